def matmul_kernel(
    a_ptr,
    b_ptr,
    c_ptr,
    M,
    N,
    K,
    stride_am,
    stride_ak,
    stride_bk,
    stride_bn,
    stride_cm,
    stride_cn,
    BLOCK_M: tl.constexpr,
    BLOCK_N: tl.constexpr,
    BLOCK_K: tl.constexpr,
    GROUP_M: tl.constexpr,
):
    pid = tl.program_id(axis=0)
    num_pid_m = tl.cdiv(M, BLOCK_M)
    num_pid_n = tl.cdiv(N, BLOCK_N)
    num_pid_in_group = GROUP_M * num_pid_n
    group_id = pid // num_pid_in_group
    first_pid_m = group_id * GROUP_M
    group_size_m = min(num_pid_m - first_pid_m, GROUP_M)
    pid_m = first_pid_m + ((pid % num_pid_in_group) % group_size_m)
    pid_n = (pid % num_pid_in_group) // group_size_m

    offs_am = (pid_m * BLOCK_M + tl.arange(0, BLOCK_M)) % M
    offs_bn = (pid_n * BLOCK_N + tl.arange(0, BLOCK_N)) % N
    offs_k = tl.arange(0, BLOCK_K)
    a_ptrs = a_ptr + offs_am[:, None] * stride_am + offs_k[None, :] * stride_ak
    b_ptrs = b_ptr + offs_k[:, None] * stride_bk + offs_bn[None, :] * stride_bn

    acc = tl.zeros((BLOCK_M, BLOCK_N), dtype=tl.float32)
    for kk in range(0, tl.cdiv(K, BLOCK_K)):
        a = tl.load(a_ptrs, mask=offs_k[None, :] < K - kk * BLOCK_K, other=0.0)
        b = tl.load(b_ptrs, mask=offs_k[:, None] < K - kk * BLOCK_K, other=0.0)
        acc = tl.dot(a, b, acc)
        a_ptrs += BLOCK_K * stride_ak
        b_ptrs += BLOCK_K * stride_bk

    c = acc.to(c_ptr.dtype.element_ty)
    offs_cm = pid_m * BLOCK_M + tl.arange(0, BLOCK_M)
    offs_cn = pid_n * BLOCK_N + tl.arange(0, BLOCK_N)
    c_ptrs = c_ptr + offs_cm[:, None] * stride_cm + offs_cn[None, :] * stride_cn
    mask = (offs_cm[:, None] < M) & (offs_cn[None, :] < N)
    tl.store(c_ptrs, c, mask=mask)

# config = {"BLOCK_K": 64, "BLOCK_M": 256, "BLOCK_N": 128, "GROUP_M": 8, "arch": "sm_80", "dtype": "fp32", "num_ctas": 1, "num_stages": 6, "num_warps": 4}
# arch = sm_80


// ===== COMPILED SASS (sm_80) =====

	.target	sm_80

	.elftype	@"ET_EXEC"


//--------------------- .note.nv.tkinfo           --------------------------
	.section	.note.nv.tkinfo,"",@"SHT_NOTE"
	.sectionflags	@"SHF_NOTE_NV_TKINFO"
	.tkinfo
        /*0018*/ 	.word	0x00000002
        /*0030*/ 	.string	""
        /*0030*/ 	.string	"ptxas"
        /*0030*/ 	.string	"Cuda compilation tools, release 13.0, V13.0.88"
        /*0030*/ 	.string	"Build cuda_13.0.r13.0/compiler.36424714_0"
        /*0030*/ 	.string	"-v  -suppress-debug-info  -lineinfo  -arch sm_80 "



//--------------------- .note.nv.cuinfo           --------------------------
	.section	.note.nv.cuinfo,"",@"SHT_NOTE"
	.sectionflags	@"SHF_NOTE_NV_CUINFO"
        /*0018*/ 	.short	0x0002
        /*001a*/ 	.short	0x0050
        /*001c*/ 	.short	0x0082
	.zero		2


//--------------------- .nv.info                  --------------------------
	.section	.nv.info,"",@"SHT_CUDA_INFO"
	.align	4


	//----- nvinfo : EIATTR_REGCOUNT
	.align		4
        /*0000*/ 	.byte	0x04, 0x2f
        /*0002*/ 	.short	(.L_1 - .L_0)
	.align		4
.L_0:
        /*0004*/ 	.word	index@(matmul_kernel)
        /*0008*/ 	.word	0x000000ff


	//----- nvinfo : EIATTR_FRAME_SIZE
	.align		4
.L_1:
        /*000c*/ 	.byte	0x04, 0x11
        /*000e*/ 	.short	(.L_3 - .L_2)
	.align		4
.L_2:
        /*0010*/ 	.word	index@(matmul_kernel)
        /*0014*/ 	.word	0x00000d00


	//----- nvinfo : EIATTR_MIN_STACK_SIZE
	.align		4
.L_3:
        /*0018*/ 	.byte	0x04, 0x12
        /*001a*/ 	.short	(.L_5 - .L_4)
	.align		4
.L_4:
        /*001c*/ 	.word	index@(matmul_kernel)
        /*0020*/ 	.word	0x00000d00
.L_5:


//--------------------- .nv.info.matmul_kernel    --------------------------
	.section	.nv.info.matmul_kernel,"",@"SHT_CUDA_INFO"
	.sectionflags	@""
	.align	4


	//----- nvinfo : EIATTR_CUDA_API_VERSION
	.align		4
        /*0000*/ 	.byte	0x04, 0x37
        /*0002*/ 	.short	(.L_7 - .L_6)
.L_6:
        /*0004*/ 	.word	0x00000082


	//----- nvinfo : EIATTR_SW2861232_WAR
	.align		4
.L_7:
        /*0008*/ 	.byte	0x01, 0x35
	.zero		2


	//----- nvinfo : EIATTR_PARAM_CBANK
	.align		4
        /*000c*/ 	.byte	0x04, 0x0a
        /*000e*/ 	.short	(.L_9 - .L_8)
	.align		4
.L_8:
        /*0010*/ 	.word	index@(.nv.constant0.matmul_kernel)
        /*0014*/ 	.short	0x0160
        /*0016*/ 	.short	0x0050


	//----- nvinfo : EIATTR_CBANK_PARAM_SIZE
	.align		4
.L_9:
        /*0018*/ 	.byte	0x03, 0x19
        /*001a*/ 	.short	0x0050


	//----- nvinfo : EIATTR_KPARAM_INFO
	.align		4
        /*001c*/ 	.byte	0x04, 0x17
        /*001e*/ 	.short	(.L_11 - .L_10)
.L_10:
        /*0020*/ 	.word	0x00000000
        /*0024*/ 	.short	0x000d
        /*0026*/ 	.short	0x0048
        /*0028*/ 	.byte	0x00, 0xf4, 0x21, 0x00


	//----- nvinfo : EIATTR_KPARAM_INFO
	.align		4
.L_11:
        /*002c*/ 	.byte	0x04, 0x17
        /*002e*/ 	.short	(.L_13 - .L_12)
.L_12:
        /*0030*/ 	.word	0x00000000
        /*0034*/ 	.short	0x000c
        /*0036*/ 	.short	0x0040
        /*0038*/ 	.byte	0x00, 0xf4, 0x21, 0x00


	//----- nvinfo : EIATTR_KPARAM_INFO
	.align		4
.L_13:
        /*003c*/ 	.byte	0x04, 0x17
        /*003e*/ 	.short	(.L_15 - .L_14)
.L_14:
        /*0040*/ 	.word	0x00000000
        /*0044*/ 	.short	0x000b
        /*0046*/ 	.short	0x0038
        /*0048*/ 	.byte	0x00, 0xf0, 0x11, 0x00


	//----- nvinfo : EIATTR_KPARAM_INFO
	.align		4
.L_15:
        /*004c*/ 	.byte	0x04, 0x17
        /*004e*/ 	.short	(.L_17 - .L_16)
.L_16:
        /*0050*/ 	.word	0x00000000
        /*0054*/ 	.short	0x000a
        /*0056*/ 	.short	0x0034
        /*0058*/ 	.byte	0x00, 0xf0, 0x11, 0x00


	//----- nvinfo : EIATTR_KPARAM_INFO
	.align		4
.L_17:
        /*005c*/ 	.byte	0x04, 0x17
        /*005e*/ 	.short	(.L_19 - .L_18)
.L_18:
        /*0060*/ 	.word	0x00000000
        /*0064*/ 	.short	0x0009
        /*0066*/ 	.short	0x0030
        /*0068*/ 	.byte	0x00, 0xf0, 0x11, 0x00


	//----- nvinfo : EIATTR_KPARAM_INFO
	.align		4
.L_19:
        /*006c*/ 	.byte	0x04, 0x17
        /*006e*/ 	.short	(.L_21 - .L_20)
.L_20:
        /*0070*/ 	.word	0x00000000
        /*0074*/ 	.short	0x0008
        /*0076*/ 	.short	0x002c
        /*0078*/ 	.byte	0x00, 0xf0, 0x11, 0x00


	//----- nvinfo : EIATTR_KPARAM_INFO
	.align		4
.L_21:
        /*007c*/ 	.byte	0x04, 0x17
        /*007e*/ 	.short	(.L_23 - .L_22)
.L_22:
        /*0080*/ 	.word	0x00000000
        /*0084*/ 	.short	0x0007
        /*0086*/ 	.short	0x0028
        /*0088*/ 	.byte	0x00, 0xf0, 0x11, 0x00


	//----- nvinfo : EIATTR_KPARAM_INFO
	.align		4
.L_23:
        /*008c*/ 	.byte	0x04, 0x17
        /*008e*/ 	.short	(.L_25 - .L_24)
.L_24:
        /*0090*/ 	.word	0x00000000
        /*0094*/ 	.short	0x0006
        /*0096*/ 	.short	0x0024
        /*0098*/ 	.byte	0x00, 0xf0, 0x11, 0x00


	//----- nvinfo : EIATTR_KPARAM_INFO
	.align		4
.L_25:
        /*009c*/ 	.byte	0x04, 0x17
        /*009e*/ 	.short	(.L_27 - .L_26)
.L_26:
        /*00a0*/ 	.word	0x00000000
        /*00a4*/ 	.short	0x0005
        /*00a6*/ 	.short	0x0020
        /*00a8*/ 	.byte	0x00, 0xf0, 0x11, 0x00


	//----- nvinfo : EIATTR_KPARAM_INFO
	.align		4
.L_27:
        /*00ac*/ 	.byte	0x04, 0x17
        /*00ae*/ 	.short	(.L_29 - .L_28)
.L_28:
        /*00b0*/ 	.word	0x00000000
        /*00b4*/ 	.short	0x0004
        /*00b6*/ 	.short	0x001c
        /*00b8*/ 	.byte	0x00, 0xf0, 0x11, 0x00


	//----- nvinfo : EIATTR_KPARAM_INFO
	.align		4
.L_29:
        /*00bc*/ 	.byte	0x04, 0x17
        /*00be*/ 	.short	(.L_31 - .L_30)
.L_30:
        /*00c0*/ 	.word	0x00000000
        /*00c4*/ 	.short	0x0003
        /*00c6*/ 	.short	0x0018
        /*00c8*/ 	.byte	0x00, 0xf0, 0x11, 0x00


	//----- nvinfo : EIATTR_KPARAM_INFO
	.align		4
.L_31:
        /*00cc*/ 	.byte	0x04, 0x17
        /*00ce*/ 	.short	(.L_33 - .L_32)
.L_32:
        /*00d0*/ 	.word	0x00000000
        /*00d4*/ 	.short	0x0002
        /*00d6*/ 	.short	0x0010
        /*00d8*/ 	.byte	0x00, 0xf4, 0x21, 0x00


	//----- nvinfo : EIATTR_KPARAM_INFO
	.align		4
.L_33:
        /*00dc*/ 	.byte	0x04, 0x17
        /*00de*/ 	.short	(.L_35 - .L_34)
.L_34:
        /*00e0*/ 	.word	0x00000000
        /*00e4*/ 	.short	0x0001
        /*00e6*/ 	.short	0x0008
        /*00e8*/ 	.byte	0x00, 0xf4, 0x21, 0x00


	//----- nvinfo : EIATTR_KPARAM_INFO
	.align		4
.L_35:
        /*00ec*/ 	.byte	0x04, 0x17
        /*00ee*/ 	.short	(.L_37 - .L_36)
.L_36:
        /*00f0*/ 	.word	0x00000000
        /*00f4*/ 	.short	0x0000
        /*00f6*/ 	.short	0x0000
        /*00f8*/ 	.byte	0x00, 0xf4, 0x21, 0x00


	//----- nvinfo : EIATTR_MAXREG_COUNT
	.align		4
.L_37:
        /*00fc*/ 	.byte	0x03, 0x1b
        /*00fe*/ 	.short	0x00ff


	//----- nvinfo : EIATTR_NUM_BARRIERS
	.align		4
        /*0100*/ 	.byte	0x02, 0x4c
        /*0102*/ 	.byte	0x01
	.zero		1


	//----- nvinfo : EIATTR_ANNOTATIONS
	.align		4
        /*0104*/ 	.byte	0x04, 0x55
        /*0106*/ 	.short	(.L_39 - .L_38)


	//   ....[0]....
.L_38:
        /*0108*/ 	.word	0x00000001
        /*010c*/ 	.byte	0x70, 0x06, 0x00, 0x00, 0x01, 0x00, 0x00, 0x00, 0x70, 0x08, 0x00, 0x00, 0x01, 0x00, 0x00, 0x00
        /* <DEDUP_REMOVED lines=1691> */
        /*6acc*/ 	.byte	0xc0, 0xa0, 0x02, 0x00, 0x01, 0x00, 0x00, 0x00, 0xf0, 0xa0, 0x02, 0x00


	//----- nvinfo : EIATTR_MERCURY_ISA_VERSION
	.align		4
.L_39:
        /*6ad8*/ 	.byte	0x03, 0x5f
        /*6ada*/ 	.short	0x0000


	//----- nvinfo : EIATTR_EXIT_INSTR_OFFSETS
	.align		4
        /*6adc*/ 	.byte	0x04, 0x1c
        /*6ade*/ 	.short	(.L_41 - .L_40)


	//   ....[0]....
.L_40:
        /*6ae0*/ 	.word	0x0002de60


	//   ....[1]....
        /*6ae4*/ 	.word	0x0002de80


	//----- nvinfo : EIATTR_REQNTID
	.align		4
.L_41:
        /*6ae8*/ 	.byte	0x04, 0x10
        /*6aea*/ 	.short	(.L_43 - .L_42)
.L_42:
        /*6aec*/ 	.word	0x00000080
        /*6af0*/ 	.word	0x00000001
        /*6af4*/ 	.word	0x00000001
.L_43:


//--------------------- .nv.callgraph             --------------------------
	.section	.nv.callgraph,"",@"SHT_CUDA_CALLGRAPH"
	.align	4
	.sectionentsize	8
	.align		4
        /*0000*/ 	.word	0x00000000
	.align		4
        /*0004*/ 	.word	0xffffffff
	.align		4
        /*0008*/ 	.word	0x00000000
	.align		4
        /*000c*/ 	.word	0xfffffffe
	.align		4
        /*0010*/ 	.word	0x00000000
	.align		4
        /*0014*/ 	.word	0xfffffffd
	.align		4
        /*0018*/ 	.word	0x00000000
	.align		4
        /*001c*/ 	.word	0xfffffffc


//--------------------- .nv.rel.action            --------------------------
	.section	.nv.rel.action,"",@"SHT_CUDA_RELOCINFO"
	.align	8
	.sectionentsize	8
        /*0000*/ 	.byte	0x73, 0x00, 0x00, 0x00, 0x00, 0x00, 0x00, 0x00, 0x00, 0x00, 0x00, 0x11, 0x25, 0x00, 0x05, 0x36


//--------------------- .nv.constant0.matmul_kernel --------------------------
	.section	.nv.constant0.matmul_kernel,"a",@progbits
	.sectionflags	@""
	.align	4
.nv.constant0.matmul_kernel:
	.zero		432


//--------------------- .text.matmul_kernel       --------------------------
	.section	.text.matmul_kernel,"ax",@progbits
	.sectioninfo	@"SHI_REGISTERS=255"
	.align	128
        .global         matmul_kernel
        .type           matmul_kernel,@function
        .size           matmul_kernel,(.L_x_4 - matmul_kernel)
        .other          matmul_kernel,@"STO_CUDA_ENTRY STV_DEFAULT"
matmul_kernel:
.text.matmul_kernel:
[----:B------:R-:W-:-:S03]  /*0000*/  IMAD.MOV.U32 R1, RZ, RZ, c[0x0][0x28] ;  /* 0x00000a00ff017624 */ /* 0x000fc600078e00ff */
[----:B------:R-:W-:Y:S01]  /*0010*/  IMAD.MOV.U32 R0, RZ, RZ, c[0x0][0x17c] ;  /* 0x00005f00ff007624 */ /* 0x000fe200078e00ff */
[----:B------:R-:W1:Y:S01]  /*0020*/  S2R R5, SR_CTAID.X ;  /* 0x0000000000057919 */ /* 0x000e620000002500 */
[----:B------:R-:W-:Y:S01]  /*0030*/  IADD3 R1, R1, -0xd00, RZ ;  /* 0xfffff30001017810 */ /* 0x000fe20007ffe0ff */
[----:B------:R-:W-:Y:S01]  /*0040*/  IMAD.MOV.U32 R245, RZ, RZ, c[0x0][0x188] ;  /* 0x00006200fff57624 */ /* 0x000fe200078e00ff */
[----:B------:R-:W-:Y:S01]  /*0050*/  ULDC.64 UR4, c[0x0][0x118] ;  /* 0x0000460000047ab9 */ /* 0x000fe20000000a00 */
[----:B------:R-:W-:Y:S01]  /*0060*/  IADD3 R0, R0, 0x7f, RZ ;  /* 0x0000007f00007810 */ /* 0x000fe20007ffe0ff */
[----:B------:R-:W2:Y:S01]  /*0070*/  S2R R66, SR_TID.X ;  /* 0x0000000000427919 */ /* 0x000ea20000002100 */
[C---:B------:R-:W-:Y:S02]  /*0080*/  IMAD R251, R245.reuse, 0x15, RZ ;  /* 0x00000015f5fb7824 */ /* 0x040fe400078e02ff */
[----:B------:R-:W-:Y:S01]  /*0090*/  SHF.R.S32.HI R3, RZ, 0x1f, R0 ;  /* 0x0000001fff037819 */ /* 0x000fe20000011400 */
[----:B------:R-:W-:-:S02]  /*00a0*/  IMAD R246, R245, 0x16, RZ ;  /* 0x00000016f5f67824 */ /* 0x000fc400078e02ff */
[----:B------:R-:W-:Y:S01]  /*00b0*/  IMAD R104, R245, 0x26, RZ ;  /* 0x00000026f5687824 */ /* 0x000fe200078e02ff */
[----:B------:R-:W-:Y:S01]  /*00c0*/  LEA.HI R3, R3, R0, RZ, 0x7 ;  /* 0x0000000003037211 */ /* 0x000fe200078f38ff */
[C---:B------:R-:W-:Y:S02]  /*00d0*/  IMAD R112, R245.reuse, 0x2e, RZ ;  /* 0x0000002ef5707824 */ /* 0x040fe400078e02ff */
[C---:B------:R-:W-:Y:S01]  /*00e0*/  IMAD R120, R245.reuse, 0x36, RZ ;  /* 0x00000036f5787824 */ /* 0x040fe200078e02ff */
[----:B------:R-:W-:Y:S01]  /*00f0*/  SHF.R.S32.HI R3, RZ, 0x7, R3 ;  /* 0x00000007ff037819 */ /* 0x000fe20000011403 */
[C---:B------:R-:W-:Y:S02]  /*0100*/  IMAD R126, R245.reuse, 0x3e, RZ ;  /* 0x0000003ef57e7824 */ /* 0x040fe400078e02ff */
[----:B------:R-:W-:Y:S02]  /*0110*/  IMAD R228, R245, 0x1b, RZ ;  /* 0x0000001bf5e47824 */ /* 0x000fe400078e02ff */
[----:B------:R-:W-:-:S02]  /*0120*/  IMAD.SHL.U32 R4, R3, 0x8, RZ ;  /* 0x0000000803047824 */ /* 0x000fc400078e00ff */
[C---:B------:R-:W-:Y:S01]  /*0130*/  IMAD R236, R245.reuse, 0x23, RZ ;  /* 0x00000023f5ec7824 */ /* 0x040fe200078e02ff */
[----:B-1----:R-:W-:Y:S01]  /*0140*/  IABS R8, R5 ;  /* 0x0000000500087213 */ /* 0x002fe20000000000 */
[C---:B------:R-:W-:Y:S01]  /*0150*/  IMAD R240, R245.reuse, 0x27, RZ ;  /* 0x00000027f5f07824 */ /* 0x040fe200078e02ff */
[-C--:B------:R-:W-:Y:S01]  /*0160*/  IABS R7, R4.reuse ;  /* 0x0000000400077213 */ /* 0x080fe20000000000 */
[----:B------:R-:W-:Y:S01]  /*0170*/  IMAD R244, R245, 0x2b, RZ ;  /* 0x0000002bf5f47824 */ /* 0x000fe200078e02ff */
[----:B------:R-:W-:Y:S02]  /*0180*/  IABS R10, R4 ;  /* 0x00000004000a7213 */ /* 0x000fe40000000000 */
[----:B------:R-:W1:Y:S01]  /*0190*/  I2F.RP R0, R7 ;  /* 0x0000000700007306 */ /* 0x000e620000209400 */
[----:B--2---:R-:W-:-:S04]  /*01a0*/  LOP3.LUT R98, R66, 0x7f, RZ, 0xc0, !PT ;  /* 0x0000007f42627812 */ /* 0x004fc800078ec0ff */
[----:B------:R-:W-:-:S03]  /*01b0*/  SHF.L.U32 R226, R98, 0x2, RZ ;  /* 0x0000000262e27819 */ /* 0x000fc600000006ff */
[----:B-1----:R-:W1:Y:S02]  /*01c0*/  MUFU.RCP R0, R0 ;  /* 0x0000000000007308 */ /* 0x002e640000001000 */
[----:B-1----:R-:W-:Y:S01]  /*01d0*/  IADD3 R2, R0, 0xffffffe, RZ ;  /* 0x0ffffffe00027810 */ /* 0x002fe20007ffe0ff */
[----:B------:R-:W-:-:S05]  /*01e0*/  IMAD.MOV R0, RZ, RZ, -R10 ;  /* 0x000000ffff007224 */ /* 0x000fca00078e0a0a */
[----:B------:R1:W2:Y:S02]  /*01f0*/  F2I.FTZ.U32.TRUNC.NTZ R3, R2 ;  /* 0x0000000200037305 */ /* 0x0002a4000021f000 */
[----:B-1----:R-:W-:Y:S01]  /*0200*/  MOV R2, RZ ;  /* 0x000000ff00027202 */ /* 0x002fe20000000f00 */
[----:B--2---:R-:W-:-:S04]  /*0210*/  IMAD.MOV R6, RZ, RZ, -R3 ;  /* 0x000000ffff067224 */ /* 0x004fc800078e0a03 */
[----:B------:R-:W-:Y:S02]  /*0220*/  IMAD R9, R6, R7, RZ ;  /* 0x0000000706097224 */ /* 0x000fe400078e02ff */
[----:B------:R-:W-:Y:S02]  /*0230*/  IMAD.MOV.U32 R6, RZ, RZ, R8 ;  /* 0x000000ffff067224 */ /* 0x000fe400078e0008 */
[----:B------:R-:W-:-:S06]  /*0240*/  IMAD.HI.U32 R3, R3, R9, R2 ;  /* 0x0000000903037227 */ /* 0x000fcc00078e0002 */
[----:B------:R-:W-:-:S04]  /*0250*/  IMAD.HI.U32 R3, R3, R6, RZ ;  /* 0x0000000603037227 */ /* 0x000fc800078e00ff */
[----:B------:R-:W-:-:S05]  /*0260*/  IMAD R0, R3, R0, R6 ;  /* 0x0000000003007224 */ /* 0x000fca00078e0206 */
[----:B------:R-:W-:-:S13]  /*0270*/  ISETP.GT.U32.AND P1, PT, R7, R0, PT ;  /* 0x000000000700720c */ /* 0x000fda0003f24070 */
[----:B------:R-:W-:Y:S01]  /*0280*/  @!P1 IMAD.IADD R0, R0, 0x1, -R7 ;  /* 0x0000000100009824 */ /* 0x000fe200078e0a07 */
[----:B------:R-:W-:Y:S02]  /*0290*/  @!P1 IADD3 R3, R3, 0x1, RZ ;  /* 0x0000000103039810 */ /* 0x000fe40007ffe0ff */
[----:B------:R-:W-:Y:S02]  /*02a0*/  ISETP.NE.AND P1, PT, R4, RZ, PT ;  /* 0x000000ff0400720c */ /* 0x000fe40003f25270 */
[----:B------:R-:W-:Y:S02]  /*02b0*/  ISETP.GE.U32.AND P0, PT, R0, R7, PT ;  /* 0x000000070000720c */ /* 0x000fe40003f06070 */
[----:B------:R-:W-:-:S04]  /*02c0*/  LOP3.LUT R0, R5, R4, RZ, 0x3c, !PT ;  /* 0x0000000405007212 */ /* 0x000fc800078e3cff */
[----:B------:R-:W-:Y:S01]  /*02d0*/  ISETP.GE.AND P2, PT, R0, RZ, PT ;  /* 0x000000ff0000720c */ /* 0x000fe20003f46270 */
[----:B------:R-:W-:-:S05]  /*02e0*/  IMAD.MOV.U32 R0, RZ, RZ, c[0x0][0x178] ;  /* 0x00005e00ff007624 */ /* 0x000fca00078e00ff */
[----:B------:R-:W-:Y:S02]  /*02f0*/  IADD3 R0, R0, 0xff, RZ ;  /* 0x000000ff00007810 */ /* 0x000fe40007ffe0ff */
[----:B------:R-:W-:-:S05]  /*0300*/  @P0 IADD3 R3, R3, 0x1, RZ ;  /* 0x0000000103030810 */ /* 0x000fca0007ffe0ff */
[----:B------:R-:W-:Y:S01]  /*0310*/  IMAD.MOV.U32 R2, RZ, RZ, R3 ;  /* 0x000000ffff027224 */ /* 0x000fe200078e0003 */
[----:B------:R-:W-:-:S03]  /*0320*/  SHF.R.S32.HI R3, RZ, 0x1f, R0 ;  /* 0x0000001fff037819 */ /* 0x000fc60000011400 */
[----:B------:R-:W-:Y:S01]  /*0330*/  @!P2 IMAD.MOV R2, RZ, RZ, -R2 ;  /* 0x000000ffff02a224 */ /* 0x000fe200078e0a02 */
[----:B------:R-:W-:Y:S02]  /*0340*/  @!P1 LOP3.LUT R2, RZ, R4, RZ, 0x33, !PT ;  /* 0x00000004ff029212 */ /* 0x000fe400078e33ff */
[----:B------:R-:W-:Y:S02]  /*0350*/  LEA.HI R3, R3, R0, RZ, 0x8 ;  /* 0x0000000003037211 */ /* 0x000fe400078f40ff */
[----:B------:R-:W-:Y:S01]  /*0360*/  SHF.L.U32 R10, R2, 0x3, RZ ;  /* 0x00000003020a7819 */ /* 0x000fe200000006ff */
[----:B------:R-:W-:-:S03]  /*0370*/  IMAD.MOV R2, RZ, RZ, -R2 ;  /* 0x000000ffff027224 */ /* 0x000fc600078e0a02 */
[----:B------:R-:W-:Y:S01]  /*0380*/  LEA.HI.SX32 R3, R3, -R10, 0x18 ;  /* 0x8000000a03037211 */ /* 0x000fe200078fc2ff */
[----:B------:R-:W-:Y:S02]  /*0390*/  IMAD R13, R4, R2, R5 ;  /* 0x00000002040d7224 */ /* 0x000fe400078e0205 */
[----:B------:R-:W-:Y:S01]  /*03a0*/  IMAD.MOV.U32 R2, RZ, RZ, RZ ;  /* 0x000000ffff027224 */ /* 0x000fe200078e00ff */
[----:B------:R-:W-:Y:S02]  /*03b0*/  IMNMX R12, R3, 0x8, PT ;  /* 0x00000008030c7817 */ /* 0x000fe40003800200 */
[----:B------:R-:W-:Y:S02]  /*03c0*/  IABS R4, R13 ;  /* 0x0000000d00047213 */ /* 0x000fe40000000000 */
[----:B------:R-:W-:-:S04]  /*03d0*/  IABS R7, R12 ;  /* 0x0000000c00077213 */ /* 0x000fc80000000000 */
[----:B------:R-:W1:Y:S08]  /*03e0*/  I2F.RP R0, R7 ;  /* 0x0000000700007306 */ /* 0x000e700000209400 */
[----:B-1----:R-:W1:Y:S02]  /*03f0*/  MUFU.RCP R0, R0 ;  /* 0x0000000000007308 */ /* 0x002e640000001000 */
[----:B-1----:R-:W-:-:S06]  /*0400*/  IADD3 R3, R0, 0xffffffe, RZ ;  /* 0x0ffffffe00037810 */ /* 0x002fcc0007ffe0ff */
[----:B------:R-:W1:Y:S02]  /*0410*/  F2I.FTZ.U32.TRUNC.NTZ R3, R3 ;  /* 0x0000000300037305 */ /* 0x000e64000021f000 */
[----:B-1----:R-:W-:-:S04]  /*0420*/  IMAD.MOV R6, RZ, RZ, -R3 ;  /* 0x000000ffff067224 */ /* 0x002fc800078e0a03 */
[----:B------:R-:W-:Y:S01]  /*0430*/  IMAD R5, R6, R7, RZ ;  /* 0x0000000706057224 */ /* 0x000fe200078e02ff */
[----:B------:R-:W-:-:S03]  /*0440*/  IABS R6, R12 ;  /* 0x0000000c00067213 */ /* 0x000fc60000000000 */
[----:B------:R-:W-:Y:S01]  /*0450*/  IMAD.HI.U32 R0, R3, R5, R2 ;  /* 0x0000000503007227 */ /* 0x000fe200078e0002 */
[----:B------:R-:W-:-:S03]  /*0460*/  IABS R2, c[0x0][0x17c] ;  /* 0x00005f0000027a13 */ /* 0x000fc60000000000 */
[----:B------:R-:W-:Y:S02]  /*0470*/  IMAD.MOV.U32 R3, RZ, RZ, R4 ;  /* 0x000000ffff037224 */ /* 0x000fe400078e0004 */
[----:B------:R-:W-:Y:S02]  /*0480*/  IMAD.MOV R4, RZ, RZ, -R6 ;  /* 0x000000ffff047224 */ /* 0x000fe400078e0a06 */
[----:B------:R-:W-:Y:S01]  /*0490*/  IMAD.HI.U32 R0, R0, R3, RZ ;  /* 0x0000000300007227 */ /* 0x000fe200078e00ff */
[----:B------:R-:W1:Y:S03]  /*04a0*/  I2F.RP R6, R2 ;  /* 0x0000000200067306 */ /* 0x000e660000209400 */
[----:B------:R-:W-:Y:S01]  /*04b0*/  IMAD R4, R0, R4, R3 ;  /* 0x0000000400047224 */ /* 0x000fe200078e0203 */
[----:B------:R-:W-:-:S04]  /*04c0*/  IABS R3, c[0x0][0x178] ;  /* 0x00005e0000037a13 */ /* 0x000fc80000000000 */
[----:B------:R-:W-:Y:S01]  /*04d0*/  ISETP.GT.U32.AND P1, PT, R7, R4, PT ;  /* 0x000000040700720c */ /* 0x000fe20003f24070 */
[----:B------:R-:W2:Y:S08]  /*04e0*/  I2F.RP R5, R3 ;  /* 0x0000000300057306 */ /* 0x000eb00000209400 */
[----:B-1----:R-:W1:Y:S04]  /*04f0*/  MUFU.RCP R6, R6 ;  /* 0x0000000600067308 */ /* 0x002e680000001000 */
[----:B------:R-:W-:-:S02]  /*0500*/  @!P1 IADD3 R4, R4, -R7, RZ ;  /* 0x8000000704049210 */ /* 0x000fc40007ffe0ff */
[----:B------:R-:W-:Y:S02]  /*0510*/  @!P1 IADD3 R0, R0, 0x1, RZ ;  /* 0x0000000100009810 */ /* 0x000fe40007ffe0ff */
[----:B------:R-:W-:Y:S01]  /*0520*/  ISETP.GE.U32.AND P0, PT, R4, R7, PT ;  /* 0x000000070400720c */ /* 0x000fe20003f06070 */
[----:B--2---:R-:W2:Y:S01]  /*0530*/  MUFU.RCP R5, R5 ;  /* 0x0000000500057308 */ /* 0x004ea20000001000 */
[----:B------:R-:W-:Y:S02]  /*0540*/  LOP3.LUT R4, R13, R12, RZ, 0x3c, !PT ;  /* 0x0000000c0d047212 */ /* 0x000fe400078e3cff */
[----:B------:R-:W-:Y:S02]  /*0550*/  ISETP.NE.AND P1, PT, R12, RZ, PT ;  /* 0x000000ff0c00720c */ /* 0x000fe40003f25270 */
[----:B------:R-:W-:Y:S02]  /*0560*/  ISETP.GE.AND P2, PT, R4, RZ, PT ;  /* 0x000000ff0400720c */ /* 0x000fe40003f46270 */
[----:B-1----:R-:W-:-:S02]  /*0570*/  IADD3 R8, R6, 0xffffffe, RZ ;  /* 0x0ffffffe06087810 */ /* 0x002fc40007ffe0ff */
[----:B------:R-:W-:Y:S02]  /*0580*/  SHF.R.U32.HI R6, RZ, 0x6, R66 ;  /* 0x00000006ff067819 */ /* 0x000fe40000011642 */
[----:B------:R1:W3:Y:S01]  /*0590*/  F2I.FTZ.U32.TRUNC.NTZ R9, R8 ;  /* 0x0000000800097305 */ /* 0x0002e2000021f000 */
[----:B------:R-:W-:Y:S02]  /*05a0*/  @P0 IADD3 R0, R0, 0x1, RZ ;  /* 0x0000000100000810 */ /* 0x000fe40007ffe0ff */
[----:B------:R-:W-:Y:S02]  /*05b0*/  SGXT.U32 R6, R6, 0x1 ;  /* 0x000000010606781a */ /* 0x000fe40000000000 */
[----:B--2---:R-:W-:Y:S01]  /*05c0*/  IADD3 R4, R5, 0xffffffe, RZ ;  /* 0x0ffffffe05047810 */ /* 0x004fe20007ffe0ff */
[----:B------:R-:W-:Y:S02]  /*05d0*/  IMAD.MOV.U32 R11, RZ, RZ, R0 ;  /* 0x000000ffff0b7224 */ /* 0x000fe400078e0000 */
[----:B-1----:R-:W-:Y:S01]  /*05e0*/  IMAD.MOV.U32 R8, RZ, RZ, RZ ;  /* 0x000000ffff087224 */ /* 0x002fe200078e00ff */
[----:B------:R-:W1:Y:S01]  /*05f0*/  F2I.FTZ.U32.TRUNC.NTZ R5, R4 ;  /* 0x0000000400057305 */ /* 0x000e62000021f000 */
[----:B------:R-:W-:Y:S01]  /*0600*/  @!P2 IMAD.MOV R11, RZ, RZ, -R11 ;  /* 0x000000ffff0ba224 */ /* 0x000fe200078e0a0b */
[----:B------:R-:W-:Y:S01]  /*0610*/  @!P1 LOP3.LUT R11, RZ, R12, RZ, 0x33, !PT ;  /* 0x0000000cff0b9212 */ /* 0x000fe200078e33ff */
[----:B---3--:R-:W-:-:S04]  /*0620*/  IMAD.MOV R7, RZ, RZ, -R9 ;  /* 0x000000ffff077224 */ /* 0x008fc800078e0a09 */
[----:B------:R-:W-:Y:S02]  /*0630*/  IMAD.SHL.U32 R14, R11, 0x80, RZ ;  /* 0x000000800b0e7824 */ /* 0x000fe400078e00ff */
[----:B------:R-:W-:Y:S02]  /*0640*/  IMAD R7, R7, R2, RZ ;  /* 0x0000000207077224 */ /* 0x000fe400078e02ff */
[----:B------:R-:W-:Y:S01]  /*0650*/  IMAD.MOV R11, RZ, RZ, -R11 ;  /* 0x000000ffff0b7224 */ /* 0x000fe200078e0a0b */
[----:B------:R-:W-:Y:S01]  /*0660*/  LOP3.LUT R6, R14, R6, RZ, 0xfc, !PT ;  /* 0x000000060e067212 */ /* 0x000fe200078efcff */
[----:B------:R2:W-:Y:S01]  /*0670*/  STL [R1+0x2f4], R14 ;  /* 0x0002f40e01007387 */ /* 0x0005e20000100800 */
[----:B------:R-:W-:Y:S02]  /*0680*/  IMAD.HI.U32 R0, R9, R7, R8 ;  /* 0x0000000709007227 */ /* 0x000fe400078e0008 */
[----:B------:R-:W-:Y:S02]  /*0690*/  IABS R16, R6 ;  /* 0x0000000600107213 */ /* 0x000fe40000000000 */
[----:B-1----:R-:W-:Y:S01]  /*06a0*/  IMAD.MOV R4, RZ, RZ, -R5 ;  /* 0x000000ffff047224 */ /* 0x002fe200078e0a05 */
[----:B------:R-:W-:Y:S01]  /*06b0*/  LOP3.LUT R18, R6, 0x4, RZ, 0xfc, !PT ;  /* 0x0000000406127812 */ /* 0x000fe200078efcff */
[----:B------:R-:W-:Y:S01]  /*06c0*/  IMAD R11, R12, R11, R13 ;  /* 0x0000000b0c0b7224 */ /* 0x000fe200078e020d */
[----:B------:R-:W-:-:S02]  /*06d0*/  MOV R9, R16 ;  /* 0x0000001000097202 */ /* 0x000fc40000000f00 */
[----:B--2---:R-:W-:Y:S01]  /*06e0*/  LOP3.LUT R14, R6, 0x7e, RZ, 0xfc, !PT ;  /* 0x0000007e060e7812 */ /* 0x004fe200078efcff */
[----:B------:R-:W-:Y:S01]  /*06f0*/  IMAD.IADD R11, R10, 0x1, R11 ;  /* 0x000000010a0b7824 */ /* 0x000fe200078e020b */
[----:B------:R-:W-:Y:S01]  /*0700*/  LOP3.LUT R16, R6, 0x2, RZ, 0xfc, !PT ;  /* 0x0000000206107812 */ /* 0x000fe200078efcff */
[----:B------:R-:W-:Y:S01]  /*0710*/  IMAD.HI.U32 R7, R0, R9, RZ ;  /* 0x0000000900077227 */ /* 0x000fe200078e00ff */
[----:B------:R-:W-:Y:S02]  /*0720*/  IABS R15, R14 ;  /* 0x0000000e000f7213 */ /* 0x000fe40000000000 */
[----:B------:R-:W-:Y:S01]  /*0730*/  IABS R17, R18 ;  /* 0x0000001200117213 */ /* 0x000fe20000000000 */
[----:B------:R-:W-:Y:S01]  /*0740*/  IMAD.MOV R7, RZ, RZ, -R7 ;  /* 0x000000ffff077224 */ /* 0x000fe200078e0a07 */
[----:B------:R-:W-:Y:S01]  /*0750*/  ISETP.GE.AND P3, PT, R14, RZ, PT ;  /* 0x000000ff0e00720c */ /* 0x000fe20003f66270 */
[----:B------:R-:W-:Y:S01]  /*0760*/  IMAD.HI.U32 R8, R0, R15, RZ ;  /* 0x0000000f00087227 */ /* 0x000fe200078e00ff */
[----:B------:R-:W-:-:S02]  /*0770*/  LOP3.LUT R10, R6, 0x8, RZ, 0xfc, !PT ;  /* 0x00000008060a7812 */ /* 0x000fc400078efcff */
[C---:B------:R-:W-:Y:S01]  /*0780*/  ISETP.GE.AND P6, PT, R6.reuse, RZ, PT ;  /* 0x000000ff0600720c */ /* 0x040fe20003fc6270 */
[----:B------:R-:W-:Y:S01]  /*0790*/  IMAD.MOV R8, RZ, RZ, -R8 ;  /* 0x000000ffff087224 */ /* 0x000fe200078e0a08 */
[----:B------:R-:W-:Y:S01]  /*07a0*/  LOP3.LUT R20, R6, 0xe, RZ, 0xfc, !PT ;  /* 0x0000000e06147812 */ /* 0x000fe200078efcff */
[----:B------:R-:W-:Y:S01]  /*07b0*/  IMAD R9, R2, R7, R9 ;  /* 0x0000000702097224 */ /* 0x000fe200078e0209 */
[----:B------:R-:W-:Y:S01]  /*07c0*/  LOP3.LUT R22, R6, 0x10, RZ, 0xfc, !PT ;  /* 0x0000001006167812 */ /* 0x000fe200078efcff */
[----:B------:R-:W-:Y:S01]  /*07d0*/  IMAD R15, R2, R8, R15 ;  /* 0x00000008020f7224 */ /* 0x000fe200078e020f */
[----:B------:R-:W-:Y:S01]  /*07e0*/  IABS R8, R16 ;  /* 0x0000001000087213 */ /* 0x000fe20000000000 */
[----:B------:R-:W-:Y:S01]  /*07f0*/  IMAD R7, R4, R3, RZ ;  /* 0x0000000304077224 */ /* 0x000fe200078e02ff */
[----:B------:R-:W-:Y:S01]  /*0800*/  MOV R4, RZ ;  /* 0x000000ff00047202 */ /* 0x000fe20000000f00 */
[----:B------:R-:W-:Y:S01]  /*0810*/  IMAD R68, R11, 0x100, R98 ;  /* 0x000001000b447824 */ /* 0x000fe200078e0262 */
[C---:B------:R-:W-:Y:S01]  /*0820*/  ISETP.GT.U32.AND P1, PT, R2.reuse, R15, PT ;  /* 0x0000000f0200720c */ /* 0x040fe20003f24070 */
[----:B------:R-:W-:Y:S01]  /*0830*/  IMAD.MOV.U32 R13, RZ, RZ, R8 ;  /* 0x000000ffff0d7224 */ /* 0x000fe200078e0008 */
[----:B------:R-:W-:Y:S01]  /*0840*/  ISETP.GT.U32.AND P0, PT, R2, R9, PT ;  /* 0x000000090200720c */ /* 0x000fe20003f04070 */
[----:B------:R-:W-:Y:S01]  /*0850*/  IMAD.HI.U32 R7, R5, R7, R4 ;  /* 0x0000000705077227 */ /* 0x000fe200078e0004 */
[----:B------:R-:W-:Y:S01]  /*0860*/  LOP3.LUT R24, R6, 0x12, RZ, 0xfc, !PT ;  /* 0x0000001206187812 */ /* 0x000fe200078efcff */
[----:B------:R-:W-:Y:S01]  /*0870*/  STL [R1+0x2f8], R68 ;  /* 0x0002f84401007387 */ /* 0x000fe20000100800 */
[----:B------:R-:W-:Y:S01]  /*0880*/  IABS R21, R22 ;  /* 0x0000001600157213 */ /* 0x000fe20000000000 */
[----:B------:R-:W-:Y:S01]  /*0890*/  IMAD.HI.U32 R4, R0, R13, RZ ;  /* 0x0000000d00047227 */ /* 0x000fe200078e00ff */
[----:B------:R-:W-:-:S02]  /*08a0*/  IABS R23, R24 ;  /* 0x0000001800177213 */ /* 0x000fc40000000000 */
[C---:B------:R-:W-:Y:S01]  /*08b0*/  LOP3.LUT R26, R6.reuse, 0x1a, RZ, 0xfc, !PT ;  /* 0x0000001a061a7812 */ /* 0x040fe200078efcff */
[----:B------:R-:W-:Y:S01]  /*08c0*/  IMAD.MOV R4, RZ, RZ, -R4 ;  /* 0x000000ffff047224 */ /* 0x000fe200078e0a04 */
[----:B------:R-:W-:Y:S01]  /*08d0*/  LOP3.LUT R28, R6, 0x1c, RZ, 0xfc, !PT ;  /* 0x0000001c061c7812 */ /* 0x000fe200078efcff */
[--C-:B------:R-:W-:Y:S01]  /*08e0*/  @!P1 IMAD.IADD R15, R15, 0x1, -R2.reuse ;  /* 0x000000010f0f9824 */ /* 0x100fe200078e0a02 */
[----:B------:R-:W-:Y:S01]  /*08f0*/  ISETP.GE.AND P1, PT, R16, RZ, PT ;  /* 0x000000ff1000720c */ /* 0x000fe20003f26270 */
[----:B------:R-:W-:Y:S01]  /*0900*/  IMAD R8, R2, R4, R13 ;  /* 0x0000000402087224 */ /* 0x000fe200078e020d */
[----:B------:R-:W-:Y:S01]  /*0910*/  LOP3.LUT R4, R6, 0x6, RZ, 0xfc, !PT ;  /* 0x0000000606047812 */ /* 0x000fe200078efcff */
[----:B------:R-:W-:Y:S01]  /*0920*/  IMAD.HI.U32 R5, R0, R17, RZ ;  /* 0x0000001100057227 */ /* 0x000fe200078e00ff */
[C---:B------:R-:W-:Y:S02]  /*0930*/  ISETP.GT.U32.AND P2, PT, R2.reuse, R15, PT ;  /* 0x0000000f0200720c */ /* 0x040fe40003f44070 */
[----:B------:R-:W-:Y:S01]  /*0940*/  ISETP.GT.U32.AND P5, PT, R2, R8, PT ;  /* 0x000000080200720c */ /* 0x000fe20003fa4070 */
[----:B------:R-:W-:Y:S01]  /*0950*/  @!P0 IMAD.IADD R9, R9, 0x1, -R2 ;  /* 0x0000000109098824 */ /* 0x000fe200078e0a02 */
[----:B------:R-:W-:Y:S01]  /*0960*/  LOP3.LUT R16, R6, 0xa, RZ, 0xfc, !PT ;  /* 0x0000000a06107812 */ /* 0x000fe200078efcff */
[----:B------:R-:W-:Y:S01]  /*0970*/  IMAD.MOV R5, RZ, RZ, -R5 ;  /* 0x000000ffff057224 */ /* 0x000fe200078e0a05 */
[----:B------:R-:W-:Y:S01]  /*0980*/  ISETP.GE.AND P0, PT, R18, RZ, PT ;  /* 0x000000ff1200720c */ /* 0x000fe20003f06270 */
[----:B------:R-:W-:Y:S01]  /*0990*/  IMAD.HI.U32 R18, R0, R23, RZ ;  /* 0x0000001700127227 */ /* 0x000fe200078e00ff */
[----:B------:R-:W-:-:S02]  /*09a0*/  ISETP.GT.U32.AND P4, PT, R2, R9, PT ;  /* 0x000000090200720c */ /* 0x000fc40003f84070 */
[----:B------:R-:W-:Y:S01]  /*09b0*/  IABS R19, R16 ;  /* 0x0000001000137213 */ /* 0x000fe20000000000 */
[----:B------:R-:W-:Y:S01]  /*09c0*/  IMAD R13, R2, R5, R17 ;  /* 0x00000005020d7224 */ /* 0x000fe200078e0211 */
[----:B------:R-:W-:Y:S01]  /*09d0*/  IABS R17, R4 ;  /* 0x0000000400117213 */ /* 0x000fe20000000000 */
[----:B------:R-:W-:Y:S01]  /*09e0*/  IMAD.MOV R18, RZ, RZ, -R18 ;  /* 0x000000ffff127224 */ /* 0x000fe200078e0a12 */
[----:B------:R-:W-:Y:S01]  /*09f0*/  @!P2 IADD3 R15, R15, -R2, RZ ;  /* 0x800000020f0fa210 */ /* 0x000fe20007ffe0ff */
[----:B------:R-:W-:Y:S01]  /*0a00*/  @!P5 IMAD.IADD R8, R8, 0x1, -R2 ;  /* 0x000000010808d824 */ /* 0x000fe200078e0a02 */
[----:B------:R-:W-:Y:S01]  /*0a10*/  ISETP.GE.AND P2, PT, R4, RZ, PT ;  /* 0x000000ff0400720c */ /* 0x000fe20003f46270 */
[----:B------:R-:W-:Y:S01]  /*0a20*/  IMAD.HI.U32 R14, R0, R19, RZ ;  /* 0x00000013000e7227 */ /* 0x000fe200078e00ff */
[----:B------:R-:W-:Y:S02]  /*0a30*/  IABS R5, R10 ;  /* 0x0000000a00057213 */ /* 0x000fe40000000000 */
[----:B------:R-:W-:Y:S01]  /*0a40*/  ISETP.GE.AND P5, PT, R10, RZ, PT ;  /* 0x000000ff0a00720c */ /* 0x000fe20003fa6270 */
[----:B------:R-:W-:Y:S01]  /*0a50*/  IMAD.MOV.U32 R4, RZ, RZ, R15 ;  /* 0x000000ffff047224 */ /* 0x000fe200078e000f */
[----:B------:R-:W-:Y:S01]  /*0a60*/  IABS R27, R26 ;  /* 0x0000001a001b7213 */ /* 0x000fe20000000000 */
[----:B------:R-:W-:Y:S01]  /*0a70*/  IMAD.HI.U32 R10, R0, R17, RZ ;  /* 0x00000011000a7227 */ /* 0x000fe200078e00ff */
[----:B------:R-:W-:-:S02]  /*0a80*/  IABS R29, R28 ;  /* 0x0000001c001d7213 */ /* 0x000fc40000000000 */
[----:B------:R-:W-:Y:S01]  /*0a90*/  LOP3.LUT R30, R6, 0x1e, RZ, 0xfc, !PT ;  /* 0x0000001e061e7812 */ /* 0x000fe200078efcff */
[----:B------:R-:W-:Y:S01]  /*0aa0*/  @!P3 IMAD.MOV R4, RZ, RZ, -R4 ;  /* 0x000000ffff04b224 */ /* 0x000fe200078e0a04 */
[C---:B------:R-:W-:Y:S01]  /*0ab0*/  ISETP.GT.U32.AND P3, PT, R2.reuse, R8, PT ;  /* 0x000000080200720c */ /* 0x040fe20003f64070 */
[----:B------:R-:W-:Y:S01]  /*0ac0*/  @!P4 IMAD.IADD R9, R9, 0x1, -R2 ;  /* 0x000000010909c824 */ /* 0x000fe200078e0a02 */
[----:B------:R-:W-:Y:S01]  /*0ad0*/  ISETP.GT.U32.AND P4, PT, R2, R13, PT ;  /* 0x0000000d0200720c */ /* 0x000fe20003f84070 */
[----:B------:R-:W-:Y:S01]  /*0ae0*/  IMAD.MOV R10, RZ, RZ, -R10 ;  /* 0x000000ffff0a7224 */ /* 0x000fe200078e0a0a */
[C---:B------:R-:W-:Y:S01]  /*0af0*/  LOP3.LUT R32, R6.reuse, 0x20, RZ, 0xfc, !PT ;  /* 0x0000002006207812 */ /* 0x040fe200078efcff */
[----:B------:R-:W-:Y:S01]  /*0b00*/  IMAD.MOV.U32 R15, RZ, RZ, R5 ;  /* 0x000000ffff0f7224 */ /* 0x000fe200078e0005 */
[----:B------:R-:W-:Y:S01]  /*0b10*/  LOP3.LUT R33, R6, 0x22, RZ, 0xfc, !PT ;  /* 0x0000002206217812 */ /* 0x000fe200078efcff */
[----:B------:R-:W-:Y:S01]  /*0b20*/  IMAD R10, R2, R10, R17 ;  /* 0x0000000a020a7224 */ /* 0x000fe200078e0211 */
[----:B------:R-:W-:Y:S01]  /*0b30*/  LOP3.LUT R34, R6, 0x24, RZ, 0xfc, !PT ;  /* 0x0000002406227812 */ /* 0x000fe200078efcff */
[----:B------:R-:W-:Y:S01]  /*0b40*/  IMAD.HI.U32 R12, R0, R15, RZ ;  /* 0x0000000f000c7227 */ /* 0x000fe200078e00ff */
[----:B------:R-:W-:-:S02]  /*0b50*/  LOP3.LUT R35, R6, 0x26, RZ, 0xfc, !PT ;  /* 0x0000002606237812 */ /* 0x000fc400078efcff */
[----:B------:R-:W-:Y:S01]  /*0b60*/  IABS R31, R34 ;  /* 0x00000022001f7213 */ /* 0x000fe20000000000 */
[----:B------:R-:W-:Y:S01]  /*0b70*/  IMAD.MOV.U32 R5, RZ, RZ, R9 ;  /* 0x000000ffff057224 */ /* 0x000fe200078e0009 */
[----:B------:R-:W-:Y:S01]  /*0b80*/  @!P3 IADD3 R8, R8, -R2, RZ ;  /* 0x800000020808b210 */ /* 0x000fe20007ffe0ff */
[----:B------:R-:W-:Y:S01]  /*0b90*/  IMAD.MOV R12, RZ, RZ, -R12 ;  /* 0x000000ffff0c7224 */ /* 0x000fe200078e0a0c */
[----:B------:R-:W-:Y:S01]  /*0ba0*/  ISETP.GT.U32.AND P3, PT, R2, R10, PT ;  /* 0x0000000a0200720c */ /* 0x000fe20003f64070 */
[----:B------:R-:W-:Y:S01]  /*0bb0*/  IMAD.MOV R14, RZ, RZ, -R14 ;  /* 0x000000ffff0e7224 */ /* 0x000fe200078e0a0e */
[----:B------:R-:W-:Y:S01]  /*0bc0*/  @!P4 IADD3 R13, R13, -R2, RZ ;  /* 0x800000020d0dc210 */ /* 0x000fe20007ffe0ff */
[----:B------:R-:W-:Y:S01]  /*0bd0*/  @!P6 IMAD.MOV R5, RZ, RZ, -R5 ;  /* 0x000000ffff05e224 */ /* 0x000fe200078e0a05 */
[----:B------:R-:W-:Y:S01]  /*0be0*/  ISETP.GE.AND P6, PT, R16, RZ, PT ;  /* 0x000000ff1000720c */ /* 0x000fe20003fc6270 */
[C---:B------:R-:W-:Y:S01]  /*0bf0*/  IMAD R12, R2.reuse, R12, R15 ;  /* 0x0000000c020c7224 */ /* 0x040fe200078e020f */
[C---:B------:R-:W-:Y:S01]  /*0c00*/  ISETP.GT.U32.AND P4, PT, R2.reuse, R13, PT ;  /* 0x0000000d0200720c */ /* 0x040fe20003f84070 */
[----:B------:R-:W-:Y:S01]  /*0c10*/  IMAD R15, R2, R14, R19 ;  /* 0x0000000e020f7224 */ /* 0x000fe200078e0213 */
[----:B------:R-:W-:Y:S01]  /*0c20*/  LOP3.LUT R16, R6, 0xc, RZ, 0xfc, !PT ;  /* 0x0000000c06107812 */ /* 0x000fe200078efcff */
[----:B------:R-:W-:Y:S01]  /*0c30*/  @!P1 IMAD.MOV R8, RZ, RZ, -R8 ;  /* 0x000000ffff089224 */ /* 0x000fe200078e0a08 */
[----:B------:R-:W-:-:S02]  /*0c40*/  IABS R19, R20 ;  /* 0x0000001400137213 */ /* 0x000fc40000000000 */
[----:B------:R-:W-:Y:S01]  /*0c50*/  IABS R17, R16 ;  /* 0x0000001000117213 */ /* 0x000fe20000000000 */
[--C-:B------:R-:W-:Y:S01]  /*0c60*/  @!P3 IMAD.IADD R10, R10, 0x1, -R2.reuse ;  /* 0x000000010a0ab824 */ /* 0x100fe200078e0a02 */
[----:B------:R-:W-:Y:S02]  /*0c70*/  ISETP.GT.U32.AND P1, PT, R2, R15, PT ;  /* 0x0000000f0200720c */ /* 0x000fe40003f24070 */
[----:B------:R-:W-:Y:S01]  /*0c80*/  LOP3.LUT R36, R6, 0x32, RZ, 0xfc, !PT ;  /* 0x0000003206247812 */ /* 0x000fe200078efcff */
[----:B------:R-:W-:Y:S01]  /*0c90*/  IMAD.HI.U32 R14, R0, R17, RZ ;  /* 0x00000011000e7227 */ /* 0x000fe200078e00ff */
[----:B------:R-:W-:Y:S02]  /*0ca0*/  ISETP.GT.U32.AND P3, PT, R2, R10, PT ;  /* 0x0000000a0200720c */ /* 0x000fe40003f64070 */
[----:B------:R-:W-:Y:S01]  /*0cb0*/  LOP3.LUT R38, R6, 0x34, RZ, 0xfc, !PT ;  /* 0x0000003406267812 */ /* 0x000fe200078efcff */
[----:B------:R-:W-:Y:S01]  /*0cc0*/  @!P4 IMAD.IADD R13, R13, 0x1, -R2 ;  /* 0x000000010d0dc824 */ /* 0x000fe200078e0a02 */
[----:B------:R-:W-:-:S02]  /*0cd0*/  ISETP.GT.U32.AND P4, PT, R2, R12, PT ;  /* 0x0000000c0200720c */ /* 0x000fc40003f84070 */
[----:B------:R-:W-:Y:S01]  /*0ce0*/  IADD3 R14, -R14, RZ, RZ ;  /* 0x000000ff0e0e7210 */ /* 0x000fe20007ffe1ff */
[----:B------:R-:W-:Y:S01]  /*0cf0*/  IMAD.MOV.U32 R9, RZ, RZ, R13 ;  /* 0x000000ffff097224 */ /* 0x000fe200078e000d */
[----:B------:R-:W-:Y:S01]  /*0d00*/  IABS R37, R36 ;  /* 0x0000002400257213 */ /* 0x000fe20000000000 */
[--C-:B------:R-:W-:Y:S01]  /*0d10*/  @!P1 IMAD.IADD R15, R15, 0x1, -R2.reuse ;  /* 0x000000010f0f9824 */ /* 0x100fe200078e0a02 */
[----:B------:R-:W-:Y:S01]  /*0d20*/  IABS R39, R38 ;  /* 0x0000002600277213 */ /* 0x000fe20000000000 */
[----:B------:R-:W-:Y:S01]  /*0d30*/  IMAD R14, R2, R14, R17 ;  /* 0x0000000e020e7224 */ /* 0x000fe200078e0211 */
[----:B------:R-:W-:Y:S01]  /*0d40*/  LOP3.LUT R40, R6, 0x36, RZ, 0xfc, !PT ;  /* 0x0000003606287812 */ /* 0x000fe200078efcff */
[----:B------:R-:W-:Y:S01]  /*0d50*/  @!P3 IMAD.IADD R10, R10, 0x1, -R2 ;  /* 0x000000010a0ab824 */ /* 0x000fe200078e0a02 */
[----:B------:R-:W-:Y:S01]  /*0d60*/  ISETP.GT.U32.AND P1, PT, R2, R15, PT ;  /* 0x0000000f0200720c */ /* 0x000fe20003f24070 */
[----:B------:R-:W-:Y:S01]  /*0d70*/  IMAD.HI.U32 R13, R0, R19, RZ ;  /* 0x00000013000d7227 */ /* 0x000fe200078e00ff */
[----:B------:R-:W-:-:S02]  /*0d80*/  ISETP.GT.U32.AND P3, PT, R2, R14, PT ;  /* 0x0000000e0200720c */ /* 0x000fc40003f64070 */
[----:B------:R-:W-:Y:S01]  /*0d90*/  LOP3.LUT R42, R6, 0x38, RZ, 0xfc, !PT ;  /* 0x00000038062a7812 */ /* 0x000fe200078efcff */
[----:B------:R-:W-:Y:S01]  /*0da0*/  @!P4 IMAD.IADD R12, R12, 0x1, -R2 ;  /* 0x000000010c0cc824 */ /* 0x000fe200078e0a02 */
[----:B------:R-:W-:Y:S01]  /*0db0*/  LOP3.LUT R43, R6, 0x3a, RZ, 0xfc, !PT ;  /* 0x0000003a062b7812 */ /* 0x000fe200078efcff */
[----:B------:R-:W-:Y:S01]  /*0dc0*/  @!P0 IMAD.MOV R9, RZ, RZ, -R9 ;  /* 0x000000ffff098224 */ /* 0x000fe200078e0a09 */
[----:B------:R-:W-:Y:S01]  /*0dd0*/  ISETP.GE.AND P0, PT, R16, RZ, PT ;  /* 0x000000ff1000720c */ /* 0x000fe20003f06270 */
[----:B------:R-:W-:Y:S01]  /*0de0*/  IMAD.HI.U32 R16, R0, R21, RZ ;  /* 0x0000001500107227 */ /* 0x000fe200078e00ff */
[----:B------:R-:W-:Y:S02]  /*0df0*/  ISETP.GT.U32.AND P4, PT, R2, R12, PT ;  /* 0x0000000c0200720c */ /* 0x000fe40003f84070 */
[----:B------:R-:W-:Y:S01]  /*0e00*/  IABS R41, R43 ;  /* 0x0000002b00297213 */ /* 0x000fe20000000000 */
[----:B------:R-:W-:Y:S01]  /*0e10*/  IMAD.MOV R13, RZ, RZ, -R13 ;  /* 0x000000ffff0d7224 */ /* 0x000fe200078e0a0d */
[C---:B------:R-:W-:Y:S01]  /*0e20*/  LOP3.LUT R44, R6.reuse, 0x40, RZ, 0xfc, !PT ;  /* 0x00000040062c7812 */ /* 0x040fe200078efcff */
[----:B------:R-:W-:Y:S01]  /*0e30*/  IMAD.MOV R16, RZ, RZ, -R16 ;  /* 0x000000ffff107224 */ /* 0x000fe200078e0a10 */
[----:B------:R-:W-:Y:S01]  /*0e40*/  LOP3.LUT R46, R6, 0x42, RZ, 0xfc, !PT ;  /* 0x00000042062e7812 */ /* 0x000fe200078efcff */
[C---:B------:R-:W-:Y:S01]  /*0e50*/  IMAD R17, R2.reuse, R13, R19 ;  /* 0x0000000d02117224 */ /* 0x040fe200078e0213 */
[----:B------:R-:W-:Y:S01]  /*0e60*/  IABS R45, R44 ;  /* 0x0000002c002d7213 */ /* 0x000fe20000000000 */
[----:B------:R-:W-:Y:S01]  /*0e70*/  IMAD R16, R2, R16, R21 ;  /* 0x0000001002107224 */ /* 0x000fe200078e0215 */
[----:B------:R-:W-:Y:S01]  /*0e80*/  IABS R47, R46 ;  /* 0x0000002e002f7213 */ /* 0x000fe20000000000 */
[--C-:B------:R-:W-:Y:S01]  /*0e90*/  @!P3 IMAD.IADD R14, R14, 0x1, -R2.reuse ;  /* 0x000000010e0eb824 */ /* 0x100fe200078e0a02 */
[C---:B------:R-:W-:Y:S01]  /*0ea0*/  ISETP.GT.U32.AND P3, PT, R2.reuse, R17, PT ;  /* 0x000000110200720c */ /* 0x040fe20003f64070 */
[----:B------:R-:W-:Y:S01]  /*0eb0*/  @!P1 IMAD.IADD R15, R15, 0x1, -R2 ;  /* 0x000000010f0f9824 */ /* 0x000fe200078e0a02 */
[C---:B------:R-:W-:Y:S01]  /*0ec0*/  ISETP.GT.U32.AND P1, PT, R2.reuse, R16, PT ;  /* 0x000000100200720c */ /* 0x040fe20003f24070 */
[----:B------:R-:W-:Y:S01]  /*0ed0*/  IMAD R19, R2, R18, R23 ;  /* 0x0000001202137224 */ /* 0x000fe200078e0217 */
[----:B------:R-:W-:Y:S01]  /*0ee0*/  @!P4 IADD3 R12, R12, -R2, RZ ;  /* 0x800000020c0cc210 */ /* 0x000fe20007ffe0ff */
[----:B------:R-:W-:Y:S01]  /*0ef0*/  IMAD.MOV.U32 R13, RZ, RZ, R15 ;  /* 0x000000ffff0d7224 */ /* 0x000fe200078e000f */
[----:B------:R-:W-:Y:S01]  /*0f00*/  ISETP.GE.AND P4, PT, R20, RZ, PT ;  /* 0x000000ff1400720c */ /* 0x000fe20003f86270 */
[----:B------:R-:W-:Y:S01]  /*0f10*/  @!P2 IMAD.MOV R10, RZ, RZ, -R10 ;  /* 0x000000ffff0aa224 */ /* 0x000fe200078e0a0a */
[----:B------:R-:W-:Y:S01]  /*0f20*/  ISETP.GT.U32.AND P2, PT, R2, R14, PT ;  /* 0x0000000e0200720c */ /* 0x000fe20003f44070 */
[----:B------:R-:W-:Y:S01]  /*0f30*/  @!P6 IMAD.MOV R13, RZ, RZ, -R13 ;  /* 0x000000ffff0de224 */ /* 0x000fe200078e0a0d */
[----:B------:R-:W-:-:S02]  /*0f40*/  LOP3.LUT R20, R6, 0x14, RZ, 0xfc, !PT ;  /* 0x0000001406147812 */ /* 0x000fc400078efcff */
[----:B------:R-:W-:Y:S01]  /*0f50*/  ISETP.GT.U32.AND P6, PT, R2, R19, PT ;  /* 0x000000130200720c */ /* 0x000fe20003fc4070 */
[--C-:B------:R-:W-:Y:S01]  /*0f60*/  @!P3 IMAD.IADD R17, R17, 0x1, -R2.reuse ;  /* 0x000000011111b824 */ /* 0x100fe200078e0a02 */
[----:B------:R-:W-:Y:S01]  /*0f70*/  IABS R21, R20 ;  /* 0x0000001400157213 */ /* 0x000fe20000000000 */
[--C-:B------:R-:W-:Y:S01]  /*0f80*/  @!P1 IMAD.IADD R16, R16, 0x1, -R2.reuse ;  /* 0x0000000110109824 */ /* 0x100fe200078e0a02 */
[----:B------:R-:W-:Y:S02]  /*0f90*/  @!P5 IADD3 R12, -R12, RZ, RZ ;  /* 0x000000ff0c0cd210 */ /* 0x000fe40007ffe1ff */
[----:B------:R-:W-:Y:S01]  /*0fa0*/  ISETP.GE.AND P5, PT, R22, RZ, PT ;  /* 0x000000ff1600720c */ /* 0x000fe20003fa6270 */
[----:B------:R-:W-:Y:S01]  /*0fb0*/  IMAD.HI.U32 R15, R0, R21, RZ ;  /* 0x00000015000f7227 */ /* 0x000fe200078e00ff */
[----:B------:R-:W-:Y:S02]  /*0fc0*/  LOP3.LUT R22, R6, 0x16, RZ, 0xfc, !PT ;  /* 0x0000001606167812 */ /* 0x000fe400078efcff */
[----:B------:R-:W-:Y:S01]  /*0fd0*/  ISETP.GT.U32.AND P1, PT, R2, R17, PT ;  /* 0x000000110200720c */ /* 0x000fe20003f24070 */
[----:B------:R-:W-:Y:S01]  /*0fe0*/  @!P2 IMAD.IADD R14, R14, 0x1, -R2 ;  /* 0x000000010e0ea824 */ /* 0x000fe200078e0a02 */
[----:B------:R-:W-:Y:S01]  /*0ff0*/  IABS R23, R22 ;  /* 0x0000001600177213 */ /* 0x000fe20000000000 */
[----:B------:R-:W-:Y:S01]  /*1000*/  IMAD.MOV R15, RZ, RZ, -R15 ;  /* 0x000000ffff0f7224 */ /* 0x000fe200078e0a0f */
[----:B------:R-:W-:Y:S01]  /*1010*/  @!P6 IADD3 R19, R19, -R2, RZ ;  /* 0x800000021313e210 */ /* 0x000fe20007ffe0ff */
[----:B------:R-:W-:Y:S01]  /*1020*/  @!P0 IMAD.MOV R14, RZ, RZ, -R14 ;  /* 0x000000ffff0e8224 */ /* 0x000fe200078e0a0e */
[C---:B------:R-:W-:Y:S01]  /*1030*/  ISETP.GT.U32.AND P6, PT, R2.reuse, R16, PT ;  /* 0x000000100200720c */ /* 0x040fe20003fc4070 */
[C---:B------:R-:W-:Y:S01]  /*1040*/  IMAD R18, R2.reuse, R15, R21 ;  /* 0x0000000f02127224 */ /* 0x040fe200078e0215 */
[----:B------:R-:W-:Y:S01]  /*1050*/  ISETP.GT.U32.AND P0, PT, R2, R19, PT ;  /* 0x000000130200720c */ /* 0x000fe20003f04070 */
[----:B------:R-:W-:Y:S01]  /*1060*/  IMAD.HI.U32 R15, R0, R23, RZ ;  /* 0x00000017000f7227 */ /* 0x000fe200078e00ff */
[----:B------:R-:W-:-:S02]  /*1070*/  ISETP.GE.AND P2, PT, R24, RZ, PT ;  /* 0x000000ff1800720c */ /* 0x000fc40003f46270 */
[----:B------:R-:W-:Y:S01]  /*1080*/  LOP3.LUT R24, R6, 0x18, RZ, 0xfc, !PT ;  /* 0x0000001806187812 */ /* 0x000fe200078efcff */
[----:B------:R-:W-:Y:S01]  /*1090*/  IMAD.MOV R15, RZ, RZ, -R15 ;  /* 0x000000ffff0f7224 */ /* 0x000fe200078e0a0f */
[----:B------:R-:W-:Y:S01]  /*10a0*/  ISETP.GE.AND P3, PT, R20, RZ, PT ;  /* 0x000000ff1400720c */ /* 0x000fe20003f66270 */
[--C-:B------:R-:W-:Y:S01]  /*10b0*/  @!P1 IMAD.IADD R17, R17, 0x1, -R2.reuse ;  /* 0x0000000111119824 */ /* 0x100fe200078e0a02 */
[C---:B------:R-:W-:Y:S01]  /*10c0*/  ISETP.GT.U32.AND P1, PT, R2.reuse, R18, PT ;  /* 0x000000120200720c */ /* 0x040fe20003f24070 */
[----:B------:R-:W-:Y:S01]  /*10d0*/  IMAD R21, R2, R15, R23 ;  /* 0x0000000f02157224 */ /* 0x000fe200078e0217 */
[----:B------:R-:W-:Y:S01]  /*10e0*/  IABS R25, R24 ;  /* 0x0000001800197213 */ /* 0x000fe20000000000 */
[--C-:B------:R-:W-:Y:S01]  /*10f0*/  @!P6 IMAD.IADD R16, R16, 0x1, -R2.reuse ;  /* 0x000000011010e824 */ /* 0x100fe200078e0a02 */
[----:B------:R-:W-:Y:S01]  /*1100*/  LOP3.LUT R50, R6, 0x46, RZ, 0xfc, !PT ;  /* 0x0000004606327812 */ /* 0x000fe200078efcff */
[----:B------:R-:W-:Y:S01]  /*1110*/  @!P0 IMAD.IADD R19, R19, 0x1, -R2 ;  /* 0x0000000113138824 */ /* 0x000fe200078e0a02 */
[----:B------:R-:W-:Y:S01]  /*1120*/  ISETP.GT.U32.AND P6, PT, R2, R21, PT ;  /* 0x000000150200720c */ /* 0x000fe20003fc4070 */
[----:B------:R-:W-:Y:S01]  /*1130*/  IMAD.HI.U32 R20, R0, R25, RZ ;  /* 0x0000001900147227 */ /* 0x000fe200078e00ff */
[----:B------:R-:W-:-:S02]  /*1140*/  ISETP.GE.AND P0, PT, R22, RZ, PT ;  /* 0x000000ff1600720c */ /* 0x000fc40003f06270 */
[----:B------:R-:W-:Y:S01]  /*1150*/  LOP3.LUT R48, R6, 0x44, RZ, 0xfc, !PT ;  /* 0x0000004406307812 */ /* 0x000fe200078efcff */
[----:B------:R-:W-:Y:S01]  /*1160*/  IMAD.HI.U32 R22, R0, R27, RZ ;  /* 0x0000001b00167227 */ /* 0x000fe200078e00ff */
[----:B------:R-:W-:Y:S02]  /*1170*/  LOP3.LUT R52, R6, 0x48, RZ, 0xfc, !PT ;  /* 0x0000004806347812 */ /* 0x000fe400078efcff */
[----:B------:R-:W-:Y:S01]  /*1180*/  @!P1 IADD3 R18, R18, -R2, RZ ;  /* 0x8000000212129210 */ /* 0x000fe20007ffe0ff */
[----:B------:R-:W-:Y:S01]  /*1190*/  IMAD.HI.U32 R23, R0, R29, RZ ;  /* 0x0000001d00177227 */ /* 0x000fe200078e00ff */
[----:B------:R-:W-:Y:S02]  /*11a0*/  ISETP.GE.AND P1, PT, R24, RZ, PT ;  /* 0x000000ff1800720c */ /* 0x000fe40003f26270 */
[----:B------:R-:W-:Y:S01]  /*11b0*/  IABS R49, R48 ;  /* 0x0000003000317213 */ /* 0x000fe20000000000 */
[----:B------:R-:W-:Y:S01]  /*11c0*/  IMAD.MOV R22, RZ, RZ, -R22 ;  /* 0x000000ffff167224 */ /* 0x000fe200078e0a16 */
[----:B------:R-:W-:Y:S01]  /*11d0*/  IADD3 R24, -R23, RZ, RZ ;  /* 0x000000ff17187210 */ /* 0x000fe20007ffe1ff */
[----:B------:R-:W-:Y:S01]  /*11e0*/  IMAD.MOV R20, RZ, RZ, -R20 ;  /* 0x000000ffff147224 */ /* 0x000fe200078e0a14 */
[C---:B------:R-:W-:Y:S01]  /*11f0*/  LOP3.LUT R54, R6.reuse, 0x4a, RZ, 0xfc, !PT ;  /* 0x0000004a06367812 */ /* 0x040fe200078efcff */
[----:B------:R-:W-:Y:S01]  /*1200*/  IMAD.MOV.U32 R15, RZ, RZ, R17 ;  /* 0x000000ffff0f7224 */ /* 0x000fe200078e0011 */
[----:B------:R-:W-:Y:S01]  /*1210*/  LOP3.LUT R55, R6, 0x4c, RZ, 0xfc, !PT ;  /* 0x0000004c06377812 */ /* 0x000fe200078efcff */
[C---:B------:R-:W-:Y:S01]  /*1220*/  IMAD R23, R2.reuse, R22, R27 ;  /* 0x0000001602177224 */ /* 0x040fe200078e021b */
[----:B------:R-:W-:Y:S01]  /*1230*/  IABS R27, R32 ;  /* 0x00000020001b7213 */ /* 0x000fe20000000000 */
[----:B------:R-:W-:Y:S01]  /*1240*/  IMAD.MOV.U32 R17, RZ, RZ, R19 ;  /* 0x000000ffff117224 */ /* 0x000fe200078e0013 */
[----:B------:R-:W-:Y:S01]  /*1250*/  IABS R51, R55 ;  /* 0x0000003700337213 */ /* 0x000fe20000000000 */
[C---:B------:R-:W-:Y:S01]  /*1260*/  IMAD R20, R2.reuse, R20, R25 ;  /* 0x0000001402147224 */ /* 0x040fe200078e0219 */
[----:B------:R-:W-:Y:S01]  /*1270*/  IABS R25, R30 ;  /* 0x0000001e00197213 */ /* 0x000fe20000000000 */
[----:B------:R-:W-:Y:S01]  /*1280*/  @!P6 IMAD.IADD R21, R21, 0x1, -R2 ;  /* 0x000000011515e824 */ /* 0x000fe200078e0a02 */
[C---:B------:R-:W-:Y:S01]  /*1290*/  ISETP.GT.U32.AND P6, PT, R2.reuse, R18, PT ;  /* 0x000000120200720c */ /* 0x040fe20003fc4070 */
[----:B------:R-:W-:Y:S01]  /*12a0*/  @!P2 IMAD.MOV R17, RZ, RZ, -R17 ;  /* 0x000000ffff11a224 */ /* 0x000fe200078e0a11 */
[C---:B------:R-:W-:Y:S01]  /*12b0*/  ISETP.GT.U32.AND P2, PT, R2.reuse, R23, PT ;  /* 0x000000170200720c */ /* 0x040fe20003f44070 */
[----:B------:R-:W-:Y:S01]  /*12c0*/  @!P5 IMAD.MOV R16, RZ, RZ, -R16 ;  /* 0x000000ffff10d224 */ /* 0x000fe200078e0a10 */
[C---:B------:R-:W-:Y:S01]  /*12d0*/  ISETP.GT.U32.AND P5, PT, R2.reuse, R20, PT ;  /* 0x000000140200720c */ /* 0x040fe20003fa4070 */
[----:B------:R-:W-:Y:S01]  /*12e0*/  @!P4 IMAD.MOV R15, RZ, RZ, -R15 ;  /* 0x000000ffff0fc224 */ /* 0x000fe200078e0a0f */
[----:B------:R-:W-:Y:S01]  /*12f0*/  ISETP.GT.U32.AND P4, PT, R2, R21, PT ;  /* 0x000000150200720c */ /* 0x000fe20003f84070 */
[----:B------:R-:W-:Y:S01]  /*1300*/  IMAD.HI.U32 R19, R0, R25, RZ ;  /* 0x0000001900137227 */ /* 0x000fe200078e00ff */
[----:B------:R-:W-:-:S02]  /*1310*/  LOP3.LUT R56, R6, 0x4e, RZ, 0xfc, !PT ;  /* 0x0000004e06387812 */ /* 0x000fc400078efcff */
[----:B------:R-:W-:Y:S01]  /*1320*/  LOP3.LUT R58, R6, 0x5a, RZ, 0xfc, !PT ;  /* 0x0000005a063a7812 */ /* 0x000fe200078efcff */
[----:B------:R-:W-:Y:S01]  /*1330*/  IMAD R22, R2, R24, R29 ;  /* 0x0000001802167224 */ /* 0x000fe200078e021d */
[----:B------:R-:W-:Y:S01]  /*1340*/  IABS R29, R33 ;  /* 0x00000021001d7213 */ /* 0x000fe20000000000 */
[--C-:B------:R-:W-:Y:S01]  /*1350*/  @!P6 IMAD.IADD R18, R18, 0x1, -R2.reuse ;  /* 0x000000011212e824 */ /* 0x100fe200078e0a02 */
[----:B------:R-:W-:Y:S01]  /*1360*/  ISETP.GE.AND P6, PT, R26, RZ, PT ;  /* 0x000000ff1a00720c */ /* 0x000fe20003fc6270 */
[----:B------:R-:W-:Y:S01]  /*1370*/  @!P2 IMAD.IADD R23, R23, 0x1, -R2 ;  /* 0x000000011717a824 */ /* 0x000fe200078e0a02 */
[----:B------:R-:W-:Y:S01]  /*1380*/  IABS R53, R56 ;  /* 0x0000003800357213 */ /* 0x000fe20000000000 */
[----:B------:R-:W-:Y:S01]  /*1390*/  @!P3 IMAD.MOV R18, RZ, RZ, -R18 ;  /* 0x000000ffff12b224 */ /* 0x000fe200078e0a12 */
[----:B------:R-:W-:Y:S01]  /*13a0*/  @!P5 IADD3 R20, R20, -R2, RZ ;  /* 0x800000021414d210 */ /* 0x000fe20007ffe0ff */
[----:B------:R-:W-:Y:S01]  /*13b0*/  IMAD.MOV R24, RZ, RZ, -R19 ;  /* 0x000000ffff187224 */ /* 0x000fe200078e0a13 */
[----:B------:R-:W-:Y:S01]  /*13c0*/  ISETP.GT.U32.AND P3, PT, R2, R23, PT ;  /* 0x000000170200720c */ /* 0x000fe20003f64070 */
[----:B------:R-:W-:Y:S01]  /*13d0*/  IMAD.HI.U32 R19, R0, R27, RZ ;  /* 0x0000001b00137227 */ /* 0x000fe200078e00ff */
[----:B------:R-:W-:-:S02]  /*13e0*/  ISETP.GT.U32.AND P2, PT, R2, R20, PT ;  /* 0x000000140200720c */ /* 0x000fc40003f44070 */
[----:B------:R-:W-:Y:S01]  /*13f0*/  ISETP.GE.AND P5, PT, R28, RZ, PT ;  /* 0x000000ff1c00720c */ /* 0x000fe20003fa6270 */
[----:B------:R-:W-:Y:S01]  /*1400*/  IMAD.MOV R19, RZ, RZ, -R19 ;  /* 0x000000ffff137224 */ /* 0x000fe200078e0a13 */
[----:B------:R-:W-:Y:S01]  /*1410*/  IABS R28, R35 ;  /* 0x00000023001c7213 */ /* 0x000fe20000000000 */
[C---:B------:R-:W-:Y:S01]  /*1420*/  IMAD R25, R2.reuse, R24, R25 ;  /* 0x0000001802197224 */ /* 0x040fe200078e0219 */
[----:B------:R-:W-:Y:S01]  /*1430*/  IABS R61, R58 ;  /* 0x0000003a003d7213 */ /* 0x000fe20000000000 */
[----:B------:R-:W-:Y:S01]  /*1440*/  IMAD R24, R2, R19, R27 ;  /* 0x0000001302187224 */ /* 0x000fe200078e021b */
[----:B------:R-:W-:Y:S01]  /*1450*/  LOP3.LUT R60, R6, 0x5c, RZ, 0xfc, !PT ;  /* 0x0000005c063c7812 */ /* 0x000fe200078efcff */
[--C-:B------:R-:W-:Y:S01]  /*1460*/  @!P4 IMAD.IADD R21, R21, 0x1, -R2.reuse ;  /* 0x000000011515c824 */ /* 0x100fe200078e0a02 */
[C---:B------:R-:W-:Y:S01]  /*1470*/  ISETP.GT.U32.AND P4, PT, R2.reuse, R22, PT ;  /* 0x000000160200720c */ /* 0x040fe20003f84070 */
[----:B------:R-:W-:Y:S01]  /*1480*/  @!P3 IMAD.IADD R23, R23, 0x1, -R2 ;  /* 0x000000011717b824 */ /* 0x000fe200078e0a02 */
[----:B------:R-:W-:Y:S01]  /*1490*/  ISETP.GT.U32.AND P3, PT, R2, R24, PT ;  /* 0x000000180200720c */ /* 0x000fe20003f64070 */
[----:B------:R-:W-:Y:S01]  /*14a0*/  IMAD.HI.U32 R19, R0, R29, RZ ;  /* 0x0000001d00137227 */ /* 0x000fe200078e00ff */
[----:B------:R-:W-:-:S02]  /*14b0*/  @!P2 IADD3 R20, R20, -R2, RZ ;  /* 0x800000021414a210 */ /* 0x000fc40007ffe0ff */
[----:B------:R-:W-:Y:S01]  /*14c0*/  ISETP.GT.U32.AND P2, PT, R2, R25, PT ;  /* 0x000000190200720c */ /* 0x000fe20003f44070 */
[----:B------:R-:W-:Y:S01]  /*14d0*/  IMAD.MOV R19, RZ, RZ, -R19 ;  /* 0x000000ffff137224 */ /* 0x000fe200078e0a13 */
[----:B------:R-:W-:Y:S01]  /*14e0*/  IABS R63, R60 ;  /* 0x0000003c003f7213 */ /* 0x000fe20000000000 */
[----:B------:R-:W-:Y:S01]  /*14f0*/  IMAD.HI.U32 R26, R0, R31, RZ ;  /* 0x0000001f001a7227 */ /* 0x000fe200078e00ff */
[----:B------:R-:W-:Y:S02]  /*1500*/  LOP3.LUT R62, R6, 0x7a, RZ, 0xfc, !PT ;  /* 0x0000007a063e7812 */ /* 0x000fe400078efcff */
[----:B------:R-:W-:Y:S01]  /*1510*/  IADD3 R64, R68, 0x80, RZ ;  /* 0x0000008044407810 */ /* 0x000fe20007ffe0ff */
[--C-:B------:R-:W-:Y:S01]  /*1520*/  @!P4 IMAD.IADD R22, R22, 0x1, -R2.reuse ;  /* 0x000000011616c824 */ /* 0x100fe200078e0a02 */
[----:B------:R-:W-:Y:S01]  /*1530*/  IABS R93, R62 ;  /* 0x0000003e005d7213 */ /* 0x000fe20000000000 */
[C---:B------:R-:W-:Y:S01]  /*1540*/  IMAD R27, R2.reuse, R19, R29 ;  /* 0x00000013021b7224 */ /* 0x040fe200078e021d */
[----:B------:R-:W-:Y:S01]  /*1550*/  MOV R29, R28 ;  /* 0x0000001c001d7202 */ /* 0x000fe20000000f00 */
[----:B------:R-:W-:Y:S01]  /*1560*/  IMAD.MOV.U32 R19, RZ, RZ, R21 ;  /* 0x000000ffff137224 */ /* 0x000fe200078e0015 */
[----:B------:R-:W-:Y:S01]  /*1570*/  ISETP.GT.U32.AND P4, PT, R2, R22, PT ;  /* 0x000000160200720c */ /* 0x000fe20003f84070 */
[--C-:B------:R-:W-:Y:S01]  /*1580*/  @!P3 IMAD.IADD R24, R24, 0x1, -R2.reuse ;  /* 0x000000011818b824 */ /* 0x100fe200078e0a02 */
[----:B------:R-:W-:Y:S01]  /*1590*/  LOP3.LUT R28, R6, 0x28, RZ, 0xfc, !PT ;  /* 0x00000028061c7812 */ /* 0x000fe200078efcff */
[----:B------:R-:W-:Y:S01]  /*15a0*/  @!P2 IMAD.IADD R25, R25, 0x1, -R2 ;  /* 0x000000011919a824 */ /* 0x000fe200078e0a02 */
[----:B------:R-:W-:Y:S01]  /*15b0*/  ISETP.GE.AND P2, PT, R32, RZ, PT ;  /* 0x000000ff2000720c */ /* 0x000fe20003f46270 */
[----:B------:R-:W-:Y:S01]  /*15c0*/  @!P0 IMAD.MOV R19, RZ, RZ, -R19 ;  /* 0x000000ffff138224 */ /* 0x000fe200078e0a13 */
[C---:B------:R-:W-:Y:S01]  /*15d0*/  ISETP.GT.U32.AND P0, PT, R2.reuse, R24, PT ;  /* 0x000000180200720c */ /* 0x040fe20003f04070 */
[----:B------:R-:W-:Y:S01]  /*15e0*/  @!P1 IMAD.MOV R20, RZ, RZ, -R20 ;  /* 0x000000ffff149224 */ /* 0x000fe200078e0a14 */
[C---:B------:R-:W-:Y:S01]  /*15f0*/  ISETP.GT.U32.AND P3, PT, R2.reuse, R25, PT ;  /* 0x000000190200720c */ /* 0x040fe20003f64070 */
[----:B------:R-:W-:Y:S01]  /*1600*/  IMAD.MOV R26, RZ, RZ, -R26 ;  /* 0x000000ffff1a7224 */ /* 0x000fe200078e0a1a */
[----:B------:R-:W-:Y:S01]  /*1610*/  ISETP.GT.U32.AND P1, PT, R2, R27, PT ;  /* 0x0000001b0200720c */ /* 0x000fe20003f24070 */
[----:B------:R-:W-:Y:S01]  /*1620*/  IMAD.MOV.U32 R21, RZ, RZ, R23 ;  /* 0x000000ffff157224 */ /* 0x000fe200078e0017 */
[----:B------:R-:W-:Y:S01]  /*1630*/  LOP3.LUT R32, R6, 0x2c, RZ, 0xfc, !PT ;  /* 0x0000002c06207812 */ /* 0x000fe200078efcff */
[----:B------:R-:W-:Y:S01]  /*1640*/  IMAD R26, R2, R26, R31 ;  /* 0x0000001a021a7224 */ /* 0x000fe200078e021f */
[----:B------:R-:W-:Y:S01]  /*1650*/  IABS R31, R28 ;  /* 0x0000001c001f7213 */ /* 0x000fe20000000000 */
[--C-:B------:R-:W-:Y:S01]  /*1660*/  @!P4 IMAD.IADD R22, R22, 0x1, -R2.reuse ;  /* 0x000000011616c824 */ /* 0x100fe200078e0a02 */
[----:B------:R-:W-:Y:S01]  /*1670*/  ISETP.GE.AND P4, PT, R30, RZ, PT ;  /* 0x000000ff1e00720c */ /* 0x000fe20003f86270 */
[----:B------:R-:W-:Y:S01]  /*1680*/  IMAD.HI.U32 R23, R0, R29, RZ ;  /* 0x0000001d00177227 */ /* 0x000fe200078e00ff */
[----:B------:R-:W-:Y:S01]  /*1690*/  LOP3.LUT R30, R6, 0x2a, RZ, 0xfc, !PT ;  /* 0x0000002a061e7812 */ /* 0x000fe200078efcff */
[----:B------:R1:W-:Y:S01]  /*16a0*/  STL [R1+0x2fc], R64 ;  /* 0x0002fc4001007387 */ /* 0x0003e20000100800 */
[----:B------:R-:W-:Y:S01]  /*16b0*/  @!P6 IADD3 R21, -R21, RZ, RZ ;  /* 0x000000ff1515e210 */ /* 0x000fe20007ffe1ff */
[--C-:B------:R-:W-:Y:S01]  /*16c0*/  @!P0 IMAD.IADD R24, R24, 0x1, -R2.reuse ;  /* 0x0000000118188824 */ /* 0x100fe200078e0a02 */
[C---:B------:R-:W-:Y:S01]  /*16d0*/  ISETP.GT.U32.AND P0, PT, R2.reuse, R26, PT ;  /* 0x0000001a0200720c */ /* 0x040fe20003f04070 */
[--C-:B------:R-:W-:Y:S01]  /*16e0*/  @!P3 IMAD.IADD R25, R25, 0x1, -R2.reuse ;  /* 0x000000011919b824 */ /* 0x100fe200078e0a02 */
[----:B------:R-:W-:Y:S01]  /*16f0*/  ISETP.GE.AND P6, PT, R33, RZ, PT ;  /* 0x000000ff2100720c */ /* 0x000fe20003fc6270 */
[----:B------:R-:W-:Y:S01]  /*1700*/  IMAD.MOV R23, RZ, RZ, -R23 ;  /* 0x000000ffff177224 */ /* 0x000fe200078e0a17 */
[----:B------:R-:W-:Y:S01]  /*1710*/  IABS R33, R30 ;  /* 0x0000001e00217213 */ /* 0x000fe20000000000 */
[----:B------:R-:W-:Y:S01]  /*1720*/  @!P1 IMAD.IADD R27, R27, 0x1, -R2 ;  /* 0x000000011b1b9824 */ /* 0x000fe200078e0a02 */
[----:B------:R-:W-:Y:S01]  /*1730*/  ISETP.GE.AND P3, PT, R35, RZ, PT ;  /* 0x000000ff2300720c */ /* 0x000fe20003f66270 */
[C---:B------:R-:W-:Y:S01]  /*1740*/  IMAD R29, R2.reuse, R23, R29 ;  /* 0x00000017021d7224 */ /* 0x040fe200078e021d */
[----:B------:R-:W-:Y:S01]  /*1750*/  MOV R23, R25 ;  /* 0x0000001900177202 */ /* 0x000fe20000000f00 */
[----:B------:R-:W-:Y:S01]  /*1760*/  @!P5 IMAD.MOV R22, RZ, RZ, -R22 ;  /* 0x000000ffff16d224 */ /* 0x000fe200078e0a16 */
[----:B------:R-:W-:Y:S01]  /*1770*/  ISETP.GT.U32.AND P1, PT, R2, R27, PT ;  /* 0x0000001b0200720c */ /* 0x000fe20003f24070 */
[----:B------:R-:W-:Y:S01]  /*1780*/  IMAD.HI.U32 R25, R0, R31, RZ ;  /* 0x0000001f00197227 */ /* 0x000fe200078e00ff */
[----:B------:R-:W-:-:S02]  /*1790*/  ISETP.GE.AND P5, PT, R34, RZ, PT ;  /* 0x000000ff2200720c */ /* 0x000fc40003fa6270 */
[----:B------:R-:W-:Y:S01]  /*17a0*/  IABS R35, R32 ;  /* 0x0000002000237213 */ /* 0x000fe20000000000 */
[----:B------:R-:W-:Y:S01]  /*17b0*/  @!P4 IMAD.MOV R23, RZ, RZ, -R23 ;  /* 0x000000ffff17c224 */ /* 0x000fe200078e0a17 */
[----:B------:R-:W-:Y:S01]  /*17c0*/  ISETP.GT.U32.AND P4, PT, R2, R29, PT ;  /* 0x0000001d0200720c */ /* 0x000fe20003f84070 */
[----:B------:R-:W-:Y:S01]  /*17d0*/  @!P0 IMAD.IADD R26, R26, 0x1, -R2 ;  /* 0x000000011a1a8824 */ /* 0x000fe200078e0a02 */
[----:B------:R-:W-:Y:S01]  /*17e0*/  LOP3.LUT R34, R6, 0x30, RZ, 0xfc, !PT ;  /* 0x0000003006227812 */ /* 0x000fe200078efcff */
[----:B------:R-:W-:Y:S02]  /*17f0*/  IMAD.MOV R25, RZ, RZ, -R25 ;  /* 0x000000ffff197224 */ /* 0x000fe400078e0a19 */
[----:B------:R-:W-:Y:S01]  /*1800*/  @!P2 IMAD.MOV R24, RZ, RZ, -R24 ;  /* 0x000000ffff18a224 */ /* 0x000fe200078e0a18 */
[----:B------:R-:W-:Y:S01]  /*1810*/  ISETP.GT.U32.AND P0, PT, R2, R26, PT ;  /* 0x0000001a0200720c */ /* 0x000fe20003f04070 */
[----:B------:R-:W-:Y:S01]  /*1820*/  @!P1 IMAD.IADD R27, R27, 0x1, -R2 ;  /* 0x000000011b1b9824 */ /* 0x000fe200078e0a02 */
[----:B------:R-:W-:Y:S01]  /*1830*/  ISETP.GE.AND P1, PT, R30, RZ, PT ;  /* 0x000000ff1e00720c */ /* 0x000fe20003f26270 */
[----:B------:R-:W-:Y:S01]  /*1840*/  IMAD.HI.U32 R30, R0, R33, RZ ;  /* 0x00000021001e7227 */ /* 0x000fe200078e00ff */
[----:B------:R-:W-:-:S03]  /*1850*/  ISETP.GE.AND P2, PT, R28, RZ, PT ;  /* 0x000000ff1c00720c */ /* 0x000fc60003f46270 */
[----:B------:R-:W-:Y:S01]  /*1860*/  @!P4 IADD3 R29, R29, -R2, RZ ;  /* 0x800000021d1dc210 */ /* 0x000fe20007ffe0ff */
[----:B------:R-:W-:Y:S02]  /*1870*/  IMAD.MOV R30, RZ, RZ, -R30 ;  /* 0x000000ffff1e7224 */ /* 0x000fe400078e0a1e */
[C---:B------:R-:W-:Y:S01]  /*1880*/  IMAD R28, R2.reuse, R25, R31 ;  /* 0x00000019021c7224 */ /* 0x040fe200078e021f */
[C---:B------:R-:W-:Y:S01]  /*1890*/  ISETP.GT.U32.AND P4, PT, R2.reuse, R29, PT ;  /* 0x0000001d0200720c */ /* 0x040fe20003f84070 */
[----:B------:R-:W-:Y:S01]  /*18a0*/  IMAD R31, R2, R30, R33 ;  /* 0x0000001e021f7224 */ /* 0x000fe200078e0221 */
[----:B------:R-:W-:Y:S01]  /*18b0*/  LOP3.LUT R30, R6, 0x2e, RZ, 0xfc, !PT ;  /* 0x0000002e061e7812 */ /* 0x000fe200078efcff */
[----:B------:R-:W-:Y:S01]  /*18c0*/  @!P0 IMAD.IADD R26, R26, 0x1, -R2 ;  /* 0x000000011a1a8824 */ /* 0x000fe200078e0a02 */
[----:B------:R-:W-:Y:S01]  /*18d0*/  ISETP.GT.U32.AND P0, PT, R2, R28, PT ;  /* 0x0000001c0200720c */ /* 0x000fe20003f04070 */
[----:B------:R-:W-:Y:S01]  /*18e0*/  IMAD.MOV.U32 R25, RZ, RZ, R27 ;  /* 0x000000ffff197224 */ /* 0x000fe200078e001b */
[----:B------:R-:W-:Y:S01]  /*18f0*/  IABS R33, R30 ;  /* 0x0000001e00217213 */ /* 0x000fe20000000000 */
[----:B------:R-:W-:Y:S01]  /*1900*/  IMAD.HI.U32 R27, R0, R35, RZ ;  /* 0x00000023001b7227 */ /* 0x000fe200078e00ff */
[----:B------:R-:W-:-:S02]  /*1910*/  @!P5 IADD3 R26, -R26, RZ, RZ ;  /* 0x000000ff1a1ad210 */ /* 0x000fc40007ffe1ff */
[----:B------:R-:W-:Y:S01]  /*1920*/  ISETP.GT.U32.AND P5, PT, R2, R31, PT ;  /* 0x0000001f0200720c */ /* 0x000fe20003fa4070 */
[----:B------:R-:W-:Y:S02]  /*1930*/  IMAD.MOV R27, RZ, RZ, -R27 ;  /* 0x000000ffff1b7224 */ /* 0x000fe400078e0a1b */
[--C-:B------:R-:W-:Y:S01]  /*1940*/  @!P4 IMAD.IADD R29, R29, 0x1, -R2.reuse ;  /* 0x000000011d1dc824 */ /* 0x100fe200078e0a02 */
[----:B------:R-:W-:Y:S01]  /*1950*/  ISETP.GE.AND P4, PT, R30, RZ, PT ;  /* 0x000000ff1e00720c */ /* 0x000fe20003f86270 */
[----:B------:R-:W-:Y:S01]  /*1960*/  IMAD R30, R2, R27, R35 ;  /* 0x0000001b021e7224 */ /* 0x000fe200078e0223 */
[----:B------:R-:W-:Y:S01]  /*1970*/  IABS R35, R34 ;  /* 0x0000002200237213 */ /* 0x000fe20000000000 */
[----:B------:R-:W-:Y:S02]  /*1980*/  IMAD.MOV.U32 R27, RZ, RZ, R29 ;  /* 0x000000ffff1b7224 */ /* 0x000fe400078e001d */
[--C-:B------:R-:W-:Y:S02]  /*1990*/  @!P0 IMAD.IADD R28, R28, 0x1, -R2.reuse ;  /* 0x000000011c1c8824 */ /* 0x100fe400078e0a02 */
[----:B------:R-:W-:Y:S01]  /*19a0*/  @!P6 IMAD.MOV R25, RZ, RZ, -R25 ;  /* 0x000000ffff19e224 */ /* 0x000fe200078e0a19 */
[----:B------:R-:W-:Y:S01]  /*19b0*/  @!P3 IADD3 R27, -R27, RZ, RZ ;  /* 0x000000ff1b1bb210 */ /* 0x000fe20007ffe1ff */
[----:B------:R-:W-:Y:S01]  /*19c0*/  @!P5 IMAD.IADD R31, R31, 0x1, -R2 ;  /* 0x000000011f1fd824 */ /* 0x000fe200078e0a02 */
[----:B------:R-:W-:Y:S01]  /*19d0*/  ISETP.GT.U32.AND P3, PT, R2, R30, PT ;  /* 0x0000001e0200720c */ /* 0x000fe20003f64070 */
[----:B------:R-:W-:Y:S01]  /*19e0*/  IMAD.HI.U32 R29, R0, R35, RZ ;  /* 0x00000023001d7227 */ /* 0x000fe200078e00ff */
[----:B------:R-:W-:-:S02]  /*19f0*/  ISETP.GE.AND P6, PT, R32, RZ, PT ;  /* 0x000000ff2000720c */ /* 0x000fc40003fc6270 */
[----:B------:R-:W-:Y:S01]  /*1a00*/  ISETP.GT.U32.AND P5, PT, R2, R31, PT ;  /* 0x0000001f0200720c */ /* 0x000fe20003fa4070 */
[----:B------:R-:W-:Y:S01]  /*1a10*/  IMAD.HI.U32 R32, R0, R33, RZ ;  /* 0x0000002100207227 */ /* 0x000fe200078e00ff */
[----:B------:R-:W-:-:S03]  /*1a20*/  ISETP.GT.U32.AND P0, PT, R2, R28, PT ;  /* 0x0000001c0200720c */ /* 0x000fc60003f04070 */
[----:B------:R-:W-:Y:S02]  /*1a30*/  IMAD.MOV R32, RZ, RZ, -R32 ;  /* 0x000000ffff207224 */ /* 0x000fe400078e0a20 */
[----:B------:R-:W-:Y:S02]  /*1a40*/  IMAD.MOV R29, RZ, RZ, -R29 ;  /* 0x000000ffff1d7224 */ /* 0x000fe400078e0a1d */
[----:B------:R-:W-:Y:S02]  /*1a50*/  IMAD R33, R2, R32, R33 ;  /* 0x0000002002217224 */ /* 0x000fe400078e0221 */
[--C-:B------:R-:W-:Y:S02]  /*1a60*/  @!P3 IMAD.IADD R30, R30, 0x1, -R2.reuse ;  /* 0x000000011e1eb824 */ /* 0x100fe400078e0a02 */
[--C-:B------:R-:W-:Y:S01]  /*1a70*/  @!P5 IMAD.IADD R31, R31, 0x1, -R2.reuse ;  /* 0x000000011f1fd824 */ /* 0x100fe200078e0a02 */
[----:B------:R-:W-:Y:S01]  /*1a80*/  ISETP.GT.U32.AND P5, PT, R2, R33, PT ;  /* 0x000000210200720c */ /* 0x000fe20003fa4070 */
[----:B------:R-:W-:Y:S01]  /*1a90*/  @!P0 IMAD.IADD R28, R28, 0x1, -R2 ;  /* 0x000000011c1c8824 */ /* 0x000fe200078e0a02 */
[C---:B------:R-:W-:Y:S01]  /*1aa0*/  ISETP.GT.U32.AND P3, PT, R2.reuse, R30, PT ;  /* 0x0000001e0200720c */ /* 0x040fe20003f64070 */
[----:B------:R-:W-:Y:S01]  /*1ab0*/  IMAD R32, R2, R29, R35 ;  /* 0x0000001d02207224 */ /* 0x000fe200078e0223 */
[----:B------:R-:W-:Y:S01]  /*1ac0*/  ISETP.GE.AND P0, PT, R34, RZ, PT ;  /* 0x000000ff2200720c */ /* 0x000fe20003f06270 */
[----:B------:R-:W-:-:S04]  /*1ad0*/  IMAD.HI.U32 R29, R0, R37, RZ ;  /* 0x00000025001d7227 */ /* 0x000fc800078e00ff */
[----:B------:R-:W-:Y:S01]  /*1ae0*/  @!P2 IMAD.MOV R28, RZ, RZ, -R28 ;  /* 0x000000ffff1ca224 */ /* 0x000fe200078e0a1c */
[----:B------:R-:W-:Y:S01]  /*1af0*/  ISETP.GT.U32.AND P2, PT, R2, R32, PT ;  /* 0x000000200200720c */ /* 0x000fe20003f44070 */
[----:B------:R-:W-:-:S04]  /*1b00*/  IMAD.HI.U32 R34, R0, R39, RZ ;  /* 0x0000002700227227 */ /* 0x000fc800078e00ff */
[----:B------:R-:W-:Y:S01]  /*1b10*/  IMAD.MOV R35, RZ, RZ, -R29 ;  /* 0x000000ffff237224 */ /* 0x000fe200078e0a1d */
[----:B------:R-:W-:Y:S01]  /*1b20*/  MOV R29, R31 ;  /* 0x0000001f001d7202 */ /* 0x000fe20000000f00 */
[----:B------:R-:W-:Y:S02]  /*1b30*/  IMAD.MOV R34, RZ, RZ, -R34 ;  /* 0x000000ffff227224 */ /* 0x000fe400078e0a22 */
[C---:B------:R-:W-:Y:S01]  /*1b40*/  IMAD R35, R2.reuse, R35, R37 ;  /* 0x0000002302237224 */ /* 0x040fe200078e0225 */
[----:B------:R-:W-:Y:S01]  /*1b50*/  IABS R37, R40 ;  /* 0x0000002800257213 */ /* 0x000fe20000000000 */
[--C-:B------:R-:W-:Y:S02]  /*1b60*/  @!P5 IMAD.IADD R33, R33, 0x1, -R2.reuse ;  /* 0x000000012121d824 */ /* 0x100fe400078e0a02 */
[----:B------:R-:W-:Y:S01]  /*1b70*/  IMAD R34, R2, R34, R39 ;  /* 0x0000002202227224 */ /* 0x000fe200078e0227 */
[----:B------:R-:W-:Y:S01]  /*1b80*/  @!P2 IADD3 R32, R32, -R2, RZ ;  /* 0x800000022020a210 */ /* 0x000fe20007ffe0ff */
[----:B------:R-:W-:Y:S01]  /*1b90*/  @!P3 IMAD.IADD R30, R30, 0x1, -R2 ;  /* 0x000000011e1eb824 */ /* 0x000fe200078e0a02 */
[----:B------:R-:W-:Y:S01]  /*1ba0*/  ISETP.GT.U32.AND P3, PT, R2, R35, PT ;  /* 0x000000230200720c */ /* 0x000fe20003f64070 */
[----:B------:R-:W-:Y:S01]  /*1bb0*/  IMAD.HI.U32 R31, R0, R37, RZ ;  /* 0x00000025001f7227 */ /* 0x000fe200078e00ff */
[----:B------:R-:W-:-:S02]  /*1bc0*/  ISETP.GT.U32.AND P5, PT, R2, R33, PT ;  /* 0x000000210200720c */ /* 0x000fc40003fa4070 */
[C---:B------:R-:W-:Y:S01]  /*1bd0*/  ISETP.GT.U32.AND P2, PT, R2.reuse, R32, PT ;  /* 0x000000200200720c */ /* 0x040fe20003f44070 */
[----:B------:R-:W-:Y:S01]  /*1be0*/  @!P6 IMAD.MOV R30, RZ, RZ, -R30 ;  /* 0x000000ffff1ee224 */ /* 0x000fe200078e0a1e */
[----:B------:R-:W-:Y:S01]  /*1bf0*/  ISETP.GT.U32.AND P6, PT, R2, R34, PT ;  /* 0x000000220200720c */ /* 0x000fe20003fc4070 */
[----:B------:R-:W-:Y:S01]  /*1c00*/  IMAD.MOV R31, RZ, RZ, -R31 ;  /* 0x000000ffff1f7224 */ /* 0x000fe200078e0a1f */
[----:B------:R-:W-:Y:S01]  /*1c10*/  IABS R39, R42 ;  /* 0x0000002a00277213 */ /* 0x000fe20000000000 */
[----:B------:R-:W-:Y:S01]  /*1c20*/  @!P1 IMAD.MOV R29, RZ, RZ, -R29 ;  /* 0x000000ffff1d9224 */ /* 0x000fe200078e0a1d */
[----:B------:R-:W-:Y:S01]  /*1c30*/  ISETP.GE.AND P1, PT, R36, RZ, PT ;  /* 0x000000ff2400720c */ /* 0x000fe20003f26270 */
[----:B------:R-:W-:Y:S02]  /*1c40*/  IMAD R37, R2, R31, R37 ;  /* 0x0000001f02257224 */ /* 0x000fe400078e0225 */
[--C-:B------:R-:W-:Y:S02]  /*1c50*/  @!P3 IMAD.IADD R35, R35, 0x1, -R2.reuse ;  /* 0x000000012323b824 */ /* 0x100fe400078e0a02 */
[----:B------:R-:W-:Y:S01]  /*1c60*/  @!P5 IMAD.IADD R33, R33, 0x1, -R2 ;  /* 0x000000012121d824 */ /* 0x000fe200078e0a02 */
[----:B------:R-:W-:Y:S01]  /*1c70*/  ISETP.GE.AND P5, PT, R38, RZ, PT ;  /* 0x000000ff2600720c */ /* 0x000fe20003fa6270 */
[----:B------:R-:W-:Y:S01]  /*1c80*/  IMAD.HI.U32 R36, R0, R39, RZ ;  /* 0x0000002700247227 */ /* 0x000fe200078e00ff */
[----:B------:R-:W-:-:S02]  /*1c90*/  ISETP.GT.U32.AND P3, PT, R2, R35, PT ;  /* 0x000000230200720c */ /* 0x000fc40003f64070 */
[----:B------:R-:W-:Y:S01]  /*1ca0*/  MOV R31, R33 ;  /* 0x00000021001f7202 */ /* 0x000fe20000000f00 */
[--C-:B------:R-:W-:Y:S01]  /*1cb0*/  @!P6 IMAD.IADD R34, R34, 0x1, -R2.reuse ;  /* 0x000000012222e824 */ /* 0x100fe200078e0a02 */
[----:B------:R-:W-:Y:S01]  /*1cc0*/  LOP3.LUT R38, R6, 0x3c, RZ, 0xfc, !PT ;  /* 0x0000003c06267812 */ /* 0x000fe200078efcff */
[----:B------:R-:W-:Y:S01]  /*1cd0*/  @!P2 IMAD.IADD R32, R32, 0x1, -R2 ;  /* 0x000000012020a824 */ /* 0x000fe200078e0a02 */
[----:B------:R-:W-:Y:S01]  /*1ce0*/  ISETP.GT.U32.AND P2, PT, R2, R37, PT ;  /* 0x000000250200720c */ /* 0x000fe20003f44070 */
[----:B------:R-:W-:Y:S01]  /*1cf0*/  IMAD.HI.U32 R33, R0, R41, RZ ;  /* 0x0000002900217227 */ /* 0x000fe200078e00ff */
[----:B------:R-:W-:-:S03]  /*1d00*/  ISETP.GT.U32.AND P6, PT, R2, R34, PT ;  /* 0x000000220200720c */ /* 0x000fc60003fc4070 */
[----:B------:R-:W-:Y:S02]  /*1d10*/  IMAD.MOV R36, RZ, RZ, -R36 ;  /* 0x000000ffff247224 */ /* 0x000fe400078e0a24 */
[----:B------:R-:W-:Y:S02]  /*1d20*/  IMAD.MOV R33, RZ, RZ, -R33 ;  /* 0x000000ffff217224 */ /* 0x000fe400078e0a21 */
[C---:B------:R-:W-:Y:S02]  /*1d30*/  IMAD R39, R2.reuse, R36, R39 ;  /* 0x0000002402277224 */ /* 0x040fe400078e0227 */
[C---:B------:R-:W-:Y:S01]  /*1d40*/  IMAD R36, R2.reuse, R33, R41 ;  /* 0x0000002102247224 */ /* 0x040fe200078e0229 */
[----:B------:R-:W-:Y:S01]  /*1d50*/  IABS R41, R38 ;  /* 0x0000002600297213 */ /* 0x000fe20000000000 */
[--C-:B------:R-:W-:Y:S01]  /*1d60*/  @!P3 IMAD.IADD R35, R35, 0x1, -R2.reuse ;  /* 0x000000012323b824 */ /* 0x100fe200078e0a02 */
[----:B------:R-:W-:Y:S01]  /*1d70*/  ISETP.GT.U32.AND P3, PT, R2, R39, PT ;  /* 0x000000270200720c */ /* 0x000fe20003f64070 */
[----:B------:R-:W-:Y:S01]  /*1d80*/  @!P6 IMAD.IADD R34, R34, 0x1, -R2 ;  /* 0x000000012222e824 */ /* 0x000fe200078e0a02 */
[----:B------:R-:W-:Y:S01]  /*1d90*/  @!P2 IADD3 R37, R37, -R2, RZ ;  /* 0x800000022525a210 */ /* 0x000fe20007ffe0ff */
[----:B------:R-:W-:Y:S01]  /*1da0*/  @!P0 IMAD.MOV R32, RZ, RZ, -R32 ;  /* 0x000000ffff208224 */ /* 0x000fe200078e0a20 */
[C---:B------:R-:W-:Y:S01]  /*1db0*/  ISETP.GT.U32.AND P6, PT, R2.reuse, R36, PT ;  /* 0x000000240200720c */ /* 0x040fe20003fc4070 */
[----:B------:R-:W-:Y:S01]  /*1dc0*/  IMAD.MOV.U32 R33, RZ, RZ, R35 ;  /* 0x000000ffff217224 */ /* 0x000fe200078e0023 */
[----:B------:R-:W-:Y:S01]  /*1dd0*/  ISETP.GT.U32.AND P0, PT, R2, R37, PT ;  /* 0x000000250200720c */ /* 0x000fe20003f04070 */
[----:B------:R-:W-:Y:S01]  /*1de0*/  IMAD.HI.U32 R35, R0, R41, RZ ;  /* 0x0000002900237227 */ /* 0x000fe200078e00ff */
[----:B------:R-:W-:-:S02]  /*1df0*/  ISETP.GE.AND P2, PT, R42, RZ, PT ;  /* 0x000000ff2a00720c */ /* 0x000fc40003f46270 */
[----:B------:R-:W-:Y:S01]  /*1e00*/  LOP3.LUT R42, R6, 0x3e, RZ, 0xfc, !PT ;  /* 0x0000003e062a7812 */ /* 0x000fe200078efcff */
[----:B------:R-:W-:Y:S01]  /*1e10*/  @!P1 IMAD.MOV R33, RZ, RZ, -R33 ;  /* 0x000000ffff219224 */ /* 0x000fe200078e0a21 */
[----:B------:R-:W-:Y:S01]  /*1e20*/  ISETP.GE.AND P1, PT, R43, RZ, PT ;  /* 0x000000ff2b00720c */ /* 0x000fe20003f26270 */
[--C-:B------:R-:W-:Y:S01]  /*1e30*/  @!P3 IMAD.IADD R39, R39, 0x1, -R2.reuse ;  /* 0x000000012727b824 */ /* 0x100fe200078e0a02 */
[----:B------:R-:W-:Y:S01]  /*1e40*/  IABS R43, R42 ;  /* 0x0000002a002b7213 */ /* 0x000fe20000000000 */
[----:B------:R-:W-:Y:S01]  /*1e50*/  @!P4 IMAD.MOV R31, RZ, RZ, -R31 ;  /* 0x000000ffff1fc224 */ /* 0x000fe200078e0a1f */
[----:B------:R-:W-:Y:S01]  /*1e60*/  ISETP.GE.AND P4, PT, R40, RZ, PT ;  /* 0x000000ff2800720c */ /* 0x000fe20003f86270 */
[----:B------:R-:W-:Y:S01]  /*1e70*/  @!P6 IMAD.IADD R36, R36, 0x1, -R2 ;  /* 0x000000012424e824 */ /* 0x000fe200078e0a02 */
[----:B------:R-:W-:Y:S01]  /*1e80*/  ISETP.GT.U32.AND P3, PT, R2, R39, PT ;  /* 0x000000270200720c */ /* 0x000fe20003f64070 */
[----:B------:R-:W-:Y:S01]  /*1e90*/  IMAD.HI.U32 R40, R0, R47, RZ ;  /* 0x0000002f00287227 */ /* 0x000fe200078e00ff */
[----:B------:R-:W-:-:S02]  /*1ea0*/  @!P0 IADD3 R37, R37, -R2, RZ ;  /* 0x8000000225258210 */ /* 0x000fc40007ffe0ff */
[----:B------:R-:W-:Y:S01]  /*1eb0*/  ISETP.GE.AND P0, PT, R38, RZ, PT ;  /* 0x000000ff2600720c */ /* 0x000fe20003f06270 */
[----:B------:R-:W-:Y:S01]  /*1ec0*/  IMAD.MOV R38, RZ, RZ, -R35 ;  /* 0x000000ffff267224 */ /* 0x000fe200078e0a23 */
[----:B------:R-:W-:Y:S01]  /*1ed0*/  ISETP.GT.U32.AND P6, PT, R2, R36, PT ;  /* 0x000000240200720c */ /* 0x000fe20003fc4070 */
[----:B------:R-:W-:Y:S01]  /*1ee0*/  IMAD.HI.U32 R35, R0, R43, RZ ;  /* 0x0000002b00237227 */ /* 0x000fe200078e00ff */
[----:B------:R-:W-:-:S03]  /*1ef0*/  @!P5 IADD3 R34, -R34, RZ, RZ ;  /* 0x000000ff2222d210 */ /* 0x000fc60007ffe1ff */
[----:B------:R-:W-:Y:S02]  /*1f00*/  IMAD.MOV R35, RZ, RZ, -R35 ;  /* 0x000000ffff237224 */ /* 0x000fe400078e0a23 */
[C---:B------:R-:W-:Y:S02]  /*1f10*/  IMAD R38, R2.reuse, R38, R41 ;  /* 0x0000002602267224 */ /* 0x040fe400078e0229 */
[C---:B------:R-:W-:Y:S02]  /*1f20*/  IMAD R41, R2.reuse, R35, R43 ;  /* 0x0000002302297224 */ /* 0x040fe400078e022b */
[--C-:B------:R-:W-:Y:S01]  /*1f30*/  @!P3 IMAD.IADD R39, R39, 0x1, -R2.reuse ;  /* 0x000000012727b824 */ /* 0x100fe200078e0a02 */
[----:B------:R-:W-:Y:S01]  /*1f40*/  ISETP.GT.U32.AND P3, PT, R2, R38, PT ;  /* 0x000000260200720c */ /* 0x000fe20003f64070 */
[----:B------:R-:W-:Y:S01]  /*1f50*/  @!P6 IMAD.IADD R36, R36, 0x1, -R2 ;  /* 0x000000012424e824 */ /* 0x000fe200078e0a02 */
[----:B------:R-:W-:Y:S01]  /*1f60*/  ISETP.GT.U32.AND P6, PT, R2, R41, PT ;  /* 0x000000290200720c */ /* 0x000fe20003fc4070 */
[----:B------:R-:W-:-:S04]  /*1f70*/  IMAD.HI.U32 R35, R0, R45, RZ ;  /* 0x0000002d00237227 */ /* 0x000fc800078e00ff */
[----:B------:R-:W-:Y:S01]  /*1f80*/  IMAD.MOV R43, RZ, RZ, -R40 ;  /* 0x000000ffff2b7224 */ /* 0x000fe200078e0a28 */
[----:B------:R-:W-:Y:S01]  /*1f90*/  IADD3 R35, -R35, RZ, RZ ;  /* 0x000000ff23237210 */ /* 0x000fe20007ffe1ff */
[----:B------:R-:W-:Y:S02]  /*1fa0*/  @!P1 IMAD.MOV R36, RZ, RZ, -R36 ;  /* 0x000000ffff249224 */ /* 0x000fe400078e0a24 */
[----:B------:R-:W-:Y:S01]  /*1fb0*/  IMAD R43, R2, R43, R47 ;  /* 0x0000002b022b7224 */ /* 0x000fe200078e022f */
[----:B------:R-:W-:Y:S01]  /*1fc0*/  IABS R47, R52 ;  /* 0x00000034002f7213 */ /* 0x000fe20000000000 */
[--C-:B------:R-:W-:Y:S01]  /*1fd0*/  @!P3 IMAD.IADD R38, R38, 0x1, -R2.reuse ;  /* 0x000000012626b824 */ /* 0x100fe200078e0a02 */
[----:B------:R-:W-:Y:S01]  /*1fe0*/  ISETP.GE.AND P3, PT, R42, RZ, PT ;  /* 0x000000ff2a00720c */ /* 0x000fe20003f66270 */
[----:B------:R-:W-:Y:S01]  /*1ff0*/  @!P6 IMAD.IADD R41, R41, 0x1, -R2 ;  /* 0x000000012929e824 */ /* 0x000fe200078e0a02 */
[----:B------:R-:W-:Y:S01]  /*2000*/  IABS R42, R50 ;  /* 0x00000032002a7213 */ /* 0x000fe20000000000 */
[C---:B------:R-:W-:Y:S01]  /*2010*/  IMAD R40, R2.reuse, R35, R45 ;  /* 0x0000002302287224 */ /* 0x040fe200078e022d */
[C---:B------:R-:W-:Y:S01]  /*2020*/  ISETP.GT.U32.AND P1, PT, R2.reuse, R43, PT ;  /* 0x0000002b0200720c */ /* 0x040fe20003f24070 */
[----:B------:R-:W-:Y:S01]  /*2030*/  IMAD.MOV.U32 R35, RZ, RZ, R37 ;  /* 0x000000ffff237224 */ /* 0x000fe200078e0025 */
[C---:B------:R-:W-:Y:S01]  /*2040*/  ISETP.GT.U32.AND P5, PT, R2.reuse, R41, PT ;  /* 0x000000290200720c */ /* 0x040fe20003fa4070 */
[----:B------:R-:W-:Y:S01]  /*2050*/  IMAD.MOV.U32 R45, RZ, RZ, R42 ;  /* 0x000000ffff2d7224 */ /* 0x000fe200078e002a */
[----:B------:R-:W-:Y:S01]  /*2060*/  ISETP.GT.U32.AND P6, PT, R2, R38, PT ;  /* 0x000000260200720c */ /* 0x000fe20003fc4070 */
[----:B------:R-:W-:-:S04]  /*2070*/  IMAD.HI.U32 R42, R0, R49, RZ ;  /* 0x00000031002a7227 */ /* 0x000fc800078e00ff */
[----:B------:R-:W-:Y:S01]  /*2080*/  @!P4 IMAD.MOV R35, RZ, RZ, -R35 ;  /* 0x000000ffff23c224 */ /* 0x000fe200078e0a23 */
[C---:B------:R-:W-:Y:S01]  /*2090*/  ISETP.GT.U32.AND P4, PT, R2.reuse, R40, PT ;  /* 0x000000280200720c */ /* 0x040fe20003f84070 */
[----:B------:R-:W-:Y:S02]  /*20a0*/  IMAD.MOV R42, RZ, RZ, -R42 ;  /* 0x000000ffff2a7224 */ /* 0x000fe400078e0a2a */
[----:B------:R-:W-:Y:S02]  /*20b0*/  IMAD.MOV.U32 R37, RZ, RZ, R39 ;  /* 0x000000ffff257224 */ /* 0x000fe400078e0027 */
[----:B------:R-:W-:Y:S01]  /*20c0*/  IMAD R42, R2, R42, R49 ;  /* 0x0000002a022a7224 */ /* 0x000fe200078e0231 */
[----:B------:R-:W-:Y:S01]  /*20d0*/  IABS R49, R54 ;  /* 0x0000003600317213 */ /* 0x000fe20000000000 */
[----:B------:R-:W-:Y:S01]  /*20e0*/  @!P5 IMAD.IADD R41, R41, 0x1, -R2 ;  /* 0x000000012929d824 */ /* 0x000fe200078e0a02 */
[----:B------:R-:W-:Y:S01]  /*20f0*/  @!P6 IADD3 R38, R38, -R2, RZ ;  /* 0x800000022626e210 */ /* 0x000fe20007ffe0ff */
[----:B------:R-:W-:Y:S01]  /*2100*/  IMAD.HI.U32 R39, R0, R45, RZ ;  /* 0x0000002d00277227 */ /* 0x000fe200078e00ff */
[----:B------:R-:W-:-:S02]  /*2110*/  ISETP.GT.U32.AND P5, PT, R2, R42, PT ;  /* 0x0000002a0200720c */ /* 0x000fc40003fa4070 */
[----:B------:R-:W-:Y:S01]  /*2120*/  ISETP.GE.AND P6, PT, R46, RZ, PT ;  /* 0x000000ff2e00720c */ /* 0x000fe20003fc6270 */
[--C-:B------:R-:W-:Y:S01]  /*2130*/  @!P4 IMAD.IADD R40, R40, 0x1, -R2.reuse ;  /* 0x000000012828c824 */ /* 0x100fe200078e0a02 */
[----:B------:R-:W-:Y:S01]  /*2140*/  @!P0 IADD3 R38, -R38, RZ, RZ ;  /* 0x000000ff26268210 */ /* 0x000fe20007ffe1ff */
[----:B------:R-:W-:Y:S01]  /*2150*/  IMAD.MOV R39, RZ, RZ, -R39 ;  /* 0x000000ffff277224 */ /* 0x000fe200078e0a27 */
[----:B------:R-:W-:Y:S01]  /*2160*/  ISETP.GE.AND P4, PT, R48, RZ, PT ;  /* 0x000000ff3000720c */ /* 0x000fe20003f86270 */
[----:B------:R-:W-:Y:S01]  /*2170*/  @!P1 IMAD.IADD R43, R43, 0x1, -R2 ;  /* 0x000000012b2b9824 */ /* 0x000fe200078e0a02 */
[C---:B------:R-:W-:Y:S01]  /*2180*/  ISETP.GT.U32.AND P1, PT, R2.reuse, R40, PT ;  /* 0x000000280200720c */ /* 0x040fe20003f24070 */
[----:B------:R-:W-:Y:S02]  /*2190*/  IMAD R45, R2, R39, R45 ;  /* 0x00000027022d7224 */ /* 0x000fe400078e022d */
[----:B------:R-:W-:-:S04]  /*21a0*/  IMAD.HI.U32 R39, R0, R47, RZ ;  /* 0x0000002f00277227 */ /* 0x000fc800078e00ff */
[----:B------:R-:W-:Y:S01]  /*21b0*/  @!P5 IMAD.IADD R42, R42, 0x1, -R2 ;  /* 0x000000012a2ad824 */ /* 0x000fe200078e0a02 */
[----:B------:R-:W-:Y:S01]  /*21c0*/  ISETP.GT.U32.AND P5, PT, R2, R43, PT ;  /* 0x0000002b0200720c */ /* 0x000fe20003fa4070 */
[----:B------:R-:W-:Y:S02]  /*21d0*/  IMAD.MOV R39, RZ, RZ, -R39 ;  /* 0x000000ffff277224 */ /* 0x000fe400078e0a27 */
[----:B------:R-:W-:Y:S01]  /*21e0*/  @!P2 IMAD.MOV R37, RZ, RZ, -R37 ;  /* 0x000000ffff25a224 */ /* 0x000fe200078e0a25 */
[----:B------:R-:W-:Y:S01]  /*21f0*/  ISETP.GE.AND P2, PT, R44, RZ, PT ;  /* 0x000000ff2c00720c */ /* 0x000fe20003f46270 */
[C---:B------:R-:W-:Y:S01]  /*2200*/  IMAD R44, R2.reuse, R39, R47 ;  /* 0x00000027022c7224 */ /* 0x040fe200078e022f */
[----:B------:R-:W-:Y:S01]  /*2210*/  ISETP.GT.U32.AND P0, PT, R2, R42, PT ;  /* 0x0000002a0200720c */ /* 0x000fe20003f04070 */
[----:B------:R-:W-:-:S04]  /*2220*/  IMAD.HI.U32 R39, R0, R49, RZ ;  /* 0x0000003100277227 */ /* 0x000fc800078e00ff */
[----:B------:R-:W-:-:S04]  /*2230*/  IMAD.HI.U32 R46, R0, R51, RZ ;  /* 0x00000033002e7227 */ /* 0x000fc800078e00ff */
[--C-:B------:R-:W-:Y:S01]  /*2240*/  @!P1 IMAD.IADD R40, R40, 0x1, -R2.reuse ;  /* 0x0000000128289824 */ /* 0x100fe200078e0a02 */
[----:B------:R-:W-:Y:S01]  /*2250*/  ISETP.GT.U32.AND P1, PT, R2, R45, PT ;  /* 0x0000002d0200720c */ /* 0x000fe20003f24070 */
[----:B------:R-:W-:Y:S01]  /*2260*/  IMAD.MOV R39, RZ, RZ, -R39 ;  /* 0x000000ffff277224 */ /* 0x000fe200078e0a27 */
[----:B------:R-:W-:Y:S01]  /*2270*/  IADD3 R48, -R46, RZ, RZ ;  /* 0x000000ff2e307210 */ /* 0x000fe20007ffe1ff */
[----:B------:R-:W-:Y:S01]  /*2280*/  @!P5 IMAD.IADD R43, R43, 0x1, -R2 ;  /* 0x000000012b2bd824 */ /* 0x000fe200078e0a02 */
[----:B------:R-:W-:Y:S01]  /*2290*/  ISETP.GT.U32.AND P5, PT, R2, R44, PT ;  /* 0x0000002c0200720c */ /* 0x000fe20003fa4070 */
[----:B------:R-:W-:Y:S01]  /*22a0*/  IMAD.HI.U32 R46, R0, R53, RZ ;  /* 0x00000035002e7227 */ /* 0x000fe200078e00ff */
[----:B------:R-:W-:-:S03]  /*22b0*/  @!P2 IADD3 R40, -R40, RZ, RZ ;  /* 0x000000ff2828a210 */ /* 0x000fc60007ffe1ff */
[C---:B------:R-:W-:Y:S02]  /*22c0*/  IMAD R47, R2.reuse, R39, R49 ;  /* 0x00000027022f7224 */ /* 0x040fe400078e0231 */
[----:B------:R-:W-:Y:S02]  /*22d0*/  IMAD.MOV.U32 R39, RZ, RZ, R41 ;  /* 0x000000ffff277224 */ /* 0x000fe400078e0029 */
[----:B------:R-:W-:Y:S01]  /*22e0*/  IMAD R49, R2, R48, R51 ;  /* 0x0000003002317224 */ /* 0x000fe200078e0233 */
[----:B------:R-:W-:Y:S01]  /*22f0*/  LOP3.LUT R48, R6, 0x50, RZ, 0xfc, !PT ;  /* 0x0000005006307812 */ /* 0x000fe200078efcff */
[----:B------:R-:W-:Y:S01]  /*2300*/  IMAD.MOV R46, RZ, RZ, -R46 ;  /* 0x000000ffff2e7224 */ /* 0x000fe200078e0a2e */
[----:B------:R-:W-:Y:S01]  /*2310*/  ISETP.GT.U32.AND P2, PT, R2, R47, PT ;  /* 0x0000002f0200720c */ /* 0x000fe20003f44070 */
[----:B------:R-:W-:Y:S02]  /*2320*/  IMAD.MOV.U32 R41, RZ, RZ, R43 ;  /* 0x000000ffff297224 */ /* 0x000fe400078e002b */
[--C-:B------:R-:W-:Y:S01]  /*2330*/  @!P0 IMAD.IADD R42, R42, 0x1, -R2.reuse ;  /* 0x000000012a2a8824 */ /* 0x100fe200078e0a02 */
[----:B------:R-:W-:Y:S01]  /*2340*/  ISETP.GE.AND P0, PT, R50, RZ, PT ;  /* 0x000000ff3200720c */ /* 0x000fe20003f06270 */
[C---:B------:R-:W-:Y:S01]  /*2350*/  IMAD R51, R2.reuse, R46, R53 ;  /* 0x0000002e02337224 */ /* 0x040fe200078e0235 */
[----:B------:R-:W-:Y:S01]  /*2360*/  IABS R53, R48 ;  /* 0x0000003000357213 */ /* 0x000fe20000000000 */
[----:B------:R-:W-:Y:S01]  /*2370*/  @!P6 IMAD.MOV R41, RZ, RZ, -R41 ;  /* 0x000000ffff29e224 */ /* 0x000fe200078e0a29 */
[----:B------:R-:W-:Y:S01]  /*2380*/  ISETP.GT.U32.AND P6, PT, R2, R49, PT ;  /* 0x000000310200720c */ /* 0x000fe20003fc4070 */
[----:B------:R-:W-:Y:S01]  /*2390*/  @!P1 IMAD.IADD R45, R45, 0x1, -R2 ;  /* 0x000000012d2d9824 */ /* 0x000fe200078e0a02 */
[----:B------:R-:W-:Y:S01]  /*23a0*/  LOP3.LUT R50, R6, 0x52, RZ, 0xfc, !PT ;  /* 0x0000005206327812 */ /* 0x000fe200078efcff */
[----:B------:R-:W-:Y:S01]  /*23b0*/  @!P4 IMAD.MOV R42, RZ, RZ, -R42 ;  /* 0x000000ffff2ac224 */ /* 0x000fe200078e0a2a */
[C---:B------:R-:W-:Y:S01]  /*23c0*/  ISETP.GT.U32.AND P4, PT, R2.reuse, R51, PT ;  /* 0x000000330200720c */ /* 0x040fe20003f84070 */
[----:B------:R-:W-:Y:S01]  /*23d0*/  @!P3 IMAD.MOV R39, RZ, RZ, -R39 ;  /* 0x000000ffff27b224 */ /* 0x000fe200078e0a27 */
[----:B------:R-:W-:Y:S01]  /*23e0*/  ISETP.GT.U32.AND P3, PT, R2, R45, PT ;  /* 0x0000002d0200720c */ /* 0x000fe20003f64070 */
[----:B------:R-:W-:Y:S01]  /*23f0*/  @!P5 IMAD.IADD R44, R44, 0x1, -R2 ;  /* 0x000000012c2cd824 */ /* 0x000fe200078e0a02 */
[----:B------:R-:W-:Y:S01]  /*2400*/  ISETP.GE.AND P1, PT, R52, RZ, PT ;  /* 0x000000ff3400720c */ /* 0x000fe20003f26270 */
[----:B------:R-:W-:Y:S01]  /*2410*/  IMAD.HI.U32 R46, R0, R53, RZ ;  /* 0x00000035002e7227 */ /* 0x000fe200078e00ff */
[----:B------:R-:W-:-:S02]  /*2420*/  @!P2 IADD3 R47, R47, -R2, RZ ;  /* 0x800000022f2fa210 */ /* 0x000fc40007ffe0ff */
[----:B------:R-:W-:Y:S01]  /*2430*/  ISETP.GT.U32.AND P5, PT, R2, R44, PT ;  /* 0x0000002c0200720c */ /* 0x000fe20003fa4070 */
[--C-:B------:R-:W-:Y:S01]  /*2440*/  @!P6 IMAD.IADD R49, R49, 0x1, -R2.reuse ;  /* 0x000000013131e824 */ /* 0x100fe200078e0a02 */
[----:B------:R-:W-:Y:S02]  /*2450*/  LOP3.LUT R52, R6, 0x54, RZ, 0xfc, !PT ;  /* 0x0000005406347812 */ /* 0x000fe400078efcff */
[C---:B------:R-:W-:Y:S01]  /*2460*/  ISETP.GT.U32.AND P6, PT, R2.reuse, R47, PT ;  /* 0x0000002f0200720c */ /* 0x040fe20003fc4070 */
[--C-:B------:R-:W-:Y:S01]  /*2470*/  @!P4 IMAD.IADD R51, R51, 0x1, -R2.reuse ;  /* 0x000000013333c824 */ /* 0x100fe200078e0a02 */
[----:B------:R-:W-:Y:S01]  /*2480*/  ISETP.GT.U32.AND P4, PT, R2, R49, PT ;  /* 0x000000310200720c */ /* 0x000fe20003f84070 */
[----:B------:R-:W-:Y:S01]  /*2490*/  @!P3 IMAD.IADD R45, R45, 0x1, -R2 ;  /* 0x000000012d2db824 */ /* 0x000fe200078e0a02 */
[----:B------:R-:W-:Y:S02]  /*24a0*/  ISETP.GE.AND P3, PT, R54, RZ, PT ;  /* 0x000000ff3600720c */ /* 0x000fe40003f66270 */
[----:B------:R-:W-:Y:S01]  /*24b0*/  ISETP.GE.AND P2, PT, R56, RZ, PT ;  /* 0x000000ff3800720c */ /* 0x000fe20003f46270 */
[----:B------:R-:W-:Y:S01]  /*24c0*/  IMAD.MOV.U32 R43, RZ, RZ, R45 ;  /* 0x000000ffff2b7224 */ /* 0x000fe200078e002d */
[C---:B------:R-:W-:Y:S01]  /*24d0*/  LOP3.LUT R56, R6.reuse, 0x58, RZ, 0xfc, !PT ;  /* 0x0000005806387812 */ /* 0x040fe200078efcff */
[----:B------:R-:W-:Y:S01]  /*24e0*/  IMAD.MOV R45, RZ, RZ, -R46 ;  /* 0x000000ffff2d7224 */ /* 0x000fe200078e0a2e */
[----:B------:R-:W-:Y:S01]  /*24f0*/  LOP3.LUT R54, R6, 0x56, RZ, 0xfc, !PT ;  /* 0x0000005606367812 */ /* 0x000fe200078efcff */
[--C-:B------:R-:W-:Y:S01]  /*2500*/  @!P5 IMAD.IADD R44, R44, 0x1, -R2.reuse ;  /* 0x000000012c2cd824 */ /* 0x100fe200078e0a02 */
[----:B------:R-:W-:Y:S01]  /*2510*/  ISETP.GE.AND P5, PT, R55, RZ, PT ;  /* 0x000000ff3700720c */ /* 0x000fe20003fa6270 */
[----:B------:R-:W-:Y:S01]  /*2520*/  IMAD R45, R2, R45, R53 ;  /* 0x0000002d022d7224 */ /* 0x000fe200078e0235 */
[----:B------:R-:W-:Y:S01]  /*2530*/  IABS R55, R50 ;  /* 0x0000003200377213 */ /* 0x000fe20000000000 */
[----:B------:R-:W-:Y:S01]  /*2540*/  @!P4 IMAD.IADD R49, R49, 0x1, -R2 ;  /* 0x000000013131c824 */ /* 0x000fe200078e0a02 */
[----:B------:R-:W-:Y:S01]  /*2550*/  @!P1 IADD3 R44, -R44, RZ, RZ ;  /* 0x000000ff2c2c9210 */ /* 0x000fe20007ffe1ff */
[----:B------:R-:W-:Y:S01]  /*2560*/  @!P0 IMAD.MOV R43, RZ, RZ, -R43 ;  /* 0x000000ffff2b8224 */ /* 0x000fe200078e0a2b */
[----:B------:R-:W-:Y:S01]  /*2570*/  ISETP.GT.U32.AND P4, PT, R2, R45, PT ;  /* 0x0000002d0200720c */ /* 0x000fe20003f84070 */
[----:B------:R-:W-:Y:S01]  /*2580*/  IMAD.HI.U32 R46, R0, R55, RZ ;  /* 0x00000037002e7227 */ /* 0x000fe200078e00ff */
[----:B------:R-:W-:-:S02]  /*2590*/  ISETP.GE.AND P1, PT, R48, RZ, PT ;  /* 0x000000ff3000720c */ /* 0x000fc40003f26270 */
[----:B------:R-:W-:Y:S01]  /*25a0*/  IABS R48, R52 ;  /* 0x0000003400307213 */ /* 0x000fe20000000000 */
[----:B------:R-:W-:Y:S01]  /*25b0*/  IMAD.MOV R46, RZ, RZ, -R46 ;  /* 0x000000ffff2e7224 */ /* 0x000fe200078e0a2e */
[C---:B------:R-:W-:Y:S01]  /*25c0*/  ISETP.GT.U32.AND P0, PT, R2.reuse, R51, PT ;  /* 0x000000330200720c */ /* 0x040fe20003f04070 */
[----:B------:R-:W-:Y:S01]  /*25d0*/  @!P6 IMAD.IADD R47, R47, 0x1, -R2 ;  /* 0x000000012f2fe824 */ /* 0x000fe200078e0a02 */
[----:B------:R-:W-:Y:S01]  /*25e0*/  IABS R59, R56 ;  /* 0x00000038003b7213 */ /* 0x000fe20000000000 */
[----:B------:R-:W-:Y:S01]  /*25f0*/  IMAD R53, R2, R46, R55 ;  /* 0x0000002e02357224 */ /* 0x000fe200078e0237 */
[----:B------:R-:W-:Y:S01]  /*2600*/  IABS R57, R54 ;  /* 0x0000003600397213 */ /* 0x000fe20000000000 */
[----:B------:R-:W-:Y:S01]  /*2610*/  IMAD.MOV.U32 R55, RZ, RZ, R48 ;  /* 0x000000ffff377224 */ /* 0x000fe200078e0030 */
[----:B------:R-:W-:Y:S01]  /*2620*/  ISETP.GE.AND P6, PT, R50, RZ, PT ;  /* 0x000000ff3200720c */ /* 0x000fe20003fc6270 */
[----:B------:R-:W-:Y:S01]  /*2630*/  @!P3 IMAD.MOV R47, RZ, RZ, -R47 ;  /* 0x000000ffff2fb224 */ /* 0x000fe200078e0a2f */
[----:B------:R-:W-:Y:S01]  /*2640*/  @!P4 IADD3 R45, R45, -R2, RZ ;  /* 0x800000022d2dc210 */ /* 0x000fe20007ffe0ff */
[----:B------:R-:W-:Y:S01]  /*2650*/  IMAD.HI.U32 R46, R0, R55, RZ ;  /* 0x00000037002e7227 */ /* 0x000fe200078e00ff */
[----:B------:R-:W-:-:S02]  /*2660*/  ISETP.GT.U32.AND P4, PT, R2, R53, PT ;  /* 0x000000350200720c */ /* 0x000fc40003f84070 */
[----:B------:R-:W-:Y:S01]  /*2670*/  @!P5 IADD3 R49, -R49, RZ, RZ ;  /* 0x000000ff3131d210 */ /* 0x000fe20007ffe1ff */
[----:B------:R-:W-:Y:S02]  /*2680*/  IMAD.MOV R48, RZ, RZ, -R46 ;  /* 0x000000ffff307224 */ /* 0x000fe400078e0a2e */
[----:B------:R-:W-:Y:S01]  /*2690*/  @!P0 IMAD.IADD R51, R51, 0x1, -R2 ;  /* 0x0000000133338824 */ /* 0x000fe200078e0a02 */
[----:B------:R-:W-:Y:S01]  /*26a0*/  ISETP.GE.AND P0, PT, R52, RZ, PT ;  /* 0x000000ff3400720c */ /* 0x000fe20003f06270 */
[----:B------:R-:W-:Y:S02]  /*26b0*/  IMAD R55, R2, R48, R55 ;  /* 0x0000003002377224 */ /* 0x000fe400078e0237 */
[----:B------:R-:W-:-:S03]  /*26c0*/  IMAD.HI.U32 R48, R0, R59, RZ ;  /* 0x0000003b00307227 */ /* 0x000fc600078e00ff */
[C---:B------:R-:W-:Y:S01]  /*26d0*/  ISETP.GT.U32.AND P5, PT, R2.reuse, R55, PT ;  /* 0x000000370200720c */ /* 0x040fe20003fa4070 */
[----:B------:R-:W-:Y:S01]  /*26e0*/  @!P4 IMAD.IADD R53, R53, 0x1, -R2 ;  /* 0x000000013535c824 */ /* 0x000fe200078e0a02 */
[----:B------:R-:W-:Y:S01]  /*26f0*/  ISETP.GT.U32.AND P4, PT, R2, R45, PT ;  /* 0x0000002d0200720c */ /* 0x000fe20003f84070 */
[----:B------:R-:W-:Y:S02]  /*2700*/  IMAD.MOV R52, RZ, RZ, -R48 ;  /* 0x000000ffff347224 */ /* 0x000fe400078e0a30 */
[----:B------:R-:W-:Y:S01]  /*2710*/  IMAD.HI.U32 R46, R0, R57, RZ ;  /* 0x00000039002e7227 */ /* 0x000fe200078e00ff */
[----:B------:R-:W-:-:S03]  /*2720*/  ISETP.GT.U32.AND P3, PT, R2, R53, PT ;  /* 0x000000350200720c */ /* 0x000fc60003f64070 */
[----:B------:R-:W-:Y:S01]  /*2730*/  IMAD R59, R2, R52, R59 ;  /* 0x00000034023b7224 */ /* 0x000fe200078e023b */
[----:B------:R-:W-:Y:S01]  /*2740*/  LOP3.LUT R52, R6, 0x60, RZ, 0xfc, !PT ;  /* 0x0000006006347812 */ /* 0x000fe200078efcff */
[----:B------:R-:W-:Y:S02]  /*2750*/  IMAD.MOV R50, RZ, RZ, -R46 ;  /* 0x000000ffff327224 */ /* 0x000fe400078e0a2e */
[----:B------:R-:W-:Y:S01]  /*2760*/  IMAD.HI.U32 R46, R0, R61, RZ ;  /* 0x0000003d002e7227 */ /* 0x000fe200078e00ff */
[----:B------:R-:W-:Y:S02]  /*2770*/  @!P5 IADD3 R55, R55, -R2, RZ ;  /* 0x800000023737d210 */ /* 0x000fe40007ffe0ff */
[----:B------:R-:W-:Y:S01]  /*2780*/  IABS R67, R52 ;  /* 0x0000003400437213 */ /* 0x000fe20000000000 */
[----:B------:R-:W-:Y:S01]  /*2790*/  IMAD R57, R2, R50, R57 ;  /* 0x0000003202397224 */ /* 0x000fe200078e0239 */
[----:B------:R-:W-:Y:S01]  /*27a0*/  LOP3.LUT R50, R6, 0x5e, RZ, 0xfc, !PT ;  /* 0x0000005e06327812 */ /* 0x000fe200078efcff */
[----:B------:R-:W-:Y:S01]  /*27b0*/  @!P3 IMAD.IADD R53, R53, 0x1, -R2 ;  /* 0x000000013535b824 */ /* 0x000fe200078e0a02 */
[C---:B------:R-:W-:Y:S01]  /*27c0*/  ISETP.GT.U32.AND P3, PT, R2.reuse, R59, PT ;  /* 0x0000003b0200720c */ /* 0x040fe20003f64070 */
[----:B------:R-:W-:Y:S01]  /*27d0*/  IMAD.MOV R46, RZ, RZ, -R46 ;  /* 0x000000ffff2e7224 */ /* 0x000fe200078e0a2e */
[----:B------:R-:W-:Y:S01]  /*27e0*/  IABS R65, R50 ;  /* 0x0000003200417213 */ /* 0x000fe20000000000 */
[----:B------:R-:W-:Y:S01]  /*27f0*/  @!P4 IMAD.IADD R45, R45, 0x1, -R2 ;  /* 0x000000012d2dc824 */ /* 0x000fe200078e0a02 */
[C---:B------:R-:W-:Y:S01]  /*2800*/  ISETP.GT.U32.AND P4, PT, R2.reuse, R57, PT ;  /* 0x000000390200720c */ /* 0x040fe20003f84070 */
[----:B------:R-:W-:Y:S01]  /*2810*/  IMAD R61, R2, R46, R61 ;  /* 0x0000002e023d7224 */ /* 0x000fe200078e023d */
[----:B------:R-:W-:Y:S01]  /*2820*/  ISETP.GE.AND P5, PT, R56, RZ, PT ;  /* 0x000000ff3800720c */ /* 0x000fe20003fa6270 */
[----:B------:R-:W-:Y:S01]  /*2830*/  IMAD.HI.U32 R46, R0, R65, RZ ;  /* 0x00000041002e7227 */ /* 0x000fe200078e00ff */
[----:B------:R-:W-:-:S03]  /*2840*/  LOP3.LUT R56, R6, 0x64, RZ, 0xfc, !PT ;  /* 0x0000006406387812 */ /* 0x000fc600078efcff */
[----:B------:R-:W-:Y:S01]  /*2850*/  @!P6 IMAD.MOV R53, RZ, RZ, -R53 ;  /* 0x000000ffff35e224 */ /* 0x000fe200078e0a35 */
[C---:B------:R-:W-:Y:S01]  /*2860*/  ISETP.GT.U32.AND P6, PT, R2.reuse, R61, PT ;  /* 0x0000003d0200720c */ /* 0x040fe20003fc4070 */
[----:B------:R-:W-:Y:S01]  /*2870*/  @!P3 IMAD.IADD R59, R59, 0x1, -R2 ;  /* 0x000000013b3bb824 */ /* 0x000fe200078e0a02 */
[----:B------:R-:W-:Y:S01]  /*2880*/  IABS R71, R56 ;  /* 0x0000003800477213 */ /* 0x000fe20000000000 */
[----:B------:R-:W-:Y:S02]  /*2890*/  IMAD.MOV R46, RZ, RZ, -R46 ;  /* 0x000000ffff2e7224 */ /* 0x000fe400078e0a2e */
[--C-:B------:R-:W-:Y:S01]  /*28a0*/  @!P4 IMAD.IADD R57, R57, 0x1, -R2.reuse ;  /* 0x000000013939c824 */ /* 0x100fe200078e0a02 */
[C---:B------:R-:W-:Y:S01]  /*28b0*/  ISETP.GT.U32.AND P3, PT, R2.reuse, R59, PT ;  /* 0x0000003b0200720c */ /* 0x040fe20003f64070 */
[C---:B------:R-:W-:Y:S01]  /*28c0*/  IMAD R65, R2.reuse, R46, R65 ;  /* 0x0000002e02417224 */ /* 0x040fe200078e0241 */
[C---:B------:R-:W-:Y:S01]  /*28d0*/  ISETP.GT.U32.AND P4, PT, R2.reuse, R55, PT ;  /* 0x000000370200720c */ /* 0x040fe20003f84070 */
[----:B------:R-:W-:Y:S01]  /*28e0*/  @!P1 IMAD.MOV R45, RZ, RZ, -R45 ;  /* 0x000000ffff2d9224 */ /* 0x000fe200078e0a2d */
[----:B------:R-:W-:Y:S01]  /*28f0*/  ISETP.GT.U32.AND P1, PT, R2, R57, PT ;  /* 0x000000390200720c */ /* 0x000fe20003f24070 */
[----:B------:R-:W-:Y:S01]  /*2900*/  @!P2 IMAD.MOV R51, RZ, RZ, -R51 ;  /* 0x000000ffff33a224 */ /* 0x000fe200078e0a33 */
[----:B------:R-:W-:Y:S01]  /*2910*/  ISETP.GE.AND P2, PT, R54, RZ, PT ;  /* 0x000000ff3600720c */ /* 0x000fe20003f46270 */
[----:B------:R-:W-:Y:S01]  /*2920*/  @!P6 IMAD.IADD R61, R61, 0x1, -R2 ;  /* 0x000000013d3de824 */ /* 0x000fe200078e0a02 */
[----:B------:R-:W-:Y:S01]  /*2930*/  LOP3.LUT R54, R6, 0x62, RZ, 0xfc, !PT ;  /* 0x0000006206367812 */ /* 0x000fe200078efcff */
[----:B------:R-:W-:-:S03]  /*2940*/  IMAD.HI.U32 R48, R0, R63, RZ ;  /* 0x0000003f00307227 */ /* 0x000fc600078e00ff */
[C---:B------:R-:W-:Y:S01]  /*2950*/  ISETP.GT.U32.AND P6, PT, R2.reuse, R61, PT ;  /* 0x0000003d0200720c */ /* 0x040fe20003fc4070 */
[----:B------:R-:W-:Y:S01]  /*2960*/  @!P3 IMAD.IADD R59, R59, 0x1, -R2 ;  /* 0x000000013b3bb824 */ /* 0x000fe200078e0a02 */
[----:B------:R-:W-:Y:S01]  /*2970*/  ISETP.GT.U32.AND P3, PT, R2, R65, PT ;  /* 0x000000410200720c */ /* 0x000fe20003f64070 */
[----:B------:R-:W-:Y:S01]  /*2980*/  IMAD.HI.U32 R46, R0, R67, RZ ;  /* 0x00000043002e7227 */ /* 0x000fe200078e00ff */
[----:B------:R-:W-:Y:S02]  /*2990*/  @!P4 IADD3 R55, R55, -R2, RZ ;  /* 0x800000023737c210 */ /* 0x000fe40007ffe0ff */
[----:B------:R-:W-:Y:S01]  /*29a0*/  IABS R69, R54 ;  /* 0x0000003600457213 */ /* 0x000fe20000000000 */
[----:B------:R-:W-:Y:S01]  /*29b0*/  IMAD.MOV R48, RZ, RZ, -R48 ;  /* 0x000000ffff307224 */ /* 0x000fe200078e0a30 */
[----:B------:R-:W-:Y:S01]  /*29c0*/  @!P5 IADD3 R59, -R59, RZ, RZ ;  /* 0x000000ff3b3bd210 */ /* 0x000fe20007ffe1ff */
[----:B------:R-:W-:Y:S02]  /*29d0*/  IMAD.MOV R46, RZ, RZ, -R46 ;  /* 0x000000ffff2e7224 */ /* 0x000fe400078e0a2e */
[----:B------:R-:W-:-:S02]  /*29e0*/  @!P0 IMAD.MOV R55, RZ, RZ, -R55 ;  /* 0x000000ffff378224 */ /* 0x000fc400078e0a37 */
[C---:B------:R-:W-:Y:S02]  /*29f0*/  IMAD R63, R2.reuse, R48, R63 ;  /* 0x00000030023f7224 */ /* 0x040fe400078e023f */
[--C-:B------:R-:W-:Y:S02]  /*2a00*/  @!P3 IMAD.IADD R65, R65, 0x1, -R2.reuse ;  /* 0x000000014141b824 */ /* 0x100fe400078e0a02 */
[--C-:B------:R-:W-:Y:S01]  /*2a10*/  @!P1 IMAD.IADD R57, R57, 0x1, -R2.reuse ;  /* 0x0000000139399824 */ /* 0x100fe200078e0a02 */
[C---:B------:R-:W-:Y:S01]  /*2a20*/  ISETP.GT.U32.AND P4, PT, R2.reuse, R63, PT ;  /* 0x0000003f0200720c */ /* 0x040fe20003f84070 */
[C---:B------:R-:W-:Y:S01]  /*2a30*/  IMAD R67, R2.reuse, R46, R67 ;  /* 0x0000002e02437224 */ /* 0x040fe200078e0243 */
[----:B------:R-:W-:Y:S01]  /*2a40*/  ISETP.GT.U32.AND P0, PT, R2, R65, PT ;  /* 0x000000410200720c */ /* 0x000fe20003f04070 */
[----:B------:R-:W-:Y:S01]  /*2a50*/  IMAD.HI.U32 R48, R0, R69, RZ ;  /* 0x0000004500307227 */ /* 0x000fe200078e00ff */
[----:B------:R-:W-:Y:S02]  /*2a60*/  ISETP.GE.AND P1, PT, R58, RZ, PT ;  /* 0x000000ff3a00720c */ /* 0x000fe40003f26270 */
[----:B------:R-:W-:Y:S01]  /*2a70*/  LOP3.LUT R58, R6, 0x76, RZ, 0xfc, !PT ;  /* 0x00000076063a7812 */ /* 0x000fe200078efcff */
[----:B------:R-:W-:Y:S01]  /*2a80*/  @!P6 IMAD.IADD R61, R61, 0x1, -R2 ;  /* 0x000000013d3de824 */ /* 0x000fe200078e0a02 */
[----:B------:R-:W-:Y:S01]  /*2a90*/  ISETP.GE.AND P6, PT, R50, RZ, PT ;  /* 0x000000ff3200720c */ /* 0x000fe20003fc6270 */
[----:B------:R-:W-:Y:S01]  /*2aa0*/  @!P2 IMAD.MOV R57, RZ, RZ, -R57 ;  /* 0x000000ffff39a224 */ /* 0x000fe200078e0a39 */
[----:B------:R-:W-:Y:S01]  /*2ab0*/  ISETP.GT.U32.AND P2, PT, R2, R67, PT ;  /* 0x000000430200720c */ /* 0x000fe20003f44070 */
[----:B------:R-:W-:Y:S01]  /*2ac0*/  IMAD.MOV R48, RZ, RZ, -R48 ;  /* 0x000000ffff307224 */ /* 0x000fe200078e0a30 */
[----:B------:R-:W-:Y:S01]  /*2ad0*/  LOP3.LUT R50, R6, 0x6a, RZ, 0xfc, !PT ;  /* 0x0000006a06327812 */ /* 0x000fe200078efcff */
[----:B------:R-:W-:Y:S01]  /*2ae0*/  IMAD.HI.U32 R46, R0, R71, RZ ;  /* 0x00000047002e7227 */ /* 0x000fe200078e00ff */
[----:B------:R-:W-:-:S02]  /*2af0*/  @!P4 IADD3 R63, R63, -R2, RZ ;  /* 0x800000023f3fc210 */ /* 0x000fc40007ffe0ff */
[----:B------:R-:W-:Y:S01]  /*2b00*/  ISETP.GE.AND P4, PT, R60, RZ, PT ;  /* 0x000000ff3c00720c */ /* 0x000fe20003f86270 */
[C---:B------:R-:W-:Y:S01]  /*2b10*/  IMAD R69, R2.reuse, R48, R69 ;  /* 0x0000003002457224 */ /* 0x040fe200078e0245 */
[----:B------:R-:W-:Y:S01]  /*2b20*/  ISETP.GT.U32.AND P3, PT, R2, R63, PT ;  /* 0x0000003f0200720c */ /* 0x000fe20003f64070 */
[----:B------:R-:W-:Y:S01]  /*2b30*/  IMAD.MOV R46, RZ, RZ, -R46 ;  /* 0x000000ffff2e7224 */ /* 0x000fe200078e0a2e */
[----:B------:R-:W-:Y:S01]  /*2b40*/  LOP3.LUT R48, R6, 0x68, RZ, 0xfc, !PT ;  /* 0x0000006806307812 */ /* 0x000fe200078efcff */
[----:B------:R-:W-:Y:S01]  /*2b50*/  @!P0 IMAD.IADD R65, R65, 0x1, -R2 ;  /* 0x0000000141418824 */ /* 0x000fe200078e0a02 */
[C---:B------:R-:W-:Y:S01]  /*2b60*/  ISETP.GT.U32.AND P5, PT, R2.reuse, R69, PT ;  /* 0x000000450200720c */ /* 0x040fe20003fa4070 */
[C---:B------:R-:W-:Y:S01]  /*2b70*/  IMAD R71, R2.reuse, R46, R71 ;  /* 0x0000002e02477224 */ /* 0x040fe200078e0247 */
[----:B------:R-:W-:Y:S01]  /*2b80*/  @!P2 IADD3 R67, R67, -R2, RZ ;  /* 0x800000024343a210 */ /* 0x000fe20007ffe0ff */
[----:B------:R-:W-:Y:S01]  /*2b90*/  @!P6 IMAD.MOV R65, RZ, RZ, -R65 ;  /* 0x000000ffff41e224 */ /* 0x000fe200078e0a41 */
[----:B------:R-:W-:Y:S01]  /*2ba0*/  IABS R75, R48 ;  /* 0x00000030004b7213 */ /* 0x000fe20000000000 */
[----:B------:R-:W-:Y:S01]  /*2bb0*/  @!P1 IMAD.MOV R61, RZ, RZ, -R61 ;  /* 0x000000ffff3d9224 */ /* 0x000fe200078e0a3d */
[----:B------:R-:W-:-:S02]  /*2bc0*/  ISETP.GT.U32.AND P6, PT, R2, R71, PT ;  /* 0x000000470200720c */ /* 0x000fc40003fc4070 */
[----:B------:R-:W-:Y:S01]  /*2bd0*/  ISETP.GT.U32.AND P2, PT, R2, R67, PT ;  /* 0x000000430200720c */ /* 0x000fe20003f44070 */
[--C-:B------:R-:W-:Y:S01]  /*2be0*/  @!P3 IMAD.IADD R63, R63, 0x1, -R2.reuse ;  /* 0x000000013f3fb824 */ /* 0x100fe200078e0a02 */
[----:B------:R-:W-:Y:S02]  /*2bf0*/  LOP3.LUT R46, R6, 0x66, RZ, 0xfc, !PT ;  /* 0x00000066062e7812 */ /* 0x000fe400078efcff */
[----:B------:R-:W-:Y:S01]  /*2c00*/  ISETP.GE.AND P1, PT, R52, RZ, PT ;  /* 0x000000ff3400720c */ /* 0x000fe20003f26270 */
[--C-:B------:R-:W-:Y:S01]  /*2c10*/  @!P5 IMAD.IADD R69, R69, 0x1, -R2.reuse ;  /* 0x000000014545d824 */ /* 0x100fe200078e0a02 */
[----:B------:R-:W-:Y:S01]  /*2c20*/  IABS R73, R46 ;  /* 0x0000002e00497213 */ /* 0x000fe20000000000 */
[----:B------:R-:W-:Y:S01]  /*2c30*/  @!P4 IMAD.MOV R63, RZ, RZ, -R63 ;  /* 0x000000ffff3fc224 */ /* 0x000fe200078e0a3f */
[----:B------:R-:W-:Y:S02]  /*2c40*/  ISETP.GE.AND P4, PT, R46, RZ, PT ;  /* 0x000000ff2e00720c */ /* 0x000fe40003f86270 */
[----:B------:R-:W-:Y:S01]  /*2c50*/  ISETP.GT.U32.AND P5, PT, R2, R69, PT ;  /* 0x000000450200720c */ /* 0x000fe20003fa4070 */
[--C-:B------:R-:W-:Y:S01]  /*2c60*/  @!P6 IMAD.IADD R71, R71, 0x1, -R2.reuse ;  /* 0x000000014747e824 */ /* 0x100fe200078e0a02 */
[----:B------:R-:W-:Y:S01]  /*2c70*/  IABS R77, R50 ;  /* 0x00000032004d7213 */ /* 0x000fe20000000000 */
[----:B------:R-:W-:Y:S01]  /*2c80*/  @!P2 IMAD.IADD R67, R67, 0x1, -R2 ;  /* 0x000000014343a824 */ /* 0x000fe200078e0a02 */
[----:B------:R-:W-:Y:S01]  /*2c90*/  ISETP.GE.AND P2, PT, R48, RZ, PT ;  /* 0x000000ff3000720c */ /* 0x000fe20003f46270 */
[----:B------:R-:W-:Y:S01]  /*2ca0*/  IMAD.HI.U32 R48, R0, R75, RZ ;  /* 0x0000004b00307227 */ /* 0x000fe200078e00ff */
[----:B------:R-:W-:-:S02]  /*2cb0*/  ISETP.GT.U32.AND P6, PT, R2, R71, PT ;  /* 0x000000470200720c */ /* 0x000fc40003fc4070 */
[----:B------:R-:W-:Y:S01]  /*2cc0*/  ISETP.GE.AND P3, PT, R54, RZ, PT ;  /* 0x000000ff3600720c */ /* 0x000fe20003f66270 */
[----:B------:R-:W-:Y:S01]  /*2cd0*/  IMAD.MOV R52, RZ, RZ, -R48 ;  /* 0x000000ffff347224 */ /* 0x000fe200078e0a30 */
[----:B------:R-:W-:Y:S01]  /*2ce0*/  LOP3.LUT R54, R6, 0x6c, RZ, 0xfc, !PT ;  /* 0x0000006c06367812 */ /* 0x000fe200078efcff */
[----:B------:R-:W-:Y:S01]  /*2cf0*/  IMAD.HI.U32 R46, R0, R73, RZ ;  /* 0x00000049002e7227 */ /* 0x000fe200078e00ff */
[----:B------:R-:W-:Y:S02]  /*2d00*/  ISETP.GE.AND P0, PT, R56, RZ, PT ;  /* 0x000000ff3800720c */ /* 0x000fe40003f06270 */
[----:B------:R-:W-:Y:S01]  /*2d10*/  @!P5 IADD3 R69, R69, -R2, RZ ;  /* 0x800000024545d210 */ /* 0x000fe20007ffe0ff */
[----:B------:R-:W-:Y:S01]  /*2d20*/  IMAD R75, R2, R52, R75 ;  /* 0x00000034024b7224 */ /* 0x000fe200078e024b */
[----:B------:R-:W-:Y:S01]  /*2d30*/  ISETP.GE.AND P5, PT, R50, RZ, PT ;  /* 0x000000ff3200720c */ /* 0x000fe20003fa6270 */
[----:B------:R-:W-:Y:S01]  /*2d40*/  IMAD.MOV R50, RZ, RZ, -R46 ;  /* 0x000000ffff327224 */ /* 0x000fe200078e0a2e */
[----:B------:R-:W-:Y:S01]  /*2d50*/  IABS R79, R54 ;  /* 0x00000036004f7213 */ /* 0x000fe20000000000 */
[----:B------:R-:W-:Y:S01]  /*2d60*/  @!P6 IMAD.IADD R71, R71, 0x1, -R2 ;  /* 0x000000014747e824 */ /* 0x000fe200078e0a02 */
[C---:B------:R-:W-:Y:S01]  /*2d70*/  ISETP.GT.U32.AND P6, PT, R2.reuse, R75, PT ;  /* 0x0000004b0200720c */ /* 0x040fe20003fc4070 */
[----:B------:R-:W-:Y:S01]  /*2d80*/  IMAD R73, R2, R50, R73 ;  /* 0x0000003202497224 */ /* 0x000fe200078e0249 */
[C---:B------:R-:W-:Y:S01]  /*2d90*/  LOP3.LUT R52, R6.reuse, 0x70, RZ, 0xfc, !PT ;  /* 0x0000007006347812 */ /* 0x040fe200078efcff */
[----:B------:R-:W-:Y:S01]  /*2da0*/  @!P1 IMAD.MOV R67, RZ, RZ, -R67 ;  /* 0x000000ffff439224 */ /* 0x000fe200078e0a43 */
[----:B------:R-:W-:Y:S01]  /*2db0*/  LOP3.LUT R56, R6, 0x74, RZ, 0xfc, !PT ;  /* 0x0000007406387812 */ /* 0x000fe200078efcff */
[----:B------:R-:W-:Y:S01]  /*2dc0*/  IMAD.HI.U32 R48, R0, R79, RZ ;  /* 0x0000004f00307227 */ /* 0x000fe200078e00ff */
[----:B------:R-:W-:-:S02]  /*2dd0*/  ISETP.GT.U32.AND P1, PT, R2, R73, PT ;  /* 0x000000490200720c */ /* 0x000fc40003f24070 */
[----:B------:R-:W-:Y:S01]  /*2de0*/  IABS R83, R52 ;  /* 0x0000003400537213 */ /* 0x000fe20000000000 */
[----:B------:R-:W-:Y:S01]  /*2df0*/  IMAD.HI.U32 R46, R0, R77, RZ ;  /* 0x0000004d002e7227 */ /* 0x000fe200078e00ff */
[----:B------:R-:W-:Y:S02]  /*2e00*/  IADD3 R48, -R48, RZ, RZ ;  /* 0x000000ff30307210 */ /* 0x000fe40007ffe1ff */
[----:B------:R-:W-:Y:S01]  /*2e10*/  @!P0 IADD3 R71, -R71, RZ, RZ ;  /* 0x000000ff47478210 */ /* 0x000fe20007ffe1ff */
[----:B------:R-:W-:Y:S01]  /*2e20*/  @!P6 IMAD.IADD R75, R75, 0x1, -R2 ;  /* 0x000000014b4be824 */ /* 0x000fe200078e0a02 */
[----:B------:R-:W-:Y:S01]  /*2e30*/  IABS R87, R56 ;  /* 0x0000003800577213 */ /* 0x000fe20000000000 */
[----:B------:R-:W-:Y:S01]  /*2e40*/  IMAD.MOV R46, RZ, RZ, -R46 ;  /* 0x000000ffff2e7224 */ /* 0x000fe200078e0a2e */
[----:B------:R-:W-:Y:S01]  /*2e50*/  IABS R89, R58 ;  /* 0x0000003a00597213 */ /* 0x000fe20000000000 */
[C---:B------:R-:W-:Y:S01]  /*2e60*/  IMAD R79, R2.reuse, R48, R79 ;  /* 0x00000030024f7224 */ /* 0x040fe200078e024f */
[----:B------:R-:W-:Y:S01]  /*2e70*/  ISETP.GT.U32.AND P6, PT, R2, R75, PT ;  /* 0x0000004b0200720c */ /* 0x000fe20003fc4070 */
[----:B------:R-:W-:Y:S01]  /*2e80*/  @!P1 IMAD.IADD R73, R73, 0x1, -R2 ;  /* 0x0000000149499824 */ /* 0x000fe200078e0a02 */
[----:B------:R-:W-:Y:S01]  /*2e90*/  LOP3.LUT R60, R6, 0x78, RZ, 0xfc, !PT ;  /* 0x00000078063c7812 */ /* 0x000fe200078efcff */
[----:B------:R-:W-:Y:S01]  /*2ea0*/  IMAD R77, R2, R46, R77 ;  /* 0x0000002e024d7224 */ /* 0x000fe200078e024d */
[----:B------:R-:W-:Y:S01]  /*2eb0*/  LOP3.LUT R46, R6, 0x6e, RZ, 0xfc, !PT ;  /* 0x0000006e062e7812 */ /* 0x000fe200078efcff */
[----:B------:R-:W-:Y:S01]  /*2ec0*/  IMAD.HI.U32 R48, R0, R83, RZ ;  /* 0x0000005300307227 */ /* 0x000fe200078e00ff */
[----:B------:R-:W-:-:S02]  /*2ed0*/  ISETP.GT.U32.AND P1, PT, R2, R73, PT ;  /* 0x000000490200720c */ /* 0x000fc40003f24070 */
[----:B------:R-:W-:Y:S01]  /*2ee0*/  IABS R81, R46 ;  /* 0x0000002e00517213 */ /* 0x000fe20000000000 */
[----:B------:R-:W-:Y:S01]  /*2ef0*/  IMAD.MOV R48, RZ, RZ, -R48 ;  /* 0x000000ffff307224 */ /* 0x000fe200078e0a30 */
[----:B------:R-:W-:Y:S01]  /*2f00*/  ISETP.GE.AND P0, PT, R46, RZ, PT ;  /* 0x000000ff2e00720c */ /* 0x000fe20003f06270 */
[----:B------:R-:W-:Y:S01]  /*2f10*/  @!P3 IMAD.MOV R69, RZ, RZ, -R69 ;  /* 0x000000ffff45b224 */ /* 0x000fe200078e0a45 */
[----:B------:R-:W-:Y:S01]  /*2f20*/  ISETP.GE.AND P3, PT, R54, RZ, PT ;  /* 0x000000ff3600720c */ /* 0x000fe20003f66270 */
[----:B------:R-:W-:Y:S01]  /*2f30*/  IMAD.HI.U32 R46, R0, R81, RZ ;  /* 0x00000051002e7227 */ /* 0x000fe200078e00ff */
[----:B------:R-:W-:Y:S02]  /*2f40*/  @!P6 IADD3 R75, R75, -R2, RZ ;  /* 0x800000024b4be210 */ /* 0x000fe40007ffe0ff */
[C---:B------:R-:W-:Y:S01]  /*2f50*/  ISETP.GT.U32.AND P6, PT, R2.reuse, R79, PT ;  /* 0x0000004f0200720c */ /* 0x040fe20003fc4070 */
[----:B------:R-:W-:Y:S01]  /*2f60*/  IMAD R83, R2, R48, R83 ;  /* 0x0000003002537224 */ /* 0x000fe200078e0253 */
[----:B------:R-:W-:Y:S01]  /*2f70*/  LOP3.LUT R54, R6, 0x72, RZ, 0xfc, !PT ;  /* 0x0000007206367812 */ /* 0x000fe200078efcff */
[----:B------:R-:W-:Y:S01]  /*2f80*/  @!P1 IMAD.IADD R73, R73, 0x1, -R2 ;  /* 0x0000000149499824 */ /* 0x000fe200078e0a02 */
[C---:B------:R-:W-:Y:S01]  /*2f90*/  ISETP.GT.U32.AND P1, PT, R2.reuse, R77, PT ;  /* 0x0000004d0200720c */ /* 0x040fe20003f24070 */
[----:B------:R-:W-:Y:S01]  /*2fa0*/  IMAD.MOV R46, RZ, RZ, -R46 ;  /* 0x000000ffff2e7224 */ /* 0x000fe200078e0a2e */
[----:B------:R-:W-:Y:S01]  /*2fb0*/  IABS R85, R54 ;  /* 0x0000003600557213 */ /* 0x000fe20000000000 */
[----:B------:R-:W-:Y:S01]  /*2fc0*/  @!P4 IMAD.MOV R73, RZ, RZ, -R73 ;  /* 0x000000ffff49c224 */ /* 0x000fe200078e0a49 */
[----:B------:R-:W-:Y:S01]  /*2fd0*/  IABS R91, R60 ;  /* 0x0000003c005b7213 */ /* 0x000fe20000000000 */
[----:B------:R-:W-:-:S02]  /*2fe0*/  IMAD R81, R2, R46, R81 ;  /* 0x0000002e02517224 */ /* 0x000fc400078e0251 */
[----:B------:R-:W-:Y:S02]  /*2ff0*/  IMAD.HI.U32 R46, R0, R87, RZ ;  /* 0x00000057002e7227 */ /* 0x000fe400078e00ff */
[----:B------:R-:W-:Y:S02]  /*3000*/  @!P6 IADD3 R79, R79, -R2, RZ ;  /* 0x800000024f4fe210 */ /* 0x000fe40007ffe0ff */
[----:B------:R-:W-:Y:S01]  /*3010*/  ISETP.GT.U32.AND P6, PT, R2, R83, PT ;  /* 0x000000530200720c */ /* 0x000fe20003fc4070 */
[----:B------:R-:W-:-:S04]  /*3020*/  IMAD.HI.U32 R50, R0, R85, RZ ;  /* 0x0000005500327227 */ /* 0x000fc800078e00ff */
[----:B------:R-:W-:Y:S01]  /*3030*/  @!P1 IMAD.IADD R77, R77, 0x1, -R2 ;  /* 0x000000014d4d9824 */ /* 0x000fe200078e0a02 */
[C---:B------:R-:W-:Y:S01]  /*3040*/  ISETP.GT.U32.AND P1, PT, R2.reuse, R81, PT ;  /* 0x000000510200720c */ /* 0x040fe20003f24070 */
[----:B------:R-:W-:Y:S02]  /*3050*/  IMAD.MOV R46, RZ, RZ, -R46 ;  /* 0x000000ffff2e7224 */ /* 0x000fe400078e0a2e */
[----:B------:R-:W-:Y:S02]  /*3060*/  IMAD.MOV R50, RZ, RZ, -R50 ;  /* 0x000000ffff327224 */ /* 0x000fe400078e0a32 */
[C---:B------:R-:W-:Y:S02]  /*3070*/  IMAD R87, R2.reuse, R46, R87 ;  /* 0x0000002e02577224 */ /* 0x040fe400078e0257 */
[----:B------:R-:W-:Y:S01]  /*3080*/  @!P6 IMAD.IADD R83, R83, 0x1, -R2 ;  /* 0x000000015353e824 */ /* 0x000fe200078e0a02 */
[C---:B------:R-:W-:Y:S01]  /*3090*/  ISETP.GT.U32.AND P6, PT, R2.reuse, R79, PT ;  /* 0x0000004f0200720c */ /* 0x040fe20003fc4070 */
[----:B------:R-:W-:Y:S01]  /*30a0*/  IMAD R85, R2, R50, R85 ;  /* 0x0000003202557224 */ /* 0x000fe200078e0255 */
[----:B------:R-:W-:Y:S01]  /*30b0*/  LOP3.LUT R50, R6, 0x7c, RZ, 0xfc, !PT ;  /* 0x0000007c06327812 */ /* 0x000fe200078efcff */
[----:B------:R-:W-:-:S03]  /*30c0*/  IMAD.HI.U32 R48, R0, R89, RZ ;  /* 0x0000005900307227 */ /* 0x000fc600078e00ff */
[----:B------:R-:W-:Y:S01]  /*30d0*/  IABS R95, R50 ;  /* 0x00000032005f7213 */ /* 0x000fe20000000000 */
[----:B------:R-:W-:Y:S01]  /*30e0*/  @!P1 IMAD.IADD R81, R81, 0x1, -R2 ;  /* 0x0000000151519824 */ /* 0x000fe200078e0a02 */
[----:B------:R-:W-:Y:S01]  /*30f0*/  ISETP.GT.U32.AND P1, PT, R2, R77, PT ;  /* 0x0000004d0200720c */ /* 0x000fe20003f24070 */
[----:B------:R-:W-:-:S03]  /*3100*/  IMAD.HI.U32 R6, R0, R93, RZ ;  /* 0x0000005d00067227 */ /* 0x000fc600078e00ff */
[C---:B------:R-:W-:Y:S01]  /*3110*/  ISETP.GT.U32.AND P4, PT, R2.reuse, R81, PT ;  /* 0x000000510200720c */ /* 0x040fe20003f84070 */
[----:B------:R-:W-:Y:S01]  /*3120*/  @!P6 IMAD.IADD R79, R79, 0x1, -R2 ;  /* 0x000000014f4fe824 */ /* 0x000fe200078e0a02 */
[----:B------:R-:W-:Y:S01]  /*3130*/  ISETP.GT.U32.AND P6, PT, R2, R87, PT ;  /* 0x000000570200720c */ /* 0x000fe20003fc4070 */
[----:B------:R-:W-:Y:S01]  /*3140*/  IMAD.MOV R48, RZ, RZ, -R48 ;  /* 0x000000ffff307224 */ /* 0x000fe200078e0a30 */
[----:B------:R-:W-:Y:S01]  /*3150*/  IADD3 R6, -R6, RZ, RZ ;  /* 0x000000ff06067210 */ /* 0x000fe20007ffe1ff */
[----:B------:R-:W-:Y:S01]  /*3160*/  IMAD.HI.U32 R46, R0, R91, RZ ;  /* 0x0000005b002e7227 */ /* 0x000fe200078e00ff */
[----:B------:R-:W-:-:S03]  /*3170*/  @!P3 IADD3 R79, -R79, RZ, RZ ;  /* 0x000000ff4f4fb210 */ /* 0x000fc60007ffe1ff */
[----:B------:R-:W-:Y:S01]  /*3180*/  @!P2 IMAD.MOV R75, RZ, RZ, -R75 ;  /* 0x000000ffff4ba224 */ /* 0x000fe200078e0a4b */
[C---:B------:R-:W-:Y:S01]  /*3190*/  ISETP.GT.U32.AND P2, PT, R2.reuse, R83, PT ;  /* 0x000000530200720c */ /* 0x040fe20003f44070 */
[----:B------:R-:W-:Y:S01]  /*31a0*/  IMAD R89, R2, R48, R89 ;  /* 0x0000003002597224 */ /* 0x000fe200078e0259 */
[----:B------:R-:W-:Y:S01]  /*31b0*/  IADD3 R46, -R46, RZ, RZ ;  /* 0x000000ff2e2e7210 */ /* 0x000fe20007ffe1ff */
[--C-:B------:R-:W-:Y:S01]  /*31c0*/  @!P1 IMAD.IADD R77, R77, 0x1, -R2.reuse ;  /* 0x000000014d4d9824 */ /* 0x100fe200078e0a02 */
[C---:B------:R-:W-:Y:S01]  /*31d0*/  ISETP.GT.U32.AND P1, PT, R2.reuse, R85, PT ;  /* 0x000000550200720c */ /* 0x040fe20003f24070 */
[--C-:B------:R-:W-:Y:S01]  /*31e0*/  @!P4 IMAD.IADD R81, R81, 0x1, -R2.reuse ;  /* 0x000000015151c824 */ /* 0x100fe200078e0a02 */
[C---:B------:R-:W-:Y:S01]  /*31f0*/  ISETP.GT.U32.AND P4, PT, R2.reuse, R89, PT ;  /* 0x000000590200720c */ /* 0x040fe20003f84070 */
[----:B------:R-:W-:Y:S01]  /*3200*/  IMAD R11, R2, R6, R93 ;  /* 0x00000006020b7224 */ /* 0x000fe200078e025d */
[----:B------:R-:W-:Y:S01]  /*3210*/  IABS R48, R64 ;  /* 0x0000004000307213 */ /* 0x000fe20000000000 */
[----:B------:R-:W-:-:S02]  /*3220*/  @!P6 IMAD.IADD R87, R87, 0x1, -R2 ;  /* 0x000000015757e824 */ /* 0x000fc400078e0a02 */
[C---:B------:R-:W-:Y:S01]  /*3230*/  IMAD R91, R2.reuse, R46, R91 ;  /* 0x0000002e025b7224 */ /* 0x040fe200078e025b */
[C---:B------:R-:W-:Y:S01]  /*3240*/  ISETP.GT.U32.AND P6, PT, R2.reuse, R11, PT ;  /* 0x0000000b0200720c */ /* 0x040fe20003fc4070 */
[--C-:B------:R-:W-:Y:S01]  /*3250*/  @!P2 IMAD.IADD R83, R83, 0x1, -R2.reuse ;  /* 0x000000015353a824 */ /* 0x100fe200078e0a02 */
[----:B------:R-:W-:Y:S01]  /*3260*/  IABS R46, R68 ;  /* 0x00000044002e7213 */ /* 0x000fe20000000000 */
[----:B------:R-:W-:Y:S01]  /*3270*/  @!P0 IMAD.MOV R81, RZ, RZ, -R81 ;  /* 0x000000ffff518224 */ /* 0x000fe200078e0a51 */
[----:B------:R-:W-:Y:S01]  /*3280*/  ISETP.GT.U32.AND P2, PT, R2, R91, PT ;  /* 0x0000005b0200720c */ /* 0x000fe20003f44070 */
[--C-:B------:R-:W-:Y:S01]  /*3290*/  @!P1 IMAD.IADD R85, R85, 0x1, -R2.reuse ;  /* 0x0000000155559824 */ /* 0x100fe200078e0a02 */
[----:B------:R-:W-:Y:S01]  /*32a0*/  ISETP.GE.AND P1, PT, R52, RZ, PT ;  /* 0x000000ff3400720c */ /* 0x000fe20003f26270 */
[----:B------:R-:W-:Y:S01]  /*32b0*/  @!P4 IMAD.IADD R89, R89, 0x1, -R2 ;  /* 0x000000015959c824 */ /* 0x000fe200078e0a02 */
[----:B------:R-:W-:Y:S01]  /*32c0*/  ISETP.GT.U32.AND P3, PT, R2, R87, PT ;  /* 0x000000570200720c */ /* 0x000fe20003f64070 */
[----:B------:R-:W-:Y:S01]  /*32d0*/  IMAD.HI.U32 R6, R7, R46, RZ ;  /* 0x0000002e07067227 */ /* 0x000fe200078e00ff */
[----:B------:R-:W-:-:S02]  /*32e0*/  ISETP.GE.AND P4, PT, R54, RZ, PT ;  /* 0x000000ff3600720c */ /* 0x000fc40003f86270 */
[C---:B------:R-:W-:Y:S01]  /*32f0*/  ISETP.GT.U32.AND P0, PT, R2.reuse, R89, PT ;  /* 0x000000590200720c */ /* 0x040fe20003f04070 */
[--C-:B------:R-:W-:Y:S01]  /*3300*/  @!P6 IMAD.IADD R11, R11, 0x1, -R2.reuse ;  /* 0x000000010b0be824 */ /* 0x100fe200078e0a02 */
[C---:B------:R-:W-:Y:S01]  /*3310*/  ISETP.GT.U32.AND P6, PT, R2.reuse, R85, PT ;  /* 0x000000550200720c */ /* 0x040fe20003fc4070 */
[----:B------:R-:W-:Y:S02]  /*3320*/  @!P5 IMAD.MOV R77, RZ, RZ, -R77 ;  /* 0x000000ffff4dd224 */ /* 0x000fe400078e0a4d */
[----:B------:R-:W-:Y:S01]  /*3330*/  @!P2 IMAD.IADD R91, R91, 0x1, -R2 ;  /* 0x000000015b5ba824 */ /* 0x000fe200078e0a02 */
[----:B------:R-:W-:Y:S01]  /*3340*/  ISETP.GT.U32.AND P5, PT, R2, R11, PT ;  /* 0x0000000b0200720c */ /* 0x000fe20003fa4070 */
[----:B------:R-:W-:Y:S01]  /*3350*/  IMAD.MOV R6, RZ, RZ, -R6 ;  /* 0x000000ffff067224 */ /* 0x000fe200078e0a06 */
[----:B------:R-:W-:Y:S01]  /*3360*/  ISETP.GE.AND P2, PT, R56, RZ, PT ;  /* 0x000000ff3800720c */ /* 0x000fe20003f46270 */
[----:B------:R-:W-:-:S04]  /*3370*/  IMAD.HI.U32 R0, R0, R95, RZ ;  /* 0x0000005f00007227 */ /* 0x000fc800078e00ff */
[----:B------:R-:W-:Y:S01]  /*3380*/  @!P1 IMAD.MOV R83, RZ, RZ, -R83 ;  /* 0x000000ffff539224 */ /* 0x000fe200078e0a53 */
[----:B------:R-:W-:Y:S01]  /*3390*/  ISETP.GT.U32.AND P1, PT, R2, R91, PT ;  /* 0x0000005b0200720c */ /* 0x000fe20003f24070 */
[----:B------:R-:W-:Y:S01]  /*33a0*/  IMAD R6, R3, R6, R46 ;  /* 0x0000000603067224 */ /* 0x000fe200078e022e */
[----:B------:R-:W-:Y:S01]  /*33b0*/  IADD3 R0, -R0, RZ, RZ ;  /* 0x000000ff00007210 */ /* 0x000fe20007ffe1ff */
[----:B------:R-:W-:Y:S01]  /*33c0*/  IMAD.HI.U32 R7, R7, R48, RZ ;  /* 0x0000003007077227 */ /* 0x000fe200078e00ff */
[----:B------:R-:W-:-:S03]  /*33d0*/  @!P6 IADD3 R85, R85, -R2, RZ ;  /* 0x800000025555e210 */ /* 0x000fc60007ffe0ff */
[--C-:B------:R-:W-:Y:S01]  /*33e0*/  @!P0 IMAD.IADD R89, R89, 0x1, -R2.reuse ;  /* 0x0000000159598824 */ /* 0x100fe200078e0a02 */
[----:B------:R-:W-:Y:S01]  /*33f0*/  ISETP.GT.U32.AND P0, PT, R3, R6, PT ;  /* 0x000000060300720c */ /* 0x000fe20003f04070 */
[----:B------:R-:W-:Y:S02]  /*3400*/  IMAD.MOV R7, RZ, RZ, -R7 ;  /* 0x000000ffff077224 */ /* 0x000fe400078e0a07 */
[--C-:B------:R-:W-:Y:S02]  /*3410*/  @!P3 IMAD.IADD R87, R87, 0x1, -R2.reuse ;  /* 0x000000015757b824 */ /* 0x100fe400078e0a02 */
[----:B------:R-:W-:Y:S01]  /*3420*/  @!P5 IMAD.IADD R11, R11, 0x1, -R2 ;  /* 0x000000010b0bd824 */ /* 0x000fe200078e0a02 */
[----:B------:R-:W-:Y:S01]  /*3430*/  ISETP.GE.AND P5, PT, R58, RZ, PT ;  /* 0x000000ff3a00720c */ /* 0x000fe20003fa6270 */
[----:B------:R-:W-:Y:S02]  /*3440*/  IMAD R93, R2, R0, R95 ;  /* 0x00000000025d7224 */ /* 0x000fe400078e025f */
[----:B------:R-:W-:-:S02]  /*3450*/  IMAD R46, R3, R7, R48 ;  /* 0x00000007032e7224 */ /* 0x000fc400078e0230 */
[----:B------:R-:W-:Y:S01]  /*3460*/  @!P2 IMAD.MOV R87, RZ, RZ, -R87 ;  /* 0x000000ffff57a224 */ /* 0x000fe200078e0a57 */
[----:B------:R-:W-:Y:S01]  /*3470*/  ISETP.GE.AND P2, PT, R62, RZ, PT ;  /* 0x000000ff3e00720c */ /* 0x000fe20003f46270 */
[----:B------:R-:W-:Y:S01]  /*3480*/  @!P1 IMAD.IADD R91, R91, 0x1, -R2 ;  /* 0x000000015b5b9824 */ /* 0x000fe200078e0a02 */
[----:B------:R-:W-:Y:S01]  /*3490*/  ISETP.GT.U32.AND P6, PT, R2, R93, PT ;  /* 0x0000005d0200720c */ /* 0x000fe20003fc4070 */
[----:B------:R-:W-:Y:S01]  /*34a0*/  @!P0 IMAD.IADD R6, R6, 0x1, -R3 ;  /* 0x0000000106068824 */ /* 0x000fe200078e0a03 */
[----:B------:R-:W-:Y:S01]  /*34b0*/  ISETP.GT.U32.AND P1, PT, R3, R46, PT ;  /* 0x0000002e0300720c */ /* 0x000fe20003f24070 */
[----:B------:R-:W-:Y:S01]  /*34c0*/  @!P4 IMAD.MOV R85, RZ, RZ, -R85 ;  /* 0x000000ffff55c224 */ /* 0x000fe200078e0a55 */
[----:B------:R-:W-:Y:S01]  /*34d0*/  ISETP.GE.AND P4, PT, R60, RZ, PT ;  /* 0x000000ff3c00720c */ /* 0x000fe20003f86270 */
[----:B------:R-:W-:Y:S01]  /*34e0*/  IMAD.MOV.U32 R0, RZ, RZ, c[0x0][0x180] ;  /* 0x00006000ff007624 */ /* 0x000fe200078e00ff */
[----:B------:R-:W-:Y:S02]  /*34f0*/  @!P5 IADD3 R89, -R89, RZ, RZ ;  /* 0x000000ff5959d210 */ /* 0x000fe40007ffe1ff */
[----:B------:R-:W-:-:S02]  /*3500*/  ISETP.GT.U32.AND P5, PT, R3, R6, PT ;  /* 0x000000060300720c */ /* 0x000fc40003fa4070 */
[----:B------:R-:W-:Y:S01]  /*3510*/  ISETP.GE.AND P0, PT, R50, RZ, PT ;  /* 0x000000ff3200720c */ /* 0x000fe20003f06270 */
[----:B------:R-:W-:Y:S01]  /*3520*/  @!P2 IMAD.MOV R11, RZ, RZ, -R11 ;  /* 0x000000ffff0ba224 */ /* 0x000fe200078e0a0b */
[----:B------:R-:W-:Y:S02]  /*3530*/  ISETP.GE.AND P2, PT, R68, RZ, PT ;  /* 0x000000ff4400720c */ /* 0x000fe40003f46270 */
[----:B------:R-:W-:Y:S01]  /*3540*/  @!P6 IADD3 R93, R93, -R2, RZ ;  /* 0x800000025d5de210 */ /* 0x000fe20007ffe0ff */
[----:B------:R-:W-:Y:S01]  /*3550*/  @!P1 IMAD.IADD R46, R46, 0x1, -R3 ;  /* 0x000000012e2e9824 */ /* 0x000fe200078e0a03 */
[----:B------:R-:W-:Y:S01]  /*3560*/  IADD3 R7, R0, -0x5, RZ ;  /* 0xfffffffb00077810 */ /* 0x000fe20007ffe0ff */
[----:B------:R-:W-:Y:S01]  /*3570*/  @!P4 IMAD.MOV R91, RZ, RZ, -R91 ;  /* 0x000000ffff5bc224 */ /* 0x000fe200078e0a5b */
[----:B------:R-:W-:Y:S02]  /*3580*/  ISETP.GT.U32.AND P6, PT, R2, R93, PT ;  /* 0x0000005d0200720c */ /* 0x000fe40003fc4070 */
[----:B------:R-:W-:Y:S01]  /*3590*/  ISETP.GT.U32.AND P1, PT, R3, R46, PT ;  /* 0x0000002e0300720c */ /* 0x000fe20003f24070 */
[----:B------:R-:W-:Y:S01]  /*35a0*/  @!P5 IMAD.IADD R6, R6, 0x1, -R3 ;  /* 0x000000010606d824 */ /* 0x000fe200078e0a03 */
[----:B------:R-:W-:-:S02]  /*35b0*/  IADD3 R48, R0, -0x9, RZ ;  /* 0xfffffff700307810 */ /* 0x000fc40007ffe0ff */
[----:B------:R-:W-:Y:S01]  /*35c0*/  ISETP.GE.U32.AND P4, PT, R7, 0x7fffffbc, PT ;  /* 0x7fffffbc0700780c */ /* 0x000fe20003f86070 */
[----:B------:R-:W-:Y:S01]  /*35d0*/  @!P2 IMAD.MOV R6, RZ, RZ, -R6 ;  /* 0x000000ffff06a224 */ /* 0x000fe200078e0a06 */
[----:B------:R-:W-:Y:S02]  /*35e0*/  ISETP.GE.AND P2, PT, R64, RZ, PT ;  /* 0x000000ff4000720c */ /* 0x000fe40003f46270 */
[----:B------:R-:W-:Y:S02]  /*35f0*/  LOP3.LUT R7, RZ, c[0x0][0x17c], RZ, 0x33, !PT ;  /* 0x00005f00ff077a12 */ /* 0x000fe400078e33ff */
[----:B------:R-:W-:Y:S01]  /*3600*/  IADD3 R52, R0, -0x1, RZ ;  /* 0xffffffff00347810 */ /* 0x000fe20007ffe0ff */
[----:B------:R-:W-:Y:S01]  /*3610*/  @!P6 IMAD.IADD R93, R93, 0x1, -R2 ;  /* 0x000000015d5de824 */ /* 0x000fe200078e0a02 */
[----:B------:R-:W-:Y:S02]  /*3620*/  ISETP.GE.U32.AND P6, PT, R48, 0x7fffffb8, PT ;  /* 0x7fffffb83000780c */ /* 0x000fe40003fc6070 */
[----:B------:R-:W-:Y:S01]  /*3630*/  @!P1 IADD3 R46, R46, -R3, RZ ;  /* 0x800000032e2e9210 */ /* 0x000fe20007ffe0ff */
[----:B------:R-:W-:Y:S01]  /*3640*/  @!P0 IMAD.MOV R93, RZ, RZ, -R93 ;  /* 0x000000ffff5d8224 */ /* 0x000fe200078e0a5d */
[----:B------:R-:W-:-:S02]  /*3650*/  ISETP.NE.AND P1, PT, RZ, c[0x0][0x17c], PT ;  /* 0x00005f00ff007a0c */ /* 0x000fc40003f25270 */
[----:B------:R-:W-:Y:S01]  /*3660*/  LOP3.LUT R48, R66, 0x3f, RZ, 0xc0, !PT ;  /* 0x0000003f42307812 */ /* 0x000fe200078ec0ff */
[----:B------:R-:W-:Y:S01]  /*3670*/  @!P2 IMAD.MOV R46, RZ, RZ, -R46 ;  /* 0x000000ffff2ea224 */ /* 0x000fe200078e0a2e */
[C---:B------:R-:W-:Y:S02]  /*3680*/  SEL R50, R7.reuse, R5, !P1 ;  /* 0x0000000507327207 */ /* 0x040fe40004800000 */
[----:B------:R-:W-:Y:S01]  /*3690*/  IADD3 R2, R0, -0xd, RZ ;  /* 0xfffffff300027810 */ /* 0x000fe20007ffe0ff */
[----:B------:R-:W-:Y:S01]  /*36a0*/  IMAD R48, R48, c[0x0][0x18c], RZ ;  /* 0x0000630030307a24 */ /* 0x000fe200078e02ff */
[----:B------:R-:W-:Y:S02]  /*36b0*/  SEL R8, R7, R8, !P1 ;  /* 0x0000000807087207 */ /* 0x000fe40004800000 */
[----:B------:R-:W-:Y:S02]  /*36c0*/  ISETP.GE.U32.AND P3, PT, R52, 0x7fffffc0, PT ;  /* 0x7fffffc03400780c */ /* 0x000fe40003f66070 */
[----:B------:R-:W-:-:S02]  /*36d0*/  ISETP.NE.AND P0, PT, RZ, c[0x0][0x178], PT ;  /* 0x00005e00ff007a0c */ /* 0x000fc40003f05270 */
[----:B------:R-:W-:Y:S02]  /*36e0*/  LOP3.LUT R3, RZ, c[0x0][0x178], RZ, 0x33, !PT ;  /* 0x00005e00ff037a12 */ /* 0x000fe400078e33ff */
[C---:B------:R-:W-:Y:S01]  /*36f0*/  SEL R52, R7.reuse, R9, !P1 ;  /* 0x0000000907347207 */ /* 0x040fe20004800000 */
[----:B------:R-:W-:Y:S01]  /*3700*/  IMAD R9, R50, c[0x0][0x190], RZ ;  /* 0x0000640032097a24 */ /* 0x000fe200078e02ff */
[C---:B------:R-:W-:Y:S02]  /*3710*/  SEL R10, R7.reuse, R10, !P1 ;  /* 0x0000000a070a7207 */ /* 0x040fe40004800000 */
[C---:B------:R-:W-:Y:S02]  /*3720*/  SEL R12, R7.reuse, R12, !P1 ;  /* 0x0000000c070c7207 */ /* 0x040fe40004800000 */
[C---:B------:R-:W-:Y:S01]  /*3730*/  SEL R54, R7.reuse, R13, !P1 ;  /* 0x0000000d07367207 */ /* 0x040fe20004800000 */
[----:B------:R-:W-:Y:S01]  /*3740*/  IMAD R13, R52, c[0x0][0x190], RZ ;  /* 0x00006400340d7a24 */ /* 0x000fe200078e02ff */
[----:B------:R-:W-:-:S02]  /*3750*/  SEL R14, R7, R14, !P1 ;  /* 0x0000000e070e7207 */ /* 0x000fc40004800000 */
[C---:B------:R-:W-:Y:S01]  /*3760*/  SEL R56, R7.reuse, R15, !P1 ;  /* 0x0000000f07387207 */ /* 0x040fe20004800000 */
[----:B------:R-:W-:Y:S01]  /*3770*/  IMAD R15, R10, c[0x0][0x190], RZ ;  /* 0x000064000a0f7a24 */ /* 0x000fe200078e02ff */
[C---:B------:R-:W-:Y:S02]  /*3780*/  SEL R16, R7.reuse, R16, !P1 ;  /* 0x0000001007107207 */ /* 0x040fe40004800000 */
[C---:B------:R-:W-:Y:S01]  /*3790*/  SEL R58, R7.reuse, R17, !P1 ;  /* 0x00000011073a7207 */ /* 0x040fe20004800000 */
[----:B------:R-:W-:Y:S01]  /*37a0*/  IMAD R17, R12, c[0x0][0x190], RZ ;  /* 0x000064000c117a24 */ /* 0x000fe200078e02ff */
[C---:B------:R-:W-:Y:S02]  /*37b0*/  SEL R18, R7.reuse, R18, !P1 ;  /* 0x0000001207127207 */ /* 0x040fe40004800000 */
[C---:B------:R-:W-:Y:S01]  /*37c0*/  SEL R60, R7.reuse, R19, !P1 ;  /* 0x00000013073c7207 */ /* 0x040fe20004800000 */
[----:B------:R-:W-:Y:S01]  /*37d0*/  IMAD R19, R54, c[0x0][0x190], RZ ;  /* 0x0000640036137a24 */ /* 0x000fe200078e02ff */
[----:B------:R-:W-:-:S02]  /*37e0*/  SEL R20, R7, R20, !P1 ;  /* 0x0000001407147207 */ /* 0x000fc40004800000 */
[C---:B------:R-:W-:Y:S01]  /*37f0*/  SEL R62, R7.reuse, R21, !P1 ;  /* 0x00000015073e7207 */ /* 0x040fe20004800000 */
[----:B------:R-:W-:Y:S01]  /*3800*/  IMAD R21, R14, c[0x0][0x190], RZ ;  /* 0x000064000e157a24 */ /* 0x000fe200078e02ff */
[C---:B------:R-:W-:Y:S02]  /*3810*/  SEL R22, R7.reuse, R22, !P1 ;  /* 0x0000001607167207 */ /* 0x040fe40004800000 */
[C---:B-1----:R-:W-:Y:S01]  /*3820*/  SEL R64, R7.reuse, R23, !P1 ;  /* 0x0000001707407207 */ /* 0x042fe20004800000 */
        /* <DEDUP_REMOVED lines=19> */
[C---:B------:R-:W-:Y:S01]  /*3960*/  SEL R78, R7.reuse, R37, !P1 ;  /* 0x00000025074e7207 */ /* 0x040fe20004800000 */
[----:B------:R-:W-:Y:S01]  /*3970*/  IMAD R37, R22, c[0x0][0x190], RZ ;  /* 0x0000640016257a24 */ /* 0x000fe200078e02ff */
[C---:B------:R-:W-:Y:S02]  /*3980*/  SEL R36, R7.reuse, R36, !P1 ;  /* 0x0000002407247207 */ /* 0x040fe40004800000 */
        /* <DEDUP_REMOVED lines=60> */
[----:B------:R-:W-:Y:S01]  /*3d50*/  SEL R229, R7, R93, !P1 ;  /* 0x0000005d07e57207 */ /* 0x000fe20004800000 */
[----:B------:R-:W-:Y:S01]  /*3d60*/  IMAD R93, R95, c[0x0][0x190], RZ ;  /* 0x000064005f5d7a24 */ /* 0x000fe200078e02ff */
[----:B------:R-:W-:Y:S01]  /*3d70*/  ISETP.GE.U32.AND P5, PT, R2, 0x7fffffb4, PT ;  /* 0x7fffffb40200780c */ /* 0x000fe20003fa6070 */
[----:B------:R-:W-:Y:S01]  /*3d80*/  IMAD R95, R96, c[0x0][0x190], RZ ;  /* 0x00006400605f7a24 */ /* 0x000fe200078e02ff */
[----:B------:R-:W-:Y:S01]  /*3d90*/  SEL R7, R7, R4, !P1 ;  /* 0x0000000407077207 */ /* 0x000fe20004800000 */
[----:B------:R-:W-:Y:S01]  /*3da0*/  IMAD R97, R97, c[0x0][0x190], RZ ;  /* 0x0000640061617a24 */ /* 0x000fe200078e02ff */
[C---:B------:R-:W-:Y:S01]  /*3db0*/  LEA R2, P1, R48.reuse, c[0x0][0x168], 0x2 ;  /* 0x00005a0030027a11 */ /* 0x040fe200078210ff */
[----:B------:R-:W-:Y:S01]  /*3dc0*/  IMAD R99, R99, c[0x0][0x190], RZ ;  /* 0x0000640063637a24 */ /* 0x000fe200078e02ff */
[----:B------:R-:W-:Y:S01]  /*3dd0*/  SEL R5, R3, R6, !P0 ;  /* 0x0000000603057207 */ /* 0x000fe20004000000 */
[----:B------:R-:W-:Y:S01]  /*3de0*/  IMAD R231, R7, c[0x0][0x190], RZ ;  /* 0x0000640007e77a24 */ /* 0x000fe200078e02ff */
[----:B------:R-:W-:Y:S01]  /*3df0*/  SEL R3, R3, R46, !P0 ;  /* 0x0000002e03037207 */ /* 0x000fe20004000000 */
[----:B------:R-:W-:Y:S01]  /*3e00*/  IMAD R101, R101, c[0x0][0x190], RZ ;  /* 0x0000640065657a24 */ /* 0x000fe200078e02ff */
[----:B------:R-:W-:Y:S01]  /*3e10*/  LEA.HI.X.SX32 R4, R48, c[0x0][0x16c], 0x2, P1 ;  /* 0x00005b0030047a11 */ /* 0x000fe200008f16ff */
[----:B------:R-:W-:Y:S01]  /*3e20*/  IMAD R103, R103, c[0x0][0x190], RZ ;  /* 0x0000640067677a24 */ /* 0x000fe200078e02ff */
[-C--:B------:R-:W-:Y:S01]  /*3e30*/  LEA R138, P0, R9, R2.reuse, 0x2 ;  /* 0x00000002098a7211 */ /* 0x080fe200078010ff */
[----:B------:R-:W-:Y:S01]  /*3e40*/  IMAD R105, R105, c[0x0][0x190], RZ ;  /* 0x0000640069697a24 */ /* 0x000fe200078e02ff */
[----:B------:R-:W-:Y:S01]  /*3e50*/  LEA R140, P2, R11, R2, 0x2 ;  /* 0x000000020b8c7211 */ /* 0x000fe200078410ff */
[----:B------:R-:W-:Y:S01]  /*3e60*/  IMAD R107, R107, c[0x0][0x190], RZ ;  /* 0x000064006b6b7a24 */ /* 0x000fe200078e02ff */
[----:B------:R-:W-:Y:S01]  /*3e70*/  LEA.HI.X.SX32 R139, R9, R4, 0x2, P0 ;  /* 0x00000004098b7211 */ /* 0x000fe200000f16ff */
[----:B------:R-:W-:Y:S01]  /*3e80*/  IMAD R109, R109, c[0x0][0x190], RZ ;  /* 0x000064006d6d7a24 */ /* 0x000fe200078e02ff */
[-C--:B------:R-:W-:Y:S01]  /*3e90*/  LEA R6, P0, R13, R2.reuse, 0x2 ;  /* 0x000000020d067211 */ /* 0x080fe200078010ff */
[----:B------:R-:W-:Y:S01]  /*3ea0*/  IMAD R111, R111, c[0x0][0x190], RZ ;  /* 0x000064006f6f7a24 */ /* 0x000fe200078e02ff */
[----:B------:R-:W-:Y:S01]  /*3eb0*/  LEA R142, P1, R15, R2, 0x2 ;  /* 0x000000020f8e7211 */ /* 0x000fe200078210ff */
[----:B------:R-:W-:Y:S01]  /*3ec0*/  IMAD R113, R113, c[0x0][0x190], RZ ;  /* 0x0000640071717a24 */ /* 0x000fe200078e02ff */
[----:B------:R-:W-:Y:S01]  /*3ed0*/  LEA.HI.X.SX32 R141, R11, R4, 0x2, P2 ;  /* 0x000000040b8d7211 */ /* 0x000fe200010f16ff */
        /* <DEDUP_REMOVED lines=8> */
[----:B------:R1:W-:Y:S01]  /*3f60*/  STL.64 [R1+0xbd8], R6 ;  /* 0x000bd80601007387 */ /* 0x0003e20000100a00 */
[----:B------:R-:W-:Y:S01]  /*3f70*/  LEA R148, P1, R21, R2, 0x2 ;  /* 0x0000000215947211 */ /* 0x000fe200078210ff */
[----:B------:R-:W-:Y:S01]  /*3f80*/  IMAD R123, R123, c[0x0][0x190], RZ ;  /* 0x000064007b7b7a24 */ /* 0x000fe200078e02ff */
[----:B------:R-:W-:Y:S01]  /*3f90*/  LEA.HI.X.SX32 R145, R17, R4, 0x2, P2 ;  /* 0x0000000411917211 */ /* 0x000fe200010f16ff */
[----:B------:R2:W-:Y:S01]  /*3fa0*/  STL.64 [R1+0xbb8], R142 ;  /* 0x000bb88e01007387 */ /* 0x0005e20000100a00 */
        /* <DEDUP_REMOVED lines=11> */
[----:B------:R-:W-:Y:S01]  /*4060*/  STL.64 [R1+0xbe0], R148 ;  /* 0x000be09401007387 */ /* 0x000fe20000100a00 */
[----:B------:R-:W-:Y:S01]  /*4070*/  LEA R156, P2, R29, R2, 0x2 ;  /* 0x000000021d9c7211 */ /* 0x000fe200078410ff */
[----:B------:R-:W-:Y:S01]  /*4080*/  IMAD R3, R3, c[0x0][0x184], RZ ;  /* 0x0000610003037a24 */ /* 0x000fe200078e02ff */
[----:B------:R-:W-:Y:S01]  /*4090*/  LEA.HI.X.SX32 R153, R25, R4, 0x2, P0 ;  /* 0x0000000419997211 */ /* 0x000fe200000f16ff */
[----:B------:R-:W-:Y:S01]  /*40a0*/  STL.64 [R1+0xbc0], R150 ;  /* 0x000bc09601007387 */ /* 0x000fe20000100a00 */
[----:B------:R-:W-:Y:S01]  /*40b0*/  LEA R158, P0, R31, R2, 0x2 ;  /* 0x000000021f9e7211 */ /* 0x000fe200078010ff */
[----:B------:R-:W-:Y:S01]  /*40c0*/  IMAD R5, R5, c[0x0][0x184], RZ ;  /* 0x0000610005057a24 */ /* 0x000fe200078e02ff */
[----:B------:R-:W-:Y:S01]  /*40d0*/  LEA.HI.X.SX32 R155, R27, R4, 0x2, P1 ;  /* 0x000000041b9b7211 */ /* 0x000fe200008f16ff */
[----:B------:R-:W-:Y:S01]  /*40e0*/  IMAD R25, R245, 0x24, RZ ;  /* 0x00000024f5197824 */ /* 0x000fe200078e02ff */
[----:B------:R-:W-:Y:S01]  /*40f0*/  LEA R160, P1, R33, R2, 0x2 ;  /* 0x0000000221a07211 */ /* 0x000fe200078210ff */
[----:B------:R-:W-:Y:S01]  /*4100*/  IMAD R21, R245, 0x28, RZ ;  /* 0x00000028f5157824 */ /* 0x000fe200078e02ff */
[----:B------:R-:W-:Y:S01]  /*4110*/  LEA.HI.X.SX32 R157, R29, R4, 0x2, P2 ;  /* 0x000000041d9d7211 */ /* 0x000fe200010f16ff */
[----:B------:R-:W-:Y:S01]  /*4120*/  IMAD R29, R245, 0x30, RZ ;  /* 0x00000030f51d7824 */ /* 0x000fe200078e02ff */
[----:B------:R-:W-:Y:S01]  /*4130*/  LEA R162, P2, R35, R2, 0x2 ;  /* 0x0000000223a27211 */ /* 0x000fe200078410ff */
[----:B------:R-:W-:Y:S01]  /*4140*/  IMAD R80, R245, 0x35, RZ ;  /* 0x00000035f5507824 */ /* 0x000fe200078e02ff */
[----:B------:R-:W-:Y:S01]  /*4150*/  LEA.HI.X.SX32 R159, R31, R4, 0x2, P0 ;  /* 0x000000041f9f7211 */ /* 0x000fe200000f16ff */
[----:B------:R3:W-:Y:S01]  /*4160*/  STL.64 [R1+0xbd0], R156 ;  /* 0x000bd09c01007387 */ /* 0x0007e20000100a00 */
[----:B------:R-:W-:Y:S01]  /*4170*/  LEA R164, P0, R37, R2, 0x2 ;  /* 0x0000000225a47211 */ /* 0x000fe200078010ff */
[----:B------:R-:W-:Y:S01]  /*4180*/  IMAD R86, R245, 0x3d, RZ ;  /* 0x0000003df5567824 */ /* 0x000fe200078e02ff */
[----:B------:R-:W-:Y:S01]  /*4190*/  LEA.HI.X.SX32 R161, R33, R4, 0x2, P1 ;  /* 0x0000000421a17211 */ /* 0x000fe200008f16ff */
[----:B------:R4:W-:Y:S01]  /*41a0*/  STL.64 [R1+0xbb0], R158 ;  /* 0x000bb09e01007387 */ /* 0x0009e20000100a00 */
[----:B------:R-:W-:Y:S01]  /*41b0*/  LEA R166, P1, R39, R2, 0x2 ;  /* 0x0000000227a67211 */ /* 0x000fe200078210ff */
[----:B------:R-:W-:Y:S01]  /*41c0*/  IMAD R33, R245, 0x2c, RZ ;  /* 0x0000002cf5217824 */ /* 0x000fe200078e02ff */
[----:B------:R-:W-:Y:S01]  /*41d0*/  LEA.HI.X.SX32 R163, R35, R4, 0x2, P2 ;  /* 0x0000000423a37211 */ /* 0x000fe200010f16ff */
[----:B------:R-:W-:Y:S01]  /*41e0*/  IMAD R96, R245, 0x1e, RZ ;  /* 0x0000001ef5607824 */ /* 0x000fe200078e02ff */
[----:B------:R-:W-:-:S02]  /*41f0*/  LEA R168, P2, R41, R2, 0x2 ;  /* 0x0000000229a87211 */ /* 0x000fc400078410ff */
[----:B------:R-:W-:Y:S01]  /*4200*/  LEA.HI.X.SX32 R165, R37, R4, 0x2, P0 ;  /* 0x0000000425a57211 */ /* 0x000fe200000f16ff */
[----:B------:R-:W-:Y:S01]  /*4210*/  IMAD R37, R245, 0x38, RZ ;  /* 0x00000038f5257824 */ /* 0x000fe200078e02ff */
[----:B------:R-:W-:Y:S02]  /*4220*/  LEA R170, P0, R43, R2, 0x2 ;  /* 0x000000022baa7211 */ /* 0x000fe400078010ff */
[----:B------:R-:W-:Y:S02]  /*4230*/  LEA.HI.X.SX32 R167, R39, R4, 0x2, P1 ;  /* 0x0000000427a77211 */ /* 0x000fe400008f16ff */
[----:B------:R-:W-:Y:S02]  /*4240*/  LEA R172, P1, R45, R2, 0x2 ;  /* 0x000000022dac7211 */ /* 0x000fe400078210ff */
[----:B------:R-:W-:Y:S01]  /*4250*/  LEA.HI.X.SX32 R169, R41, R4, 0x2, P2 ;  /* 0x0000000429a97211 */ /* 0x000fe200010f16ff */
[----:B------:R1:W-:Y:S01]  /*4260*/  STL.64 [R1+0xbc8], R166 ;  /* 0x000bc8a601007387 */ /* 0x0003e20000100a00 */
[----:B------:R-:W-:Y:S01]  /*4270*/  LEA R174, P2, R47, R2, 0x2 ;  /* 0x000000022fae7211 */ /* 0x000fe200078410ff */
[----:B------:R-:W-:Y:S01]  /*4280*/  IMAD R41, R245, 0x34, RZ ;  /* 0x00000034f5297824 */ /* 0x000fe200078e02ff */
[----:B------:R-:W-:-:S02]  /*4290*/  LEA.HI.X.SX32 R171, R43, R4, 0x2, P0 ;  /* 0x000000042bab7211 */ /* 0x000fc400000f16ff */
[----:B------:R-:W-:Y:S02]  /*42a0*/  LEA R176, P0, R49, R2, 0x2 ;  /* 0x0000000231b07211 */ /* 0x000fe400078010ff */
[----:B------:R-:W-:Y:S02]  /*42b0*/  LEA.HI.X.SX32 R173, R45, R4, 0x2, P1 ;  /* 0x000000042dad7211 */ /* 0x000fe400008f16ff */
[----:B------:R-:W-:Y:S02]  /*42c0*/  LEA R178, P1, R51, R2, 0x2 ;  /* 0x0000000233b27211 */ /* 0x000fe400078210ff */
[----:B------:R-:W-:Y:S01]  /*42d0*/  LEA.HI.X.SX32 R175, R47, R4, 0x2, P2 ;  /* 0x000000042faf7211 */ /* 0x000fe200010f16ff */
[----:B------:R-:W-:Y:S01]  /*42e0*/  IMAD R47, R245, 0x3c, RZ ;  /* 0x0000003cf52f7824 */ /* 0x000fe200078e02ff */
[----:B------:R-:W-:Y:S02]  /*42f0*/  LEA R180, P2, R53, R2, 0x2 ;  /* 0x0000000235b47211 */ /* 0x000fe400078410ff */
[----:B------:R-:W-:Y:S01]  /*4300*/  LEA.HI.X.SX32 R177, R49, R4, 0x2, P0 ;  /* 0x0000000431b17211 */ /* 0x000fe200000f16ff */
[----:B------:R1:W-:Y:S01]  /*4310*/  STL.64 [R1+0xba8], R174 ;  /* 0x000ba8ae01007387 */ /* 0x0003e20000100a00 */
[----:B------:R-:W-:-:S02]  /*4320*/  LEA R182, P0, R55, R2, 0x2 ;  /* 0x0000000237b67211 */ /* 0x000fc400078010ff */
[----:B------:R-:W-:Y:S02]  /*4330*/  LEA.HI.X.SX32 R179, R51, R4, 0x2, P1 ;  /* 0x0000000433b37211 */ /* 0x000fe400008f16ff */
[----:B------:R-:W-:Y:S02]  /*4340*/  LEA R184, P1, R57, R2, 0x2 ;  /* 0x0000000239b87211 */ /* 0x000fe400078210ff */
[----:B------:R-:W-:Y:S02]  /*4350*/  LEA.HI.X.SX32 R181, R53, R4, 0x2, P2 ;  /* 0x0000000435b57211 */ /* 0x000fe400010f16ff */
[----:B------:R-:W-:Y:S02]  /*4360*/  LEA R186, P2, R59, R2, 0x2 ;  /* 0x000000023bba7211 */ /* 0x000fe400078410ff */
[----:B------:R-:W-:Y:S02]  /*4370*/  LEA.HI.X.SX32 R183, R55, R4, 0x2, P0 ;  /* 0x0000000437b77211 */ /* 0x000fe400000f16ff */
[----:B------:R-:W-:-:S02]  /*4380*/  LEA R188, P0, R61, R2, 0x2 ;  /* 0x000000023dbc7211 */ /* 0x000fc400078010ff */
[----:B------:R-:W-:Y:S02]  /*4390*/  LEA.HI.X.SX32 R185, R57, R4, 0x2, P1 ;  /* 0x0000000439b97211 */ /* 0x000fe400008f16ff */
[----:B------:R-:W-:Y:S02]  /*43a0*/  LEA R190, P1, R63, R2, 0x2 ;  /* 0x000000023fbe7211 */ /* 0x000fe400078210ff */
[----:B------:R-:W-:Y:S02]  /*43b0*/  LEA.HI.X.SX32 R187, R59, R4, 0x2, P2 ;  /* 0x000000043bbb7211 */ /* 0x000fe400010f16ff */
[----:B------:R-:W-:Y:S02]  /*43c0*/  LEA R192, P2, R65, R2, 0x2 ;  /* 0x0000000241c07211 */ /* 0x000fe400078410ff */
[----:B------:R-:W-:Y:S01]  /*43d0*/  LEA.HI.X.SX32 R189, R61, R4, 0x2, P0 ;  /* 0x000000043dbd7211 */ /* 0x000fe200000f16ff */
[----:B------:R-:W-:Y:S01]  /*43e0*/  IMAD R61, R245, 0x29, RZ ;  /* 0x00000029f53d7824 */ /* 0x000fe200078e02ff */
[----:B------:R-:W-:-:S02]  /*43f0*/  LEA R194, P0, R67, R2, 0x2 ;  /* 0x0000000243c27211 */ /* 0x000fc400078010ff */
[----:B------:R-:W-:Y:S02]  /*4400*/  LEA.HI.X.SX32 R191, R63, R4, 0x2, P1 ;  /* 0x000000043fbf7211 */ /* 0x000fe400008f16ff */
[----:B------:R-:W-:Y:S02]  /*4410*/  LEA R196, P1, R69, R2, 0x2 ;  /* 0x0000000245c47211 */ /* 0x000fe400078210ff */
[----:B------:R-:W-:Y:S01]  /*4420*/  LEA.HI.X.SX32 R193, R65, R4, 0x2, P2 ;  /* 0x0000000441c17211 */ /* 0x000fe200010f16ff */
[----:B------:R-:W-:Y:S01]  /*4430*/  STL.64 [R1+0xba0], R190 ;  /* 0x000ba0be01007387 */ /* 0x000fe20000100a00 */
[----:B------:R-:W-:Y:S01]  /*4440*/  LEA R198, P2, R71, R2, 0x2 ;  /* 0x0000000247c67211 */ /* 0x000fe200078410ff */
[----:B------:R-:W-:Y:S01]  /*4450*/  IMAD R65, R245, 0x25, RZ ;  /* 0x00000025f5417824 */ /* 0x000fe200078e02ff */
        /* <DEDUP_REMOVED lines=36> */
[----:B-1----:R-:W-:Y:S02]  /*46a0*/  LEA R6, P2, R107, R2, 0x2 ;  /* 0x000000026b067211 */ /* 0x002fe400078410ff */
[----:B------:R-:W-:Y:S02]  /*46b0*/  LEA.HI.X.SX32 R135, R103, R4, 0x2, P0 ;  /* 0x0000000467877211 */ /* 0x000fe400000f16ff */
[----:B--2---:R-:W-:-:S02]  /*46c0*/  LEA R142, P0, R109, R2, 0x2 ;  /* 0x000000026d8e7211 */ /* 0x004fc400078010ff */
[----:B------:R-:W-:Y:S02]  /*46d0*/  LEA.HI.X.SX32 R137, R105, R4, 0x2, P1 ;  /* 0x0000000469897211 */ /* 0x000fe400008f16ff */
[----:B------:R-:W-:Y:S02]  /*46e0*/  LEA R232, P1, R111, R2, 0x2 ;  /* 0x000000026fe87211 */ /* 0x000fe400078210ff */
[----:B------:R-:W-:Y:S02]  /*46f0*/  LEA.HI.X.SX32 R7, R107, R4, 0x2, P2 ;  /* 0x000000046b077211 */ /* 0x000fe400010f16ff */
[----:B------:R-:W-:Y:S02]  /*4700*/  LEA R234, P2, R113, R2, 0x2 ;  /* 0x0000000271ea7211 */ /* 0x000fe400078410ff */
[----:B------:R-:W-:Y:S01]  /*4710*/  LEA.HI.X.SX32 R143, R109, R4, 0x2, P0 ;  /* 0x000000046d8f7211 */ /* 0x000fe200000f16ff */
[----:B------:R-:W-:Y:S01]  /*4720*/  STL.64 [R1+0x148], R6 ;  /* 0x0001480601007387 */ /* 0x000fe20000100a00 */
[----:B---3--:R-:W-:-:S02]  /*4730*/  LEA R156, P0, R115, R2, 0x2 ;  /* 0x00000002739c7211 */ /* 0x008fc400078010ff */
[----:B------:R-:W-:Y:S01]  /*4740*/  LEA.HI.X.SX32 R233, R111, R4, 0x2, P1 ;  /* 0x000000046fe97211 */ /* 0x000fe200008f16ff */
[----:B------:R-:W-:Y:S01]  /*4750*/  STL.64 [R1+0x158], R142 ;  /* 0x0001588e01007387 */ /* 0x000fe20000100a00 */
[----:B----4-:R-:W-:Y:S02]  /*4760*/  LEA R158, P1, R117, R2, 0x2 ;  /* 0x00000002759e7211 */ /* 0x010fe400078210ff */
[----:B------:R-:W-:Y:S01]  /*4770*/  LEA.HI.X.SX32 R235, R113, R4, 0x2, P2 ;  /* 0x0000000471eb7211 */ /* 0x000fe200010f16ff */
[----:B------:R1:W-:Y:S01]  /*4780*/  STL.64 [R1+0x160], R232 ;  /* 0x000160e801007387 */ /* 0x0003e20000100a00 */
[----:B------:R-:W-:Y:S02]  /*4790*/  LEA R8, P2, R119, R2, 0x2 ;  /* 0x0000000277087211 */ /* 0x000fe400078410ff */
[-C--:B------:R-:W-:Y:S01]  /*47a0*/  LEA.HI.X.SX32 R157, R115, R4.reuse, 0x2, P0 ;  /* 0x00000004739d7211 */ /* 0x080fe200000f16ff */
[----:B------:R-:W-:Y:S01]  /*47b0*/  STL.64 [R1+0x168], R234 ;  /* 0x000168ea01007387 */ /* 0x000fe20000100a00 */
[----:B------:R-:W-:-:S02]  /*47c0*/  LEA.HI.X.SX32 R159, R117, R4, 0x2, P1 ;  /* 0x00000004759f7211 */ /* 0x000fc400008f16ff */
[----:B------:R-:W-:Y:S01]  /*47d0*/  LEA.HI.X.SX32 R9, R119, R4, 0x2, P2 ;  /* 0x0000000477097211 */ /* 0x000fe200010f16ff */
[----:B------:R-:W-:Y:S01]  /*47e0*/  STL.64 [R1+0x178], R156 ;  /* 0x0001789c01007387 */ /* 0x000fe20000100a00 */
[-C--:B------:R-:W-:Y:S02]  /*47f0*/  LEA R166, P1, R123, R2.reuse, 0x2 ;  /* 0x000000027ba67211 */ /* 0x080fe400078210ff */
[-C--:B------:R-:W-:Y:S01]  /*4800*/  LEA R174, P2, R125, R2.reuse, 0x2 ;  /* 0x000000027dae7211 */ /* 0x080fe200078410ff */
[----:B------:R-:W-:Y:S01]  /*4810*/  STL.64 [R1+0x180], R158 ;  /* 0x0001809e01007387 */ /* 0x000fe20000100a00 */
[----:B-1----:R-:W-:Y:S02]  /*4820*/  LEA R232, P0, R121, R2, 0x2 ;  /* 0x0000000279e87211 */ /* 0x002fe400078010ff */
[-C--:B------:R-:W-:Y:S01]  /*4830*/  LEA.HI.X.SX32 R167, R123, R4.reuse, 0x2, P1 ;  /* 0x000000047ba77211 */ /* 0x080fe200008f16ff */
[----:B------:R1:W-:Y:S01]  /*4840*/  STL.64 [R1+0x188], R8 ;  /* 0x0001880801007387 */ /* 0x0003e20000100a00 */
[----:B------:R-:W-:-:S02]  /*4850*/  LEA.HI.X.SX32 R233, R121, R4, 0x2, P0 ;  /* 0x0000000479e97211 */ /* 0x000fc400000f16ff */
[----:B------:R-:W-:Y:S02]  /*4860*/  LEA.HI.X.SX32 R175, R125, R4, 0x2, P2 ;  /* 0x000000047daf7211 */ /* 0x000fe400010f16ff */
[-C--:B------:R-:W-:Y:S01]  /*4870*/  LEA R148, P1, R225, R2.reuse, 0x2 ;  /* 0x00000002e1947211 */ /* 0x080fe200078210ff */
[----:B------:R-:W-:Y:S01]  /*4880*/  STL.64 [R1+0x198], R232 ;  /* 0x000198e801007387 */ /* 0x000fe20000100a00 */
[----:B------:R-:W-:Y:S02]  /*4890*/  LEA R150, P2, R227, R2, 0x2 ;  /* 0x00000002e3967211 */ /* 0x000fe400078410ff */
[-C--:B------:R-:W-:Y:S01]  /*48a0*/  LEA.HI.X.SX32 R149, R225, R4.reuse, 0x2, P1 ;  /* 0x00000004e1957211 */ /* 0x080fe200008f16ff */
[----:B------:R-:W-:Y:S01]  /*48b0*/  STL.64 [R1+0x1a0], R166 ;  /* 0x0001a0a601007387 */ /* 0x000fe20000100a00 */
[----:B------:R-:W-:Y:S02]  /*48c0*/  LEA.HI.X.SX32 R151, R227, R4, 0x2, P2 ;  /* 0x00000004e3977211 */ /* 0x000fe400010f16ff */
[----:B-1----:R-:W-:Y:S01]  /*48d0*/  LEA R8, P0, R127, R2, 0x2 ;  /* 0x000000027f087211 */ /* 0x002fe200078010ff */
[----:B------:R-:W-:Y:S01]  /*48e0*/  STL.64 [R1+0x1a8], R174 ;  /* 0x0001a8ae01007387 */ /* 0x000fe20000100a00 */
[----:B------:R-:W-:-:S02]  /*48f0*/  IADD3 R46, R0, -0x11, RZ ;  /* 0xffffffef002e7810 */ /* 0x000fc40007ffe0ff */
[----:B------:R-:W-:Y:S02]  /*4900*/  LEA.HI.X.SX32 R9, R127, R4, 0x2, P0 ;  /* 0x000000047f097211 */ /* 0x000fe400000f16ff */
[C---:B------:R-:W-:Y:S02]  /*4910*/  LEA R190, P0, R229.reuse, R2, 0x2 ;  /* 0x00000002e5be7211 */ /* 0x040fe400078010ff */
[----:B------:R-:W-:Y:S01]  /*4920*/  ISETP.GE.U32.AND P2, PT, R46, 0x7fffffb0, PT ;  /* 0x7fffffb02e00780c */ /* 0x000fe20003f46070 */
[----:B------:R1:W-:Y:S01]  /*4930*/  STL.64 [R1+0x1b8], R8 ;  /* 0x0001b80801007387 */ /* 0x0003e20000100a00 */
[----:B------:R-:W-:Y:S02]  /*4940*/  LEA.HI.X.SX32 R191, R229, R4, 0x2, P0 ;  /* 0x00000004e5bf7211 */ /* 0x000fe400000f16ff */
[C---:B------:R-:W-:Y:S01]  /*4950*/  IADD3 R20, R0.reuse, -0x3d, RZ ;  /* 0xffffffc300147810 */ /* 0x040fe20007ffe0ff */
[----:B------:R-:W-:Y:S01]  /*4960*/  STL.64 [R1+0x1c0], R148 ;  /* 0x0001c09401007387 */ /* 0x000fe20000100a00 */
[----:B------:R-:W-:-:S02]  /*4970*/  IADD3 R28, R0, -0x6, RZ ;  /* 0xfffffffa001c7810 */ /* 0x000fc40007ffe0ff */
[C---:B------:R-:W-:Y:S01]  /*4980*/  IADD3 R36, R0.reuse, -0xe, RZ ;  /* 0xfffffff200247810 */ /* 0x040fe20007ffe0ff */
[----:B------:R-:W-:Y:S01]  /*4990*/  STL.64 [R1+0x1c8], R150 ;  /* 0x0001c89601007387 */ /* 0x000fe20000100a00 */
[C---:B------:R-:W-:Y:S02]  /*49a0*/  IADD3 R49, R0.reuse, -0x1a, RZ ;  /* 0xffffffe600317810 */ /* 0x040fe40007ffe0ff */
[----:B------:R-:W-:Y:S02]  /*49b0*/  IADD3 R48, R0, -0x16, RZ ;  /* 0xffffffea00307810 */ /* 0x000fe40007ffe0ff */
[C---:B-1----:R-:W-:Y:S02]  /*49c0*/  LEA R8, P1, R231.reuse, R2, 0x2 ;  /* 0x00000002e7087211 */ /* 0x042fe400078210ff */
[----:B------:R-:W-:Y:S02]  /*49d0*/  LOP3.LUT R90, R226, 0x20, RZ, 0x3c, !PT ;  /* 0x00000020e25a7812 */ /* 0x000fe400078e3cff */
[----:B------:R-:W-:-:S02]  /*49e0*/  LEA.HI.X.SX32 R9, R231, R4, 0x2, P1 ;  /* 0x00000004e7097211 */ /* 0x000fc400008f16ff */
[----:B------:R-:W-:Y:S02]  /*49f0*/  LEA R2, P1, R3, c[0x0][0x160], 0x2 ;  /* 0x0000580003027a11 */ /* 0x000fe400078210ff */
[----:B------:R-:W-:Y:S01]  /*4a00*/  LEA R4, P0, R5, c[0x0][0x160], 0x2 ;  /* 0x0000580005047a11 */ /* 0x000fe200078010ff */
[----:B------:R1:W-:Y:S01]  /*4a10*/  STL.64 [R1+0x1e0], R8 ;  /* 0x0001e00801007387 */ /* 0x0003e20000100a00 */
[----:B------:R-:W-:Y:S02]  /*4a20*/  LEA.HI.X.SX32 R3, R3, c[0x0][0x164], 0x2, P1 ;  /* 0x0000590003037a11 */ /* 0x000fe400008f16ff */
[----:B------:R-:W-:Y:S01]  /*4a30*/  LEA.HI.X.SX32 R5, R5, c[0x0][0x164], 0x2, P0 ;  /* 0x0000590005057a11 */ /* 0x000fe200000f16ff */
[----:B------:R-:W-:Y:S01]  /*4a40*/  STL.64 [R1+0x1d8], R190 ;  /* 0x0001d8be01007387 */ /* 0x000fe20000100a00 */
[C---:B------:R-:W-:Y:S01]  /*4a50*/  IADD3 R60, R0.reuse, -0x3e, RZ ;  /* 0xffffffc2003c7810 */ /* 0x040fe20007ffe0ff */
[----:B------:R-:W-:Y:S01]  /*4a60*/  IMAD.WIDE R54, R245, 0x4, R2 ;  /* 0x00000004f5367825 */ /* 0x000fe200078e0202 */
[C---:B------:R-:W-:Y:S01]  /*4a70*/  IADD3 R68, R0.reuse, -0x7, RZ ;  /* 0xfffffff900447810 */ /* 0x040fe20007ffe0ff */
[----:B------:R2:W-:Y:S01]  /*4a80*/  LDGSTS.E [R226], [R4.64], !P3 ;  /* 0x0000000004e27fae */ /* 0x0005e2000d921844 */
[C---:B------:R-:W-:Y:S01]  /*4a90*/  IADD3 R69, R0.reuse, -0xb, RZ ;  /* 0xfffffff500457810 */ /* 0x040fe20007ffe0ff */
[C---:B------:R-:W-:Y:S01]  /*4aa0*/  IMAD.WIDE R22, R25.reuse, 0x4, R4 ;  /* 0x0000000419167825 */ /* 0x040fe200078e0204 */
[C---:B------:R-:W-:Y:S01]  /*4ab0*/  IADD3 R76, R0.reuse, -0xf, RZ ;  /* 0xfffffff1004c7810 */ /* 0x040fe20007ffe0ff */
[----:B------:R2:W-:Y:S01]  /*4ac0*/  LDGSTS.E [R226+0x200], [R2.64], !P3 ;  /* 0x0020000002e27fae */ /* 0x0005e2000d921844 */
[C---:B-1----:R-:W-:Y:S01]  /*4ad0*/  IADD3 R9, R0.reuse, -0x19, RZ ;  /* 0xffffffe700097810 */ /* 0x042fe20007ffe0ff */
[----:B------:R-:W-:Y:S01]  /*4ae0*/  IMAD.WIDE R24, R25, 0x4, R2 ;  /* 0x0000000419187825 */ /* 0x000fe200078e0202 */
[----:B------:R-:W-:-:S02]  /*4af0*/  IADD3 R8, R0, -0x15, RZ ;  /* 0xffffffeb00087810 */ /* 0x000fc40007ffe0ff */
[----:B------:R-:W-:Y:S01]  /*4b00*/  ISETP.GE.U32.AND P1, PT, R9, 0x7fffffa8, PT ;  /* 0x7fffffa80900780c */ /* 0x000fe20003f26070 */
[----:B------:R-:W-:Y:S01]  /*4b10*/  IMAD.SHL.U32 R9, R245, 0x4, RZ ;  /* 0x00000004f5097824 */ /* 0x000fe200078e00ff */
[----:B------:R-:W-:Y:S01]  /*4b20*/  ISETP.GE.U32.AND P0, PT, R8, 0x7fffffac, PT ;  /* 0x7fffffac0800780c */ /* 0x000fe20003f06070 */
[--C-:B------:R-:W-:Y:S01]  /*4b30*/  IMAD.WIDE R26, R21, 0x4, R4.reuse ;  /* 0x00000004151a7825 */ /* 0x100fe200078e0204 */
[C---:B------:R-:W-:Y:S02]  /*4b40*/  IADD3 R8, R0.reuse, -0x1d, RZ ;  /* 0xffffffe300087810 */ /* 0x040fe40007ffe0ff */
[----:B------:R-:W-:Y:S01]  /*4b50*/  IADD3 R77, R0, -0x13, RZ ;  /* 0xffffffed004d7810 */ /* 0x000fe20007ffe0ff */
[C---:B------:R-:W-:Y:S01]  /*4b60*/  IMAD.WIDE R12, R9.reuse, 0x4, R4 ;  /* 0x00000004090c7825 */ /* 0x040fe200078e0204 */
[----:B------:R-:W-:Y:S02]  /*4b70*/  ISETP.GE.U32.AND P3, PT, R8, 0x7fffffa4, PT ;  /* 0x7fffffa40800780c */ /* 0x000fe40003f66070 */
[C---:B------:R-:W-:Y:S01]  /*4b80*/  IADD3 R8, R0.reuse, -0x21, RZ ;  /* 0xffffffdf00087810 */ /* 0x040fe20007ffe0ff */
[----:B------:R-:W-:Y:S01]  /*4b90*/  IMAD.WIDE R10, R9, 0x4, R2 ;  /* 0x00000004090a7825 */ /* 0x000fe200078e0202 */
[----:B------:R-:W-:Y:S01]  /*4ba0*/  STL.64 [R1+0x110], R12 ;  /* 0x0001100c01007387 */ /* 0x000fe20000100a00 */
[----:B------:R-:W-:-:S02]  /*4bb0*/  IADD3 R88, R0, -0x17, RZ ;  /* 0xffffffe900587810 */ /* 0x000fc40007ffe0ff */
[----:B------:R-:W-:Y:S01]  /*4bc0*/  IMAD.SHL.U32 R9, R245, 0x8, RZ ;  /* 0x00000008f5097824 */ /* 0x000fe200078e00ff */
[----:B------:R1:W-:Y:S01]  /*4bd0*/  LDGSTS.E [R226+0x1000], [R12.64], !P4 ;  /* 0x010000000ce27fae */ /* 0x0003e2000e121844 */
[--C-:B------:R-:W-:Y:S01]  /*4be0*/  IMAD.WIDE R30, R33, 0x4, R4.reuse ;  /* 0x00000004211e7825 */ /* 0x100fe200078e0204 */
[C---:B------:R-:W-:Y:S02]  /*4bf0*/  IADD3 R89, R0.reuse, -0x1b, RZ ;  /* 0xffffffe500597810 */ /* 0x040fe40007ffe0ff */
[----:B------:R3:W-:Y:S01]  /*4c00*/  STL.64 [R1+0x108], R10 ;  /* 0x0001080a01007387 */ /* 0x0007e20000100a00 */
[C---:B------:R-:W-:Y:S01]  /*4c10*/  IMAD.WIDE R18, R9.reuse, 0x4, R4 ;  /* 0x0000000409127825 */ /* 0x040fe200078e0204 */
[----:B------:R-:W-:Y:S02]  /*4c20*/  IADD3 R92, R0, -0x37, RZ ;  /* 0xffffffc9005c7810 */ /* 0x000fe40007ffe0ff */
[----:B------:R3:W-:Y:S01]  /*4c30*/  LDGSTS.E [R226+0x1200], [R10.64], !P4 ;  /* 0x012000000ae27fae */ /* 0x0007e2000e121844 */
[----:B------:R-:W-:Y:S01]  /*4c40*/  IMAD.WIDE R16, R9, 0x4, R2 ;  /* 0x0000000409107825 */ /* 0x000fe200078e0202 */
[----:B------:R-:W-:-:S02]  /*4c50*/  ISETP.GE.U32.AND P4, PT, R8, 0x7fffffa0, PT ;  /* 0x7fffffa00800780c */ /* 0x000fc40003f86070 */
[C---:B------:R-:W-:Y:S01]  /*4c60*/  IADD3 R8, R0.reuse, -0x25, RZ ;  /* 0xffffffdb00087810 */ /* 0x040fe20007ffe0ff */
[----:B------:R4:W-:Y:S01]  /*4c70*/  LDGSTS.E [R226+0x2000], [R18.64], !P6 ;  /* 0x0200000012e27fae */ /* 0x0009e2000f121844 */
[----:B------:R-:W-:Y:S01]  /*4c80*/  IMAD.SHL.U32 R9, R245, 0x10, RZ ;  /* 0x00000010f5097824 */ /* 0x000fe200078e00ff */
[----:B------:R-:W-:Y:S01]  /*4c90*/  IADD3 R93, R0, -0x3b, RZ ;  /* 0xffffffc5005d7810 */ /* 0x000fe20007ffe0ff */
[----:B------:R-:W-:Y:S01]  /*4ca0*/  IMAD.WIDE R32, R33, 0x4, R2 ;  /* 0x0000000421207825 */ /* 0x000fe200078e0202 */
[----:B------:R1:W-:Y:S01]  /*4cb0*/  LDGSTS.E [R226+0x2200], [R16.64], !P6 ;  /* 0x0220000010e27fae */ /* 0x0003e2000f121844 */
[----:B------:R-:W-:Y:S02]  /*4cc0*/  ISETP.GE.U32.AND P6, PT, R8, 0x7fffff9c, PT ;  /* 0x7fffff9c0800780c */ /* 0x000fe40003fc6070 */
[----:B---3--:R-:W-:Y:S01]  /*4cd0*/  IMAD R11, R245, 0xc, RZ ;  /* 0x0000000cf50b7824 */ /* 0x008fe200078e02ff */
[C---:B------:R-:W-:Y:S01]  /*4ce0*/  IADD3 R8, R0.reuse, -0x29, RZ ;  /* 0xffffffd700087810 */ /* 0x040fe20007ffe0ff */
[----:B------:R4:W-:Y:S01]  /*4cf0*/  STL.64 [R1+0xd0], R18 ;  /* 0x0000d01201007387 */ /* 0x0009e20000100a00 */
[----:B------:R-:W-:Y:S01]  /*4d00*/  IMAD.WIDE R34, R29, 0x4, R4 ;  /* 0x000000041d227825 */ /* 0x000fe200078e0204 */
[----:B------:R-:W-:-:S02]  /*4d10*/  IADD3 R100, R0, -0x3f, RZ ;  /* 0xffffffc100647810 */ /* 0x000fc40007ffe0ff */
[----:B------:R3:W-:Y:S01]  /*4d20*/  STL.64 [R1+0xc8], R16 ;  /* 0x0000c81001007387 */ /* 0x0007e20000100a00 */
[C---:B------:R-:W-:Y:S01]  /*4d30*/  IMAD.WIDE R14, R11.reuse, 0x4, R4 ;  /* 0x000000040b0e7825 */ /* 0x040fe200078e0204 */
[C---:B------:R-:W-:Y:S02]  /*4d40*/  IADD3 R101, R0.reuse, -0x4, RZ ;  /* 0xfffffffc00657810 */ /* 0x040fe40007ffe0ff */
[C---:B------:R-:W-:Y:S01]  /*4d50*/  IADD3 R108, R0.reuse, -0x8, RZ ;  /* 0xfffffff8006c7810 */ /* 0x040fe20007ffe0ff */
[----:B-1----:R-:W-:Y:S01]  /*4d60*/  IMAD.WIDE R12, R11, 0x4, R2 ;  /* 0x000000040b0c7825 */ /* 0x002fe200078e0202 */
[----:B------:R1:W-:Y:S01]  /*4d70*/  LDGSTS.E [R226+0x3000], [R14.64], !P5 ;  /* 0x030000000ee27fae */ /* 0x0003e2000e921844 */
[----:B------:R-:W-:Y:S02]  /*4d80*/  IADD3 R109, R0, -0xc, RZ ;  /* 0xfffffff4006d7810 */ /* 0x000fe40007ffe0ff */
[----:B----4-:R-:W-:Y:S01]  /*4d90*/  IMAD.WIDE R18, R9, 0x4, R4 ;  /* 0x0000000409127825 */ /* 0x010fe200078e0204 */
[----:B------:R4:W-:Y:S01]  /*4da0*/  LDGSTS.E [R226+0x3200], [R12.64], !P5 ;  /* 0x032000000ce27fae */ /* 0x0009e2000e921844 */
[----:B------:R-:W-:-:S02]  /*4db0*/  ISETP.GE.U32.AND P5, PT, R8, 0x7fffff98, PT ;  /* 0x7fffff980800780c */ /* 0x000fc40003fa6070 */
[----:B------:R-:W-:Y:S01]  /*4dc0*/  IMAD R11, R245, 0x14, RZ ;  /* 0x00000014f50b7824 */ /* 0x000fe200078e02ff */
[C---:B------:R-:W-:Y:S01]  /*4dd0*/  IADD3 R8, R0.reuse, -0x2d, RZ ;  /* 0xffffffd300087810 */ /* 0x040fe20007ffe0ff */
[----:B---3--:R-:W-:Y:S01]  /*4de0*/  IMAD.WIDE R16, R9, 0x4, R2 ;  /* 0x0000000409107825 */ /* 0x008fe200078e0202 */
[----:B------:R1:W-:Y:S01]  /*4df0*/  STL.64 [R1+0x90], R14 ;  /* 0x0000900e01007387 */ /* 0x0003e20000100a00 */
[C---:B------:R-:W-:Y:S02]  /*4e00*/  IADD3 R116, R0.reuse, -0x10, RZ ;  /* 0xfffffff000747810 */ /* 0x040fe40007ffe0ff */
[----:B------:R-:W-:Y:S01]  /*4e10*/  IMAD R9, R245, 0x18, RZ ;  /* 0x00000018f5097824 */ /* 0x000fe200078e02ff */
[----:B------:R4:W-:Y:S01]  /*4e20*/  STL.64 [R1+0x88], R12 ;  /* 0x0000880c01007387 */ /* 0x0009e20000100a00 */
[C---:B------:R-:W-:Y:S01]  /*4e30*/  IMAD.WIDE R38, R41.reuse, 0x4, R4 ;  /* 0x0000000429267825 */ /* 0x040fe200078e0204 */
[C---:B------:R-:W-:Y:S02]  /*4e40*/  IADD3 R117, R0.reuse, -0x14, RZ ;  /* 0xffffffec00757810 */ /* 0x040fe40007ffe0ff */
[----:B------:R3:W-:Y:S01]  /*4e50*/  LDGSTS.E [R226+0x4000], [R18.64], !P2 ;  /* 0x0400000012e27fae */ /* 0x0007e2000d121844 */
[----:B------:R-:W-:Y:S01]  /*4e60*/  IMAD.WIDE R40, R41, 0x4, R2 ;  /* 0x0000000429287825 */ /* 0x000fe200078e0202 */
[----:B------:R-:W-:-:S02]  /*4e70*/  IADD3 R224, R0, -0x18, RZ ;  /* 0xffffffe800e07810 */ /* 0x000fc40007ffe0ff */
[----:B------:R2:W-:Y:S01]  /*4e80*/  LDGSTS.E [R226+0x4200], [R16.64], !P2 ;  /* 0x0420000010e27fae */ /* 0x0005e2000d121844 */
[C---:B-1----:R-:W-:Y:S01]  /*4e90*/  IMAD.WIDE R14, R11.reuse, 0x4, R4 ;  /* 0x000000040b0e7825 */ /* 0x042fe200078e0204 */
[----:B------:R-:W-:Y:S02]  /*4ea0*/  ISETP.GE.U32.AND P2, PT, R8, 0x7fffff94, PT ;  /* 0x7fffff940800780c */ /* 0x000fe40003f46070 */
[C---:B------:R-:W-:Y:S01]  /*4eb0*/  IADD3 R8, R0.reuse, -0x31, RZ ;  /* 0xffffffcf00087810 */ /* 0x040fe20007ffe0ff */
[----:B----4-:R-:W-:Y:S01]  /*4ec0*/  IMAD.WIDE R12, R11, 0x4, R2 ;  /* 0x000000040b0c7825 */ /* 0x010fe200078e0202 */
[----:B------:R1:W-:Y:S01]  /*4ed0*/  LDGSTS.E [R226+0x5000], [R14.64], !P0 ;  /* 0x050000000ee27fae */ /* 0x0003e2000c121844 */
[C---:B------:R-:W-:Y:S02]  /*4ee0*/  IADD3 R225, R0.reuse, -0x1c, RZ ;  /* 0xffffffe400e17810 */ /* 0x040fe40007ffe0ff */
[----:B------:R-:W-:Y:S01]  /*4ef0*/  IMAD.WIDE R10, R9, 0x4, R4 ;  /* 0x00000004090a7825 */ /* 0x000fe200078e0204 */
[----:B------:R-:W-:Y:S01]  /*4f00*/  STL.64 [R1+0x50], R18 ;  /* 0x0000501201007387 */ /* 0x000fe20000100a00 */
[----:B------:R-:W-:-:S02]  /*4f10*/  IADD3 R252, R0, -0x40, RZ ;  /* 0xffffffc000fc7810 */ /* 0x000fc40007ffe0ff */
[----:B------:R-:W-:Y:S01]  /*4f20*/  IMAD.WIDE R42, R37, 0x4, R4 ;  /* 0x00000004252a7825 */ /* 0x000fe200078e0204 */
[----:B------:R4:W-:Y:S01]  /*4f30*/  LDGSTS.E [R226+0x5200], [R12.64], !P0 ;  /* 0x052000000ce27fae */ /* 0x0009e2000c121844 */
[----:B------:R-:W-:Y:S02]  /*4f40*/  ISETP.GE.U32.AND P0, PT, R8, 0x7fffff90, PT ;  /* 0x7fffff900800780c */ /* 0x000fe40003f06070 */
[----:B------:R-:W-:Y:S01]  /*4f50*/  IMAD.WIDE R8, R9, 0x4, R2 ;  /* 0x0000000409087825 */ /* 0x000fe200078e0202 */
[----:B------:R2:W-:Y:S03]  /*4f60*/  STL.64 [R1+0x48], R16 ;  /* 0x0000481001007387 */ /* 0x0005e60000100a00 */
[C---:B------:R-:W-:Y:S01]  /*4f70*/  IMAD.WIDE R44, R47.reuse, 0x4, R4 ;  /* 0x000000042f2c7825 */ /* 0x040fe200078e0204 */
[----:B------:R-:W-:Y:S03]  /*4f80*/  STL.64 [R1+0x10], R14 ;  /* 0x0000100e01007387 */ /* 0x000fe60000100a00 */
[----:B------:R-:W-:Y:S01]  /*4f90*/  IMAD.WIDE R46, R47, 0x4, R2 ;  /* 0x000000042f2e7825 */ /* 0x000fe200078e0202 */
[----:B------:R4:W-:Y:S03]  /*4fa0*/  STL.64 [R1+0x8], R12 ;  /* 0x0000080c01007387 */ /* 0x0009e60000100a00 */
[C-C-:B------:R-:W-:Y:S01]  /*4fb0*/  IMAD.WIDE R56, R245.reuse, 0x4, R4.reuse ;  /* 0x00000004f5387825 */ /* 0x140fe200078e0204 */
[----:B------:R3:W-:Y:S03]  /*4fc0*/  LDGSTS.E [R226+0x6000], [R10.64], !P1 ;  /* 0x060000000ae27fae */ /* 0x0007e6000c921844 */
[----:B--2---:R-:W-:Y:S01]  /*4fd0*/  IMAD R17, R245, 0x1c, RZ ;  /* 0x0000001cf5117824 */ /* 0x004fe200078e02ff */
[----:B------:R2:W-:Y:S01]  /*4fe0*/  LDGSTS.E [R226+0x6200], [R8.64], !P1 ;  /* 0x0620000008e27fae */ /* 0x0005e2000c921844 */
[----:B------:R-:W-:Y:S01]  /*4ff0*/  IMAD.WIDE R62, R65, 0x4, R4 ;  /* 0x00000004413e7825 */ /* 0x000fe200078e0204 */
[----:B----4-:R-:W-:-:S03]  /*5000*/  IADD3 R12, R0, -0x35, RZ ;  /* 0xffffffcb000c7810 */ /* 0x010fc60007ffe0ff */
[C---:B-1----:R-:W-:Y:S01]  /*5010*/  IMAD.WIDE R14, R17.reuse, 0x4, R4 ;  /* 0x00000004110e7825 */ /* 0x042fe200078e0204 */
[----:B------:R-:W-:Y:S01]  /*5020*/  STL.64 [R1+0xb58], R10 ;  /* 0x000b580a01007387 */ /* 0x000fe20000100a00 */
[----:B------:R-:W-:Y:S02]  /*5030*/  ISETP.GE.U32.AND P1, PT, R12, 0x7fffff8c, PT ;  /* 0x7fffff8c0c00780c */ /* 0x000fe40003f26070 */
[----:B------:R-:W-:Y:S01]  /*5040*/  IMAD.WIDE R16, R17, 0x4, R2 ;  /* 0x0000000411107825 */ /* 0x000fe200078e0202 */
[----:B------:R-:W-:Y:S01]  /*5050*/  IADD3 R12, R0, -0x39, RZ ;  /* 0xffffffc7000c7810 */ /* 0x000fe20007ffe0ff */
[----:B------:R1:W-:Y:S02]  /*5060*/  LDGSTS.E [R226+0x7000], [R14.64], !P3 ;  /* 0x070000000ee27fae */ /* 0x0003e4000d921844 */
[----:B------:R-:W-:Y:S02]  /*5070*/  IMAD.SHL.U32 R13, R245, 0x20, RZ ;  /* 0x00000020f50d7824 */ /* 0x000fe400078e00ff */
[----:B------:R4:W-:Y:S01]  /*5080*/  LDGSTS.E [R226+0x7200], [R16.64], !P3 ;  /* 0x0720000010e27fae */ /* 0x0009e2000d921844 */
[----:B------:R-:W-:Y:S01]  /*5090*/  ISETP.GE.U32.AND P3, PT, R12, 0x7fffff88, PT ;  /* 0x7fffff880c00780c */ /* 0x000fe20003f66070 */
[----:B---3--:R-:W-:-:S02]  /*50a0*/  IMAD.WIDE R18, R13, 0x4, R4 ;  /* 0x000000040d127825 */ /* 0x008fc400078e0204 */
[----:B------:R-:W-:Y:S02]  /*50b0*/  STL.64 [R1+0xb60], R8 ;  /* 0x000b600801007387 */ /* 0x000fe40000100a00 */
[--C-:B------:R-:W-:Y:S02]  /*50c0*/  IMAD.WIDE R12, R13, 0x4, R2.reuse ;  /* 0x000000040d0c7825 */ /* 0x100fe400078e0202 */
[----:B------:R3:W-:Y:S02]  /*50d0*/  LDGSTS.E [R226+0x8000], [R18.64], !P4 ;  /* 0x0800000012e27fae */ /* 0x0007e4000e121844 */
[----:B------:R-:W-:Y:S02]  /*50e0*/  IMAD.WIDE R64, R65, 0x4, R2 ;  /* 0x0000000441407825 */ /* 0x000fe400078e0202 */
[----:B------:R1:W-:Y:S01]  /*50f0*/  LDGSTS.E [R226+0x8200], [R12.64], !P4 ;  /* 0x082000000ce27fae */ /* 0x0003e2000e121844 */
[----:B------:R-:W-:Y:S01]  /*5100*/  ISETP.GE.U32.AND P4, PT, R20, 0x7fffff84, PT ;  /* 0x7fffff841400780c */ /* 0x000fe20003f86070 */
[--C-:B------:R-:W-:Y:S01]  /*5110*/  IMAD.WIDE R66, R61, 0x4, R4.reuse ;  /* 0x000000043d427825 */ /* 0x100fe200078e0204 */
[----:B------:R-:W-:Y:S01]  /*5120*/  IADD3 R20, R0, -0x2, RZ ;  /* 0xfffffffe00147810 */ /* 0x000fe20007ffe0ff */
[----:B------:R1:W-:Y:S02]  /*5130*/  LDGSTS.E [R226+0x9000], [R22.64], !P6 ;  /* 0x0900000016e27fae */ /* 0x0003e4000f121844 */
[----:B------:R-:W-:-:S02]  /*5140*/  IMAD.WIDE R70, R73, 0x4, R4 ;  /* 0x0000000449467825 */ /* 0x000fc400078e0204 */
[----:B------:R1:W-:Y:S01]  /*5150*/  LDGSTS.E [R226+0x9200], [R24.64], !P6 ;  /* 0x0920000018e27fae */ /* 0x0003e2000f121844 */
[----:B------:R-:W-:Y:S01]  /*5160*/  ISETP.GE.U32.AND P6, PT, R20, 0x7fffffbf, PT ;  /* 0x7fffffbf1400780c */ /* 0x000fe20003fc6070 */
[--C-:B------:R-:W-:Y:S02]  /*5170*/  IMAD.WIDE R20, R21, 0x4, R2.reuse ;  /* 0x0000000415147825 */ /* 0x100fe400078e0202 */
[----:B------:R1:W-:Y:S02]  /*5180*/  LDGSTS.E [R226+0xa000], [R26.64], !P5 ;  /* 0x0a0000001ae27fae */ /* 0x0003e4000e921844 */
[----:B------:R-:W-:Y:S02]  /*5190*/  IMAD.WIDE R72, R73, 0x4, R2 ;  /* 0x0000000449487825 */ /* 0x000fe400078e0202 */
[----:B------:R1:W-:Y:S01]  /*51a0*/  LDGSTS.E [R226+0xa200], [R20.64], !P5 ;  /* 0x0a20000014e27fae */ /* 0x0003e2000e921844 */
[----:B------:R-:W-:Y:S01]  /*51b0*/  ISETP.GE.U32.AND P5, PT, R28, 0x7fffffbb, PT ;  /* 0x7fffffbb1c00780c */ /* 0x000fe20003fa6070 */
[----:B------:R-:W-:Y:S01]  /*51c0*/  IMAD.WIDE R78, R80, 0x4, R4 ;  /* 0x00000004504e7825 */ /* 0x000fe200078e0204 */
[----:B------:R-:W-:Y:S01]  /*51d0*/  IADD3 R28, R0, -0xa, RZ ;  /* 0xfffffff6001c7810 */ /* 0x000fe20007ffe0ff */
[----:B------:R1:W-:Y:S02]  /*51e0*/  LDGSTS.E [R226+0xb000], [R30.64], !P2 ;  /* 0x0b0000001ee27fae */ /* 0x0003e4000d121844 */
[----:B------:R-:W-:-:S02]  /*51f0*/  IMAD.WIDE R80, R80, 0x4, R2 ;  /* 0x0000000450507825 */ /* 0x000fc400078e0202 */
[----:B------:R1:W-:Y:S01]  /*5200*/  LDGSTS.E [R226+0xb200], [R32.64], !P2 ;  /* 0x0b20000020e27fae */ /* 0x0003e2000d121844 */
[----:B------:R-:W-:Y:S01]  /*5210*/  ISETP.GE.U32.AND P2, PT, R28, 0x7fffffb7, PT ;  /* 0x7fffffb71c00780c */ /* 0x000fe20003f46070 */
[----:B------:R-:W-:Y:S02]  /*5220*/  IMAD.WIDE R28, R29, 0x4, R2 ;  /* 0x000000041d1c7825 */ /* 0x000fe400078e0202 */
        /* <DEDUP_REMOVED lines=19> */
[----:B------:R1:W-:Y:S02]  /*5360*/  STL.64 [R1+0xb68], R14 ;  /* 0x000b680e01007387 */ /* 0x0003e40000100a00 */
[C---:B------:R-:W-:Y:S02]  /*5370*/  IMAD.WIDE R102, R104.reuse, 0x4, R4 ;  /* 0x0000000468667825 */ /* 0x040fe400078e0204 */
[----:B------:R1:W-:Y:S01]  /*5380*/  LDGSTS.E [R226+0xf200], [R46.64], !P4 ;  /* 0x0f2000002ee27fae */ /* 0x0003e2000e121844 */
[----:B------:R-:W-:Y:S01]  /*5390*/  ISETP.GE.U32.AND P4, PT, R49, 0x7fffffa7, PT ;  /* 0x7fffffa73100780c */ /* 0x000fe20003f86070 */
[----:B------:R-:W-:Y:S02]  /*53a0*/  IMAD R49, R245, 0x5, RZ ;  /* 0x00000005f5317824 */ /* 0x000fe400078e02ff */
[----:B------:R-:W-:Y:S01]  /*53b0*/  STL.64 [R1+0xb50], R16 ;  /* 0x000b501001007387 */ /* 0x000fe20000100a00 */
[----:B------:R-:W-:-:S03]  /*53c0*/  IMAD.WIDE R104, R104, 0x4, R2 ;  /* 0x0000000468687825 */ /* 0x000fc600078e0202 */
[----:B------:R-:W-:Y:S01]  /*53d0*/  STL.64 [R1+0xb48], R18 ;  /* 0x000b481201007387 */ /* 0x000fe20000100a00 */
[----:B------:R-:W-:-:S03]  /*53e0*/  IMAD.WIDE R52, R49, 0x4, R4 ;  /* 0x0000000431347825 */ /* 0x000fc600078e0204 */
[----:B------:R2:W-:Y:S01]  /*53f0*/  STL.64 [R1+0xb70], R12 ;  /* 0x000b700c01007387 */ /* 0x0005e20000100a00 */
[----:B------:R-:W-:-:S03]  /*5400*/  IMAD.WIDE R50, R49, 0x4, R2 ;  /* 0x0000000431327825 */ /* 0x000fc600078e0202 */
[----:B------:R-:W-:Y:S01]  /*5410*/  STL.64 [R1+0xb78], R22 ;  /* 0x000b781601007387 */ /* 0x000fe20000100a00 */
[----:B------:R-:W-:Y:S02]  /*5420*/  IMAD R49, R245, 0x9, RZ ;  /* 0x00000009f5317824 */ /* 0x000fe400078e02ff */
[C-C-:B------:R-:W-:Y:S01]  /*5430*/  IMAD.WIDE R110, R112.reuse, 0x4, R4.reuse ;  /* 0x00000004706e7825 */ /* 0x140fe200078e0204 */
[----:B------:R-:W-:Y:S03]  /*5440*/  STL.64 [R1+0xb80], R24 ;  /* 0x000b801801007387 */ /* 0x000fe60000100a00 */
[C---:B-1----:R-:W-:Y:S01]  /*5450*/  IMAD.WIDE R14, R49.reuse, 0x4, R4 ;  /* 0x00000004310e7825 */ /* 0x042fe200078e0204 */
[----:B------:R-:W-:Y:S03]  /*5460*/  STL.64 [R1+0xb88], R26 ;  /* 0x000b881a01007387 */ /* 0x000fe60000100a00 */
[--C-:B--2---:R-:W-:Y:S01]  /*5470*/  IMAD.WIDE R12, R49, 0x4, R2.reuse ;  /* 0x00000004310c7825 */ /* 0x104fe200078e0202 */
[----:B------:R-:W-:Y:S03]  /*5480*/  STL.64 [R1+0xb90], R20 ;  /* 0x000b901401007387 */ /* 0x000fe60000100a00 */
[----:B------:R-:W-:Y:S01]  /*5490*/  IMAD R49, R245, 0x11, RZ ;  /* 0x00000011f5317824 */ /* 0x000fe200078e02ff */
[----:B------:R1:W-:Y:S01]  /*54a0*/  LDGSTS.E [R90+0x400], [R56.64], !P6 ;  /* 0x00400000385a7fae */ /* 0x0003e2000f121844 */
[----:B------:R-:W-:-:S03]  /*54b0*/  IMAD.WIDE R112, R112, 0x4, R2 ;  /* 0x0000000470707825 */ /* 0x000fc600078e0202 */
[----:B------:R-:W-:Y:S01]  /*54c0*/  STL.64 [R1+0xb98], R30 ;  /* 0x000b981e01007387 */ /* 0x000fe20000100a00 */
[----:B------:R-:W-:-:S03]  /*54d0*/  IMAD.WIDE R118, R120, 0x4, R4 ;  /* 0x0000000478767825 */ /* 0x000fc600078e0204 */
[----:B------:R2:W-:Y:S01]  /*54e0*/  LDGSTS.E [R90+0x600], [R54.64], !P6 ;  /* 0x00600000365a7fae */ /* 0x0005e2000f121844 */
[----:B------:R-:W-:Y:S01]  /*54f0*/  ISETP.GE.U32.AND P6, PT, R48, 0x7fffffa3, PT ;  /* 0x7fffffa33000780c */ /* 0x000fe20003fc6070 */
[----:B------:R-:W-:Y:S01]  /*5500*/  IMAD.WIDE R120, R120, 0x4, R2 ;  /* 0x0000000478787825 */ /* 0x000fe200078e0202 */
[----:B------:R-:W-:Y:S01]  /*5510*/  IADD3 R48, R0, -0x22, RZ ;  /* 0xffffffde00307810 */ /* 0x000fe20007ffe0ff */
[----:B------:R1:W-:Y:S02]  /*5520*/  STL.64 [R1+0x140], R56 ;  /* 0x0001403801007387 */ /* 0x0003e40000100a00 */
[C---:B------:R-:W-:Y:S02]  /*5530*/  IMAD.WIDE R124, R126.reuse, 0x4, R4 ;  /* 0x000000047e7c7825 */ /* 0x040fe400078e0204 */
[----:B------:R2:W-:Y:S02]  /*5540*/  STL.64 [R1+0x138], R54 ;  /* 0x0001383601007387 */ /* 0x0005e40000100a00 */
[----:B------:R-:W-:-:S02]  /*5550*/  IMAD.WIDE R126, R126, 0x4, R2 ;  /* 0x000000047e7e7825 */ /* 0x000fc400078e0202 */
[----:B------:R4:W-:Y:S02]  /*5560*/  STL.64 [R1+0x100], R52 ;  /* 0x0001003401007387 */ /* 0x0009e40000100a00 */
[----:B---3--:R-:W-:Y:S01]  /*5570*/  IMAD.MOV.U32 R18, RZ, RZ, R234 ;  /* 0x000000ffff127224 */ /* 0x008fe200078e00ea */
[----:B------:R-:W-:Y:S01]  /*5580*/  IADD3 R234, R0, -0x38, RZ ;  /* 0xffffffc800ea7810 */ /* 0x000fe20007ffe0ff */
[----:B------:R4:W-:Y:S01]  /*5590*/  LDGSTS.E [R90+0x1400], [R52.64], !P5 ;  /* 0x01400000345a7fae */ /* 0x0009e2000e921844 */
[----:B-1----:R-:W-:Y:S02]  /*55a0*/  IMAD R57, R245, 0x1d, RZ ;  /* 0x0000001df5397824 */ /* 0x002fe400078e02ff */
[----:B------:R-:W-:Y:S01]  /*55b0*/  IMAD.MOV.U32 R19, RZ, RZ, R235 ;  /* 0x000000ffff137224 */ /* 0x000fe200078e00eb */
[----:B------:R1:W-:Y:S01]  /*55c0*/  STL.64 [R1+0xf8], R50 ;  /* 0x0000f83201007387 */ /* 0x0003e20000100a00 */
[----:B--2---:R-:W-:-:S03]  /*55d0*/  IMAD.WIDE R54, R57, 0x4, R4 ;  /* 0x0000000439367825 */ /* 0x004fc600078e0204 */
[----:B------:R1:W-:Y:S01]  /*55e0*/  LDGSTS.E [R90+0x1600], [R50.64], !P5 ;  /* 0x01600000325a7fae */ /* 0x0003e2000e921844 */
[----:B------:R-:W-:Y:S01]  /*55f0*/  ISETP.GE.U32.AND P5, PT, R48, 0x7fffff9f, PT ;  /* 0x7fffff9f3000780c */ /* 0x000fe20003fa6070 */
[----:B------:R-:W-:Y:S01]  /*5600*/  IMAD.WIDE R56, R57, 0x4, R2 ;  /* 0x0000000439387825 */ /* 0x000fe200078e0202 */
[C---:B------:R-:W-:Y:S01]  /*5610*/  IADD3 R48, R0.reuse, -0x26, RZ ;  /* 0xffffffda00307810 */ /* 0x040fe20007ffe0ff */
[----:B------:R2:W-:Y:S01]  /*5620*/  LDGSTS.E [R90+0x2400], [R14.64], !P2 ;  /* 0x024000000e5a7fae */ /* 0x0005e2000d121844 */
[----:B----4-:R-:W-:Y:S01]  /*5630*/  IADD3 R52, R0, -0x36, RZ ;  /* 0xffffffca00347810 */ /* 0x010fe20007ffe0ff */
[----:B------:R-:W-:Y:S02]  /*5640*/  IMAD R53, R245, 0x21, RZ ;  /* 0x00000021f5357824 */ /* 0x000fe400078e02ff */
[----:B------:R3:W-:Y:S01]  /*5650*/  LDGSTS.E [R90+0x2600], [R12.64], !P2 ;  /* 0x026000000c5a7fae */ /* 0x0007e2000d121844 */
[----:B------:R-:W-:Y:S01]  /*5660*/  ISETP.GE.U32.AND P2, PT, R48, 0x7fffff9b, PT ;  /* 0x7fffff9b3000780c */ /* 0x000fe20003f46070 */
[----:B------:R-:W-:Y:S01]  /*5670*/  IMAD.WIDE R58, R53, 0x4, R4 ;  /* 0x00000004353a7825 */ /* 0x000fe200078e0204 */
[----:B------:R-:W-:Y:S01]  /*5680*/  IADD3 R48, R0, -0x2a, RZ ;  /* 0xffffffd600307810 */ /* 0x000fe20007ffe0ff */
[----:B------:R-:W-:Y:S02]  /*5690*/  STL.64 [R1+0xc0], R14 ;  /* 0x0000c00e01007387 */ /* 0x000fe40000100a00 */
[----:B-1----:R-:W-:-:S02]  /*56a0*/  IMAD R51, R245, 0xd, RZ ;  /* 0x0000000df5337824 */ /* 0x002fc400078e02ff */
[----:B------:R3:W-:Y:S01]  /*56b0*/  STL.64 [R1+0xb8], R12 ;  /* 0x0000b80c01007387 */ /* 0x0007e20000100a00 */
[----:B------:R-:W-:-:S04]  /*56c0*/  IMAD.WIDE R238, R240, 0x4, R4 ;  /* 0x00000004f0ee7825 */ /* 0x000fc800078e0204 */
[----:B------:R-:W-:-:S04]  /*56d0*/  IMAD.WIDE R10, R51, 0x4, R4 ;  /* 0x00000004330a7825 */ /* 0x000fc800078e0204 */
[----:B------:R-:W-:Y:S01]  /*56e0*/  IMAD.WIDE R8, R51, 0x4, R2 ;  /* 0x0000000433087825 */ /* 0x000fe200078e0202 */
[----:B------:R1:W-:Y:S03]  /*56f0*/  STL.64 [R1+0x80], R10 ;  /* 0x0000800a01007387 */ /* 0x0003e60000100a00 */
[----:B---3--:R-:W-:Y:S01]  /*5700*/  IMAD.WIDE R12, R49, 0x4, R4 ;  /* 0x00000004310c7825 */ /* 0x008fe200078e0204 */
[----:B------:R1:W-:Y:S03]  /*5710*/  LDGSTS.E [R90+0x3400], [R10.64], !P0 ;  /* 0x034000000a5a7fae */ /* 0x0003e6000c121844 */
[----:B------:R-:W-:Y:S01]  /*5720*/  IMAD.WIDE R240, R240, 0x4, R2 ;  /* 0x00000004f0f07825 */ /* 0x000fe200078e0202 */
[----:B------:R3:W-:Y:S01]  /*5730*/  LDGSTS.E [R90+0x3600], [R8.64], !P0 ;  /* 0x03600000085a7fae */ /* 0x0007e2000c121844 */
[----:B------:R-:W-:-:S02]  /*5740*/  ISETP.GE.U32.AND P0, PT, R48, 0x7fffff97, PT ;  /* 0x7fffff973000780c */ /* 0x000fc40003f06070 */
[----:B------:R-:W-:Y:S01]  /*5750*/  IADD3 R48, R0, -0x2e, RZ ;  /* 0xffffffd200307810 */ /* 0x000fe20007ffe0ff */
[----:B------:R3:W-:Y:S01]  /*5760*/  STL.64 [R1+0x78], R8 ;  /* 0x0000780801007387 */ /* 0x0007e20000100a00 */
[----:B-1----:R-:W-:-:S03]  /*5770*/  IMAD.WIDE R10, R49, 0x4, R2 ;  /* 0x00000004310a7825 */ /* 0x002fc600078e0202 */
[----:B------:R1:W-:Y:S01]  /*5780*/  LDGSTS.E [R90+0x4400], [R12.64], !P1 ;  /* 0x044000000c5a7fae */ /* 0x0003e2000c921844 */
[----:B------:R-:W-:-:S03]  /*5790*/  IMAD R49, R245, 0x19, RZ ;  /* 0x00000019f5317824 */ /* 0x000fc600078e02ff */
[----:B------:R4:W-:Y:S01]  /*57a0*/  LDGSTS.E [R90+0x4600], [R10.64], !P1 ;  /* 0x046000000a5a7fae */ /* 0x0009e2000c921844 */
[----:B------:R-:W-:Y:S01]  /*57b0*/  ISETP.GE.U32.AND P1, PT, R48, 0x7fffff93, PT ;  /* 0x7fffff933000780c */ /* 0x000fe20003f26070 */
[C---:B---3--:R-:W-:Y:S01]  /*57c0*/  IMAD.WIDE R8, R251.reuse, 0x4, R4 ;  /* 0x00000004fb087825 */ /* 0x048fe200078e0204 */
[----:B------:R-:W-:Y:S01]  /*57d0*/  IADD3 R48, R0, -0x32, RZ ;  /* 0xffffffce00307810 */ /* 0x000fe20007ffe0ff */
[----:B------:R-:W-:Y:S02]  /*57e0*/  STL.64 [R1+0x40], R12 ;  /* 0x0000400c01007387 */ /* 0x000fe40000100a00 */
[----:B------:R-:W-:Y:S02]  /*57f0*/  IMAD.WIDE R250, R251, 0x4, R2 ;  /* 0x00000004fbfa7825 */ /* 0x000fe400078e0202 */
[----:B------:R3:W-:Y:S02]  /*5800*/  LDGSTS.E [R90+0x5400], [R8.64], !P3 ;  /* 0x05400000085a7fae */ /* 0x0007e4000d921844 */
[----:B------:R-:W-:-:S02]  /*5810*/  IMAD.WIDE R50, R49, 0x4, R4 ;  /* 0x0000000431327825 */ /* 0x000fc400078e0204 */
[----:B------:R1:W-:Y:S01]  /*5820*/  LDGSTS.E [R90+0x5600], [R250.64], !P3 ;  /* 0x05600000fa5a7fae */ /* 0x0003e2000d921844 */
[----:B------:R-:W-:Y:S01]  /*5830*/  ISETP.GE.U32.AND P3, PT, R48, 0x7fffff8f, PT ;  /* 0x7fffff8f3000780c */ /* 0x000fe20003f66070 */
[--C-:B------:R-:W-:Y:S02]  /*5840*/  IMAD.WIDE R48, R49, 0x4, R2.reuse ;  /* 0x0000000431307825 */ /* 0x100fe400078e0202 */
[----:B------:R1:W-:Y:S04]  /*5850*/  LDGSTS.E [R90+0x6400], [R50.64], !P4 ;  /* 0x06400000325a7fae */ /* 0x0003e8000e121844 */
[----:B------:R1:W-:Y:S01]  /*5860*/  LDGSTS.E [R90+0x6600], [R48.64], !P4 ;  /* 0x06600000305a7fae */ /* 0x0003e2000e121844 */
[----:B------:R-:W-:Y:S02]  /*5870*/  ISETP.GE.U32.AND P4, PT, R52, 0x7fffff8b, PT ;  /* 0x7fffff8b3400780c */ /* 0x000fe40003f86070 */
[----:B------:R-:W-:Y:S01]  /*5880*/  IADD3 R52, R0, -0x3a, RZ ;  /* 0xffffffc600347810 */ /* 0x000fe20007ffe0ff */
[----:B------:R1:W-:Y:S04]  /*5890*/  LDGSTS.E [R90+0x7400], [R54.64], !P6 ;  /* 0x07400000365a7fae */ /* 0x0003e8000f121844 */
[----:B------:R1:W-:Y:S01]  /*58a0*/  LDGSTS.E [R90+0x7600], [R56.64], !P6 ;  /* 0x07600000385a7fae */ /* 0x0003e2000f121844 */
[----:B------:R-:W-:Y:S01]  /*58b0*/  ISETP.GE.U32.AND P6, PT, R52, 0x7fffff87, PT ;  /* 0x7fffff873400780c */ /* 0x000fe20003fc6070 */
[----:B------:R-:W-:-:S02]  /*58c0*/  IMAD.WIDE R52, R53, 0x4, R2 ;  /* 0x0000000435347825 */ /* 0x000fc400078e0202 */
        /* <DEDUP_REMOVED lines=10> */
[----:B------:R-:W-:Y:S01]  /*5970*/  ISETP.GE.U32.AND P0, PT, R68, 0x7fffffba, PT ;  /* 0x7fffffba4400780c */ /* 0x000fe20003f06070 */
[----:B------:R-:W-:Y:S02]  /*5980*/  IMAD R68, R245, 0x31, RZ ;  /* 0x00000031f5447824 */ /* 0x000fe400078e02ff */
[----:B------:R1:W-:Y:S02]  /*5990*/  LDGSTS.E [R90+0xb400], [R70.64], !P1 ;  /* 0x0b400000465a7fae */ /* 0x0003e4000c921844 */
[----:B------:R-:W-:-:S02]  /*59a0*/  IMAD.WIDE R74, R68, 0x4, R4 ;  /* 0x00000004444a7825 */ /* 0x000fc400078e0204 */
[----:B------:R1:W-:Y:S01]  /*59b0*/  LDGSTS.E [R90+0xb600], [R72.64], !P1 ;  /* 0x0b600000485a7fae */ /* 0x0003e2000c921844 */
[----:B------:R-:W-:Y:S01]  /*59c0*/  ISETP.GE.U32.AND P1, PT, R69, 0x7fffffb6, PT ;  /* 0x7fffffb64500780c */ /* 0x000fe20003f26070 */
[----:B------:R-:W-:Y:S02]  /*59d0*/  IMAD.WIDE R68, R68, 0x4, R2 ;  /* 0x0000000444447825 */ /* 0x000fe400078e0202 */
[----:B------:R1:W-:Y:S04]  /*59e0*/  LDGSTS.E [R90+0xc400], [R74.64], !P3 ;  /* 0x0c4000004a5a7fae */ /* 0x0003e8000d921844 */
[----:B------:R1:W-:Y:S01]  /*59f0*/  LDGSTS.E [R90+0xc600], [R68.64], !P3 ;  /* 0x0c600000445a7fae */ /* 0x0003e2000d921844 */
[----:B------:R-:W-:Y:S01]  /*5a00*/  ISETP.GE.U32.AND P3, PT, R76, 0x7fffffb2, PT ;  /* 0x7fffffb24c00780c */ /* 0x000fe20003f66070 */
[----:B------:R-:W-:-:S02]  /*5a10*/  IMAD R76, R245, 0x39, RZ ;  /* 0x00000039f54c7824 */ /* 0x000fc400078e02ff */
[----:B------:R1:W-:Y:S02]  /*5a20*/  LDGSTS.E [R90+0xd400], [R78.64], !P4 ;  /* 0x0d4000004e5a7fae */ /* 0x0003e4000e121844 */
[C---:B------:R-:W-:Y:S02]  /*5a30*/  IMAD.WIDE R82, R76.reuse, 0x4, R4 ;  /* 0x000000044c527825 */ /* 0x040fe400078e0204 */
[----:B------:R1:W-:Y:S01]  /*5a40*/  LDGSTS.E [R90+0xd600], [R80.64], !P4 ;  /* 0x0d600000505a7fae */ /* 0x0003e2000e121844 */
[----:B------:R-:W-:Y:S01]  /*5a50*/  ISETP.GE.U32.AND P4, PT, R77, 0x7fffffae, PT ;  /* 0x7fffffae4d00780c */ /* 0x000fe20003f86070 */
[----:B------:R-:W-:Y:S02]  /*5a60*/  IMAD.WIDE R76, R76, 0x4, R2 ;  /* 0x000000044c4c7825 */ /* 0x000fe400078e0202 */
[----:B------:R1:W-:Y:S04]  /*5a70*/  LDGSTS.E [R90+0xe400], [R82.64], !P6 ;  /* 0x0e400000525a7fae */ /* 0x0003e8000f121844 */
[----:B------:R1:W-:Y:S01]  /*5a80*/  LDGSTS.E [R90+0xe600], [R76.64], !P6 ;  /* 0x0e6000004c5a7fae */ /* 0x0003e2000f121844 */
[----:B------:R-:W-:-:S02]  /*5a90*/  ISETP.GE.U32.AND P6, PT, R88, 0x7fffffaa, PT ;  /* 0x7fffffaa5800780c */ /* 0x000fc40003fc6070 */
[----:B------:R-:W-:Y:S01]  /*5aa0*/  SHF.L.U32 R88, R245, 0x1, RZ ;  /* 0x00000001f5587819 */ /* 0x000fe200000006ff */
[----:B------:R-:W-:Y:S04]  /*5ab0*/  STL.64 [R1+0x38], R10 ;  /* 0x0000380a01007387 */ /* 0x000fe80000100a00 */
[----:B------:R3:W-:Y:S01]  /*5ac0*/  STL.64 [R1], R8 ;  /* 0x0000000801007387 */ /* 0x0007e20000100a00 */
[----:B------:R-:W-:-:S03]  /*5ad0*/  IMAD.WIDE R16, R88, 0x4, R4 ;  /* 0x0000000458107825 */ /* 0x000fc600078e0204 */
[----:B------:R4:W-:Y:S01]  /*5ae0*/  LDGSTS.E [R90+0xf400], [R84.64], !P5 ;  /* 0x0f400000545a7fae */ /* 0x0009e2000e921844 */
[----:B--2---:R-:W-:Y:S01]  /*5af0*/  IMAD.WIDE R14, R88, 0x4, R2 ;  /* 0x00000004580e7825 */ /* 0x004fe200078e0202 */
[----:B------:R-:W-:Y:S02]  /*5b00*/  IADD3 R88, R0, -0x1f, RZ ;  /* 0xffffffe100587810 */ /* 0x000fe40007ffe0ff */
[----:B------:R2:W-:Y:S01]  /*5b10*/  LDGSTS.E [R90+0xf600], [R86.64], !P5 ;  /* 0x0f600000565a7fae */ /* 0x0005e2000e921844 */
[----:B------:R-:W-:Y:S01]  /*5b20*/  ISETP.GE.U32.AND P5, PT, R89, 0x7fffffa6, PT ;  /* 0x7fffffa65900780c */ /* 0x000fe20003fa6070 */
[----:B------:R-:W-:Y:S01]  /*5b30*/  IMAD R89, R245, 0x6, RZ ;  /* 0x00000006f5597824 */ /* 0x000fe200078e02ff */
[----:B---3--:R-:W-:Y:S01]  /*5b40*/  LOP3.LUT R8, R226, 0x40, RZ, 0x3c, !PT ;  /* 0x00000040e2087812 */ /* 0x008fe200078e3cff */
[----:B------:R3:W-:Y:S02]  /*5b50*/  STL.64 [R1+0x130], R16 ;  /* 0x0001301001007387 */ /* 0x0007e40000100a00 */
[----:B-1----:R-:W-:-:S02]  /*5b60*/  IMAD.WIDE R12, R89, 0x4, R4 ;  /* 0x00000004590c7825 */ /* 0x002fc400078e0204 */
[----:B------:R3:W-:Y:S02]  /*5b70*/  LDGSTS.E [R8+0x800], [R16.64], !P2 ;  /* 0x0080000010087fae */ /* 0x0007e4000d121844 */
[----:B----4-:R-:W-:Y:S01]  /*5b80*/  IMAD.WIDE R10, R89, 0x4, R2 ;  /* 0x00000004590a7825 */ /* 0x010fe200078e0202 */
[----:B------:R-:W-:Y:S01]  /*5b90*/  IADD3 R89, R0, -0x23, RZ ;  /* 0xffffffdd00597810 */ /* 0x000fe20007ffe0ff */
[----:B------:R1:W-:Y:S01]  /*5ba0*/  LDGSTS.E [R8+0xa00], [R14.64], !P2 ;  /* 0x00a000000e087fae */ /* 0x0003e2000d121844 */
[----:B------:R-:W-:Y:S01]  /*5bb0*/  ISETP.GE.U32.AND P2, PT, R88, 0x7fffffa2, PT ;  /* 0x7fffffa25800780c */ /* 0x000fe20003f46070 */
[----:B------:R-:W-:Y:S02]  /*5bc0*/  IMAD R88, R245, 0xa, RZ ;  /* 0x0000000af5587824 */ /* 0x000fe400078e02ff */
[----:B------:R4:W-:Y:S04]  /*5bd0*/  LDGSTS.E [R8+0x1800], [R12.64], !P0 ;  /* 0x018000000c087fae */ /* 0x0009e8000c121844 */
[----:B------:R1:W-:Y:S01]  /*5be0*/  STL.64 [R1+0x128], R14 ;  /* 0x0001280e01007387 */ /* 0x0003e20000100a00 */
[----:B---3--:R-:W-:-:S03]  /*5bf0*/  IMAD.WIDE R16, R88, 0x4, R4 ;  /* 0x0000000458107825 */ /* 0x008fc600078e0204 */
[----:B------:R3:W-:Y:S01]  /*5c00*/  LDGSTS.E [R8+0x1a00], [R10.64], !P0 ;  /* 0x01a000000a087fae */ /* 0x0007e2000c121844 */
[----:B------:R-:W-:Y:S01]  /*5c10*/  ISETP.GE.U32.AND P0, PT, R89, 0x7fffff9e, PT ;  /* 0x7fffff9e5900780c */ /* 0x000fe20003f06070 */
[----:B------:R-:W-:Y:S02]  /*5c20*/  IMAD R89, R245, 0xe, RZ ;  /* 0x0000000ef5597824 */ /* 0x000fe400078e02ff */
[----:B------:R4:W-:Y:S01]  /*5c30*/  STL.64 [R1+0xf0], R12 ;  /* 0x0000f00c01007387 */ /* 0x0009e20000100a00 */
[----:B-1----:R-:W-:Y:S01]  /*5c40*/  IMAD.WIDE R14, R88, 0x4, R2 ;  /* 0x00000004580e7825 */ /* 0x002fe200078e0202 */
[----:B------:R-:W-:Y:S02]  /*5c50*/  IADD3 R88, R0, -0x27, RZ ;  /* 0xffffffd900587810 */ /* 0x000fe40007ffe0ff */
[----:B------:R1:W-:Y:S04]  /*5c60*/  LDGSTS.E [R8+0x2800], [R16.64], !P1 ;  /* 0x0280000010087fae */ /* 0x0003e8000c921844 */
[----:B------:R3:W-:Y:S01]  /*5c70*/  STL.64 [R1+0xe8], R10 ;  /* 0x0000e80a01007387 */ /* 0x0007e20000100a00 */
[----:B----4-:R-:W-:-:S03]  /*5c80*/  IMAD.WIDE R12, R89, 0x4, R4 ;  /* 0x00000004590c7825 */ /* 0x010fc600078e0204 */
[----:B------:R4:W-:Y:S01]  /*5c90*/  LDGSTS.E [R8+0x2a00], [R14.64], !P1 ;  /* 0x02a000000e087fae */ /* 0x0009e2000c921844 */
[----:B------:R-:W-:Y:S01]  /*5ca0*/  ISETP.GE.U32.AND P1, PT, R88, 0x7fffff9a, PT ;  /* 0x7fffff9a5800780c */ /* 0x000fe20003f26070 */
[----:B------:R-:W-:Y:S02]  /*5cb0*/  IMAD R88, R245, 0x12, RZ ;  /* 0x00000012f5587824 */ /* 0x000fe400078e02ff */
[----:B------:R-:W-:Y:S01]  /*5cc0*/  STL.64 [R1+0xb0], R16 ;  /* 0x0000b01001007387 */ /* 0x000fe20000100a00 */
[----:B---3--:R-:W-:-:S03]  /*5cd0*/  IMAD.WIDE R10, R89, 0x4, R2 ;  /* 0x00000004590a7825 */ /* 0x008fc600078e0202 */
[----:B------:R-:W-:Y:S01]  /*5ce0*/  STL.64 [R1+0xa8], R14 ;  /* 0x0000a80e01007387 */ /* 0x000fe20000100a00 */
[----:B------:R-:W-:-:S03]  /*5cf0*/  IADD3 R89, R0, -0x2b, RZ ;  /* 0xffffffd500597810 */ /* 0x000fc60007ffe0ff */
[----:B------:R3:W-:Y:S04]  /*5d00*/  STL.64 [R1+0x70], R12 ;  /* 0x0000700c01007387 */ /* 0x0007e80000100a00 */
[----:B------:R3:W-:Y:S04]  /*5d10*/  LDGSTS.E [R8+0x3800], [R12.64], !P3 ;  /* 0x038000000c087fae */ /* 0x0007e8000d921844 */
[----:B------:R1:W-:Y:S04]  /*5d20*/  STL.64 [R1+0x68], R10 ;  /* 0x0000680a01007387 */ /* 0x0003e80000100a00 */
[----:B------:R1:W-:Y:S01]  /*5d30*/  LDGSTS.E [R8+0x3a00], [R10.64], !P3 ;  /* 0x03a000000a087fae */ /* 0x0003e2000d921844 */
[----:B------:R-:W-:-:S02]  /*5d40*/  ISETP.GE.U32.AND P3, PT, R89, 0x7fffff96, PT ;  /* 0x7fffff965900780c */ /* 0x000fc40003f66070 */
[----:B------:R-:W-:Y:S01]  /*5d50*/  IADD3 R89, R0, -0x33, RZ ;  /* 0xffffffcd00597810 */ /* 0x000fe20007ffe0ff */
[----:B---3--:R-:W-:-:S05]  /*5d60*/  IMAD.WIDE R12, R88, 0x4, R4 ;  /* 0x00000004580c7825 */ /* 0x008fca00078e0204 */
[----:B------:R3:W-:Y:S01]  /*5d70*/  LDGSTS.E [R8+0x4800], [R12.64], !P4 ;  /* 0x048000000c087fae */ /* 0x0007e2000e121844 */
[----:B-1----:R-:W-:Y:S01]  /*5d80*/  IMAD.WIDE R10, R88, 0x4, R2 ;  /* 0x00000004580a7825 */ /* 0x002fe200078e0202 */
[----:B------:R-:W-:Y:S02]  /*5d90*/  IADD3 R88, R0, -0x2f, RZ ;  /* 0xffffffd100587810 */ /* 0x000fe40007ffe0ff */
[----:B------:R3:W-:Y:S04]  /*5da0*/  STL.64 [R1+0x30], R12 ;  /* 0x0000300c01007387 */ /* 0x0007e80000100a00 */
[----:B------:R1:W-:Y:S01]  /*5db0*/  LDGSTS.E [R8+0x4a00], [R10.64], !P4 ;  /* 0x04a000000a087fae */ /* 0x0003e2000e121844 */
[----:B------:R-:W-:Y:S01]  /*5dc0*/  ISETP.GE.U32.AND P4, PT, R88, 0x7fffff92, PT ;  /* 0x7fffff925800780c */ /* 0x000fe20003f86070 */
[----:B------:R-:W-:-:S02]  /*5dd0*/  IMAD R88, R245, 0x1a, RZ ;  /* 0x0000001af5587824 */ /* 0x000fc400078e02ff */
[----:B------:R1:W-:Y:S02]  /*5de0*/  LDGSTS.E [R8+0x5800], [R248.64], !P6 ;  /* 0x05800000f8087fae */ /* 0x0003e4000f121844 */
[C---:B--2---:R-:W-:Y:S02]  /*5df0*/  IMAD.WIDE R90, R88.reuse, 0x4, R4 ;  /* 0x00000004585a7825 */ /* 0x044fe400078e0204 */
        /* <DEDUP_REMOVED lines=45> */
[----:B------:R1:W-:Y:S02]  /*60d0*/  STL.64 [R1+0x28], R10 ;  /* 0x0000280a01007387 */ /* 0x0003e40000100a00 */
[----:B----4-:R-:W-:Y:S01]  /*60e0*/  IMAD.WIDE R14, R224, 0x4, R2 ;  /* 0x00000004e00e7825 */ /* 0x010fe200078e0202 */
[----:B------:R-:W-:Y:S01]  /*60f0*/  IADD3 R224, R0, -0x20, RZ ;  /* 0xffffffe000e07810 */ /* 0x000fe20007ffe0ff */
[----:B------:R2:W-:Y:S01]  /*6100*/  LDGSTS.E [R8+0xfa00], [R126.64], !P0 ;  /* 0x0fa000007e087fae */ /* 0x0005e2000c121844 */
[----:B------:R-:W-:Y:S01]  /*6110*/  ISETP.GE.U32.AND P0, PT, R225, 0x7fffffa5, PT ;  /* 0x7fffffa5e100780c */ /* 0x000fe20003f06070 */
[----:B------:R-:W-:-:S02]  /*6120*/  IMAD R225, R245, 0x7, RZ ;  /* 0x00000007f5e17824 */ /* 0x000fc400078e02ff */
[----:B------:R4:W-:Y:S02]  /*6130*/  STL.64 [R1+0x120], R16 ;  /* 0x0001201001007387 */ /* 0x0009e40000100a00 */
[C---:B---3--:R-:W-:Y:S01]  /*6140*/  IMAD.WIDE R12, R225.reuse, 0x4, R4 ;  /* 0x00000004e10c7825 */ /* 0x048fe200078e0204 */
[----:B-1----:R-:W-:Y:S01]  /*6150*/  LOP3.LUT R11, R226, 0x60, RZ, 0x3c, !PT ;  /* 0x00000060e20b7812 */ /* 0x002fe200078e3cff */
[----:B------:R1:W-:Y:S01]  /*6160*/  STL.64 [R1+0x118], R14 ;  /* 0x0001180e01007387 */ /* 0x0003e20000100a00 */
[C---:B------:R-:W-:Y:S01]  /*6170*/  IADD3 R226, R0.reuse, -0x30, RZ ;  /* 0xffffffd000e27810 */ /* 0x040fe20007ffe0ff */
[----:B--2---:R-:W-:Y:S02]  /*6180*/  IMAD.WIDE R8, R225, 0x4, R2 ;  /* 0x00000004e1087825 */ /* 0x004fe400078e0202 */
[----:B------:R4:W-:Y:S01]  /*6190*/  LDGSTS.E [R11+0xc00], [R16.64], !P1 ;  /* 0x00c00000100b7fae */ /* 0x0009e2000c921844 */
[----:B------:R-:W-:-:S03]  /*61a0*/  IADD3 R225, R0, -0x24, RZ ;  /* 0xffffffdc00e17810 */ /* 0x000fc60007ffe0ff */
[----:B------:R1:W-:Y:S01]  /*61b0*/  LDGSTS.E [R11+0xe00], [R14.64], !P1 ;  /* 0x00e000000e0b7fae */ /* 0x0003e2000c921844 */
[----:B------:R-:W-:Y:S01]  /*61c0*/  ISETP.GE.U32.AND P1, PT, R224, 0x7fffffa1, PT ;  /* 0x7fffffa1e000780c */ /* 0x000fe20003f26070 */
[----:B------:R-:W-:Y:S02]  /*61d0*/  IMAD R224, R245, 0xb, RZ ;  /* 0x0000000bf5e07824 */ /* 0x000fe400078e02ff */
[----:B------:R2:W-:Y:S04]  /*61e0*/  LDGSTS.E [R11+0x1c00], [R12.64], !P3 ;  /* 0x01c000000c0b7fae */ /* 0x0005e8000d921844 */
[----:B------:R3:W-:Y:S01]  /*61f0*/  LDGSTS.E [R11+0x1e00], [R8.64], !P3 ;  /* 0x01e00000080b7fae */ /* 0x0007e2000d921844 */
[----:B------:R-:W-:Y:S01]  /*6200*/  ISETP.GE.U32.AND P3, PT, R225, 0x7fffff9d, PT ;  /* 0x7fffff9de100780c */ /* 0x000fe20003f66070 */
[----:B----4-:R-:W-:-:S02]  /*6210*/  IMAD.WIDE R16, R224, 0x4, R4 ;  /* 0x00000004e0107825 */ /* 0x010fc400078e0204 */
[----:B------:R2:W-:Y:S02]  /*6220*/  STL.64 [R1+0xe0], R12 ;  /* 0x0000e00c01007387 */ /* 0x0005e40000100a00 */
[----:B------:R-:W-:Y:S02]  /*6230*/  IMAD R225, R245, 0xf, RZ ;  /* 0x0000000ff5e17824 */ /* 0x000fe400078e02ff */
[----:B-1----:R-:W-:Y:S01]  /*6240*/  IMAD.WIDE R14, R224, 0x4, R2 ;  /* 0x00000004e00e7825 */ /* 0x002fe200078e0202 */
[----:B------:R-:W-:Y:S01]  /*6250*/  IADD3 R224, R0, -0x28, RZ ;  /* 0xffffffd800e07810 */ /* 0x000fe20007ffe0ff */
[----:B------:R3:W-:Y:S04]  /*6260*/  STL.64 [R1+0xd8], R8 ;  /* 0x0000d80801007387 */ /* 0x0007e80000100a00 */
[----:B------:R1:W-:Y:S01]  /*6270*/  LDGSTS.E [R11+0x2c00], [R16.64], !P4 ;  /* 0x02c00000100b7fae */ /* 0x0003e2000e121844 */
[----:B--2---:R-:W-:-:S03]  /*6280*/  IMAD.WIDE R12, R225, 0x4, R4 ;  /* 0x00000004e10c7825 */ /* 0x004fc600078e0204 */
[----:B------:R2:W-:Y:S01]  /*6290*/  LDGSTS.E [R11+0x2e00], [R14.64], !P4 ;  /* 0x02e000000e0b7fae */ /* 0x0005e2000e121844 */
[----:B------:R-:W-:Y:S01]  /*62a0*/  ISETP.GE.U32.AND P4, PT, R224, 0x7fffff99, PT ;  /* 0x7fffff99e000780c */ /* 0x000fe20003f86070 */
[----:B------:R-:W-:Y:S02]  /*62b0*/  IMAD R224, R245, 0x13, RZ ;  /* 0x00000013f5e07824 */ /* 0x000fe400078e02ff */
[----:B---3--:R-:W-:Y:S01]  /*62c0*/  IMAD.WIDE R8, R225, 0x4, R2 ;  /* 0x00000004e1087825 */ /* 0x008fe200078e0202 */
[----:B------:R-:W-:Y:S01]  /*62d0*/  IADD3 R225, R0, -0x2c, RZ ;  /* 0xffffffd400e17810 */ /* 0x000fe20007ffe0ff */
[----:B------:R-:W-:Y:S04]  /*62e0*/  STL.64 [R1+0xa0], R16 ;  /* 0x0000a01001007387 */ /* 0x000fe80000100a00 */
[----:B------:R2:W-:Y:S04]  /*62f0*/  STL.64 [R1+0x98], R14 ;  /* 0x0000980e01007387 */ /* 0x0005e80000100a00 */
[----:B------:R3:W-:Y:S04]  /*6300*/  LDGSTS.E [R11+0x3c00], [R12.64], !P6 ;  /* 0x03c000000c0b7fae */ /* 0x0007e8000f121844 */
[----:B------:R3:W-:Y:S04]  /*6310*/  STL.64 [R1+0x60], R12 ;  /* 0x0000600c01007387 */ /* 0x0007e80000100a00 */
[----:B------:R4:W-:Y:S01]  /*6320*/  LDGSTS.E [R11+0x3e00], [R8.64], !P6 ;  /* 0x03e00000080b7fae */ /* 0x0009e2000f121844 */
[----:B------:R-:W-:Y:S01]  /*6330*/  ISETP.GE.U32.AND P6, PT, R225, 0x7fffff95, PT ;  /* 0x7fffff95e100780c */ /* 0x000fe20003fc6070 */
[----:B------:R-:W-:-:S02]  /*6340*/  IMAD R225, R245, 0x17, RZ ;  /* 0x00000017f5e17824 */ /* 0x000fc400078e02ff */
[----:B------:R4:W-:Y:S01]  /*6350*/  STL.64 [R1+0x58], R8 ;  /* 0x0000580801007387 */ /* 0x0009e20000100a00 */
[----:B--2---:R-:W-:Y:S02]  /*6360*/  IMAD.MOV.U32 R14, RZ, RZ, R232 ;  /* 0x000000ffff0e7224 */ /* 0x004fe400078e00e8 */
[--C-:B------:R-:W-:Y:S01]  /*6370*/  IMAD.WIDE R242, R225, 0x4, R4.reuse ;  /* 0x00000004e1f27825 */ /* 0x100fe200078e0204 */
[----:B------:R-:W2:Y:S03]  /*6380*/  S2R R10, SR_TID.X ;  /* 0x00000000000a7919 */ /* 0x000ea60000002100 */
[C---:B---3--:R-:W-:Y:S01]  /*6390*/  IMAD.WIDE R12, R224.reuse, 0x4, R4 ;  /* 0x00000004e00c7825 */ /* 0x048fe200078e0204 */
[----:B-1----:R-:W1:Y:S03]  /*63a0*/  S2R R17, SR_TID.X ;  /* 0x0000000000117919 */ /* 0x002e660000002100 */
[----:B------:R-:W-:Y:S01]  /*63b0*/  IMAD R232, R245, 0x1f, RZ ;  /* 0x0000001ff5e87824 */ /* 0x000fe200078e02ff */
[----:B------:R3:W-:Y:S01]  /*63c0*/  LDGSTS.E [R11+0x4c00], [R12.64], !P5 ;  /* 0x04c000000c0b7fae */ /* 0x0007e2000e921844 */
[----:B----4-:R-:W-:-:S03]  /*63d0*/  IMAD.WIDE R8, R224, 0x4, R2 ;  /* 0x00000004e0087825 */ /* 0x010fc600078e0202 */
[----:B------:R3:W-:Y:S01]  /*63e0*/  STL.64 [R1+0x20], R12 ;  /* 0x0000200c01007387 */ /* 0x0007e20000100a00 */
[----:B------:R-:W-:-:S03]  /*63f0*/  IMAD.WIDE R224, R225, 0x4, R2 ;  /* 0x00000004e1e07825 */ /* 0x000fc600078e0202 */
[----:B------:R4:W-:Y:S01]  /*6400*/  LDGSTS.E [R11+0x4e00], [R8.64], !P5 ;  /* 0x04e00000080b7fae */ /* 0x0009e2000e921844 */
[----:B------:R-:W-:Y:S01]  /*6410*/  ISETP.GE.U32.AND P5, PT, R226, 0x7fffff91, PT ;  /* 0x7fffff91e200780c */ /* 0x000fe20003fa6070 */
[----:B------:R-:W-:Y:S01]  /*6420*/  IMAD.MOV.U32 R15, RZ, RZ, R233 ;  /* 0x000000ffff0f7224 */ /* 0x000fe200078e00e9 */
[----:B------:R-:W-:Y:S01]  /*6430*/  IADD3 R226, R0, -0x34, RZ ;  /* 0xffffffcc00e27810 */ /* 0x000fe20007ffe0ff */
[----:B------:R1:W-:Y:S01]  /*6440*/  LDGSTS.E [R11+0x5c00], [R242.64], !P2 ;  /* 0x05c00000f20b7fae */ /* 0x0003e2000d121844 */
[----:B------:R-:W-:-:S03]  /*6450*/  IMAD.WIDE R230, R232, 0x4, R4 ;  /* 0x00000004e8e67825 */ /* 0x000fc600078e0204 */
[----:B------:R1:W-:Y:S01]  /*6460*/  LDGSTS.E [R11+0x5e00], [R224.64], !P2 ;  /* 0x05e00000e00b7fae */ /* 0x0003e2000d121844 */
[----:B------:R-:W-:Y:S01]  /*6470*/  ISETP.GE.U32.AND P2, PT, R226, 0x7fffff8d, PT ;  /* 0x7fffff8de200780c */ /* 0x000fe20003f46070 */
[----:B------:R-:W-:Y:S01]  /*6480*/  IMAD.WIDE R226, R228, 0x4, R4 ;  /* 0x00000004e4e27825 */ /* 0x000fe200078e0204 */
[----:B--2---:R-:W-:Y:S01]  /*6490*/  LOP3.LUT R16, R10, 0x3f, RZ, 0xc0, !PT ;  /* 0x0000003f0a107812 */ /* 0x004fe200078ec0ff */
[----:B------:R4:W-:Y:S01]  /*64a0*/  STL.64 [R1+0x18], R8 ;  /* 0x0000180801007387 */ /* 0x0009e20000100a00 */
[----:B------:R-:W-:Y:S01]  /*64b0*/  IADD3 R10, R0, -0x4d, RZ ;  /* 0xffffffb3000a7810 */ /* 0x000fe20007ffe0ff */
[--C-:B------:R-:W-:Y:S02]  /*64c0*/  IMAD.WIDE R228, R228, 0x4, R2.reuse ;  /* 0x00000004e4e47825 */ /* 0x100fe400078e0202 */
[----:B------:R2:W-:Y:S02]  /*64d0*/  LDGSTS.E [R11+0x6c00], [R226.64], !P0 ;  /* 0x06c00000e20b7fae */ /* 0x0005e4000c121844 */
[----:B------:R-:W-:-:S02]  /*64e0*/  IMAD.WIDE R232, R232, 0x4, R2 ;  /* 0x00000004e8e87825 */ /* 0x000fc400078e0202 */
[----:B------:R2:W-:Y:S01]  /*64f0*/  LDGSTS.E [R11+0x6e00], [R228.64], !P0 ;  /* 0x06e00000e40b7fae */ /* 0x0005e2000c121844 */
[----:B------:R-:W-:Y:S01]  /*6500*/  ISETP.GE.U32.AND P0, PT, R234, 0x7fffff89, PT ;  /* 0x7fffff89ea00780c */ /* 0x000fe20003f06070 */
[----:B---3--:R-:W-:Y:S01]  /*6510*/  IMAD.WIDE R12, R244, 0x4, R4 ;  /* 0x00000004f40c7825 */ /* 0x008fe200078e0204 */
[----:B------:R-:W-:Y:S01]  /*6520*/  IADD3 R234, R0, -0x3c, RZ ;  /* 0xffffffc400ea7810 */ /* 0x000fe20007ffe0ff */
[----:B------:R2:W-:Y:S02]  /*6530*/  LDGSTS.E [R11+0x7c00], [R230.64], !P1 ;  /* 0x07c00000e60b7fae */ /* 0x0005e4000c921844 */
[----:B----4-:R-:W-:Y:S02]  /*6540*/  IMAD.WIDE R8, R244, 0x4, R2 ;  /* 0x00000004f4087825 */ /* 0x010fe400078e0202 */
[----:B------:R2:W-:Y:S01]  /*6550*/  LDGSTS.E [R11+0x7e00], [R232.64], !P1 ;  /* 0x07e00000e80b7fae */ /* 0x0005e2000c921844 */
[----:B------:R-:W-:Y:S01]  /*6560*/  ISETP.GE.U32.AND P1, PT, R234, 0x7fffff85, PT ;  /* 0x7fffff85ea00780c */ /* 0x000fe20003f26070 */
[----:B------:R-:W-:-:S02]  /*6570*/  IMAD.WIDE R234, R236, 0x4, R4 ;  /* 0x00000004ecea7825 */ /* 0x000fc400078e0204 */
[----:B------:R3:W-:Y:S02]  /*6580*/  STL.64 [R1+0x150], R12 ;  /* 0x0001500c01007387 */ /* 0x0007e40000100a00 */
[----:B------:R-:W-:Y:S02]  /*6590*/  IMAD.WIDE R236, R236, 0x4, R2 ;  /* 0x00000004ecec7825 */ /* 0x000fe400078e0202 */
[----:B------:R2:W-:Y:S02]  /*65a0*/  LDGSTS.E [R11+0x8c00], [R234.64], !P3 ;  /* 0x08c00000ea0b7fae */ /* 0x0005e4000d921844 */
[----:B------:R-:W-:Y:S02]  /*65b0*/  IMAD R244, R245, 0x2f, RZ ;  /* 0x0000002ff5f47824 */ /* 0x000fe400078e02ff */
[----:B------:R2:W-:Y:S01]  /*65c0*/  LDGSTS.E [R11+0x8e00], [R236.64], !P3 ;  /* 0x08e00000ec0b7fae */ /* 0x0005e2000d921844 */
[----:B------:R-:W-:Y:S01]  /*65d0*/  ISETP.GE.U32.AND P3, PT, R252, 0x7fffff81, PT ;  /* 0x7fffff81fc00780c */ /* 0x000fe20003f66070 */
[----:B------:R-:W-:-:S02]  /*65e0*/  IMAD.WIDE R22, R244, 0x4, R4 ;  /* 0x00000004f4167825 */ /* 0x000fc400078e0204 */
[----:B------:R2:W-:Y:S02]  /*65f0*/  LDGSTS.E [R11+0x9c00], [R238.64], !P4 ;  /* 0x09c00000ee0b7fae */ /* 0x0005e4000e121844 */
[----:B------:R-:W-:Y:S01]  /*6600*/  IMAD.WIDE R20, R244, 0x4, R2 ;  /* 0x00000004f4147825 */ /* 0x000fe200078e0202 */
[----:B------:R-:W-:Y:S01]  /*6610*/  IADD3 R244, R0, -0x45, RZ ;  /* 0xffffffbb00f47810 */ /* 0x000fe20007ffe0ff */
[----:B------:R2:W-:Y:S01]  /*6620*/  LDGSTS.E [R11+0x9e00], [R240.64], !P4 ;  /* 0x09e00000f00b7fae */ /* 0x0005e2000e121844 */
[----:B------:R-:W-:Y:S02]  /*6630*/  ISETP.GE.AND P4, PT, R16, R252, PT ;  /* 0x000000fc1000720c */ /* 0x000fe40003f86270 */
[----:B------:R-:W-:Y:S01]  /*6640*/  IADD3 R252, R0, -0x41, RZ ;  /* 0xffffffbf00fc7810 */ /* 0x000fe20007ffe0ff */
[----:B------:R3:W-:Y:S04]  /*6650*/  LDGSTS.E [R11+0xac00], [R12.64], !P6 ;  /* 0x0ac000000c0b7fae */ /* 0x0007e8000f121844 */
[----:B------:R4:W-:Y:S01]  /*6660*/  LDGSTS.E [R11+0xae00], [R8.64], !P6 ;  /* 0x0ae00000080b7fae */ /* 0x0009e2000f121844 */
[----:B------:R-:W-:Y:S01]  /*6670*/  ISETP.GE.U32.AND P6, PT, R252, 0x7fffff80, PT ;  /* 0x7fffff80fc00780c */ /* 0x000fe20003fc6070 */
[----:B------:R-:W-:-:S02]  /*6680*/  IMAD R252, R245, 0x33, RZ ;  /* 0x00000033f5fc7824 */ /* 0x000fc400078e02ff */
[----:B------:R4:W-:Y:S02]  /*6690*/  STL.64 [R1+0x170], R8 ;  /* 0x0001700801007387 */ /* 0x0009e40000100a00 */
[----:B---3--:R-:W-:Y:S02]  /*66a0*/  IMAD.WIDE R12, R252, 0x4, R4 ;  /* 0x00000004fc0c7825 */ /* 0x008fe400078e0204 */
[----:B------:R3:W-:Y:S04]  /*66b0*/  LDGSTS.E [R11+0xbc00], [R22.64], !P5 ;  /* 0x0bc00000160b7fae */ /* 0x0007e8000e921844 */
[----:B------:R1:W-:Y:S01]  /*66c0*/  LDGSTS.E [R11+0xbe00], [R20.64], !P5 ;  /* 0x0be00000140b7fae */ /* 0x0003e2000e921844 */
[----:B------:R-:W-:Y:S01]  /*66d0*/  ISETP.GE.U32.AND P5, PT, R244, 0x7fffff7c, PT ;  /* 0x7fffff7cf400780c */ /* 0x000fe20003fa6070 */
[----:B----4-:R-:W-:Y:S01]  /*66e0*/  IMAD.WIDE R8, R252, 0x4, R2 ;  /* 0x00000004fc087825 */ /* 0x010fe200078e0202 */
[----:B------:R-:W-:Y:S01]  /*66f0*/  IADD3 R244, R0, -0x49, RZ ;  /* 0xffffffb700f47810 */ /* 0x000fe20007ffe0ff */
[----:B------:R4:W-:Y:S01]  /*6700*/  LDGSTS.E [R11+0xcc00], [R12.64], !P2 ;  /* 0x0cc000000c0b7fae */ /* 0x0009e2000d121844 */
[----:B------:R-:W-:-:S03]  /*6710*/  MOV R252, 0x3f ;  /* 0x0000003f00fc7802 */ /* 0x000fc60000000f00 */
[----:B------:R1:W-:Y:S01]  /*6720*/  LDGSTS.E [R11+0xce00], [R8.64], !P2 ;  /* 0x0ce00000080b7fae */ /* 0x0003e2000d121844 */
[----:B------:R-:W-:Y:S01]  /*6730*/  ISETP.GE.U32.AND P2, PT, R244, 0x7fffff78, PT ;  /* 0x7fffff78f400780c */ /* 0x000fe20003f46070 */
[----:B------:R-:W-:Y:S02]  /*6740*/  IMAD R244, R245, 0x37, RZ ;  /* 0x00000037f5f47824 */ /* 0x000fe400078e02ff */
[----:B------:R-:W-:Y:S02]  /*6750*/  STL.64 [R1+0x190], R22 ;  /* 0x0001901601007387 */ /* 0x000fe40000100a00 */
[C---:B------:R-:W-:Y:S02]  /*6760*/  IMAD.WIDE R26, R244.reuse, 0x4, R4 ;  /* 0x00000004f41a7825 */ /* 0x040fe400078e0204 */
[----:B------:R-:W-:Y:S02]  /*6770*/  STL.64 [R1+0x1b0], R20 ;  /* 0x0001b01401007387 */ /* 0x000fe40000100a00 */
[----:B------:R-:W-:-:S02]  /*6780*/  IMAD.WIDE R24, R244, 0x4, R2 ;  /* 0x00000004f4187825 */ /* 0x000fc400078e0202 */
[----:B------:R4:W-:Y:S04]  /*6790*/  STL.64 [R1+0x1d0], R12 ;  /* 0x0001d00c01007387 */ /* 0x0009e80000100a00 */
[----:B------:R1:W-:Y:S04]  /*67a0*/  STL.64 [R1+0x1e8], R8 ;  /* 0x0001e80801007387 */ /* 0x0003e80000100a00 */
[----:B------:R2:W-:Y:S04]  /*67b0*/  LDGSTS.E [R11+0xdc00], [R26.64], !P0 ;  /* 0x0dc000001a0b7fae */ /* 0x0005e8000c121844 */
[----:B------:R2:W-:Y:S01]  /*67c0*/  LDGSTS.E [R11+0xde00], [R24.64], !P0 ;  /* 0x0de00000180b7fae */ /* 0x0005e2000c121844 */
[C---:B----4-:R-:W-:Y:S01]  /*67d0*/  IMAD R12, R245.reuse, 0x3f, RZ ;  /* 0x0000003ff50c7824 */ /* 0x050fe200078e02ff */
[----:B-1----:R-:W-:Y:S01]  /*67e0*/  IADD3 R8, R252, c[0x0][0x180], RZ ;  /* 0x00006000fc087a10 */ /* 0x002fe20007ffe0ff */
[C---:B------:R-:W-:Y:S01]  /*67f0*/  IMAD R252, R245.reuse, 0x3b, RZ ;  /* 0x0000003bf5fc7824 */ /* 0x040fe200078e02ff */
[----:B------:R-:W-:Y:S01]  /*6800*/  STL.64 [R1+0x1f0], R26 ;  /* 0x0001f01a01007387 */ /* 0x000fe20000100a00 */
[----:B------:R-:W-:Y:S01]  /*6810*/  SHF.R.S32.HI R9, RZ, 0x6, R17 ;  /* 0x00000006ff097819 */ /* 0x000fe20000011411 */
[----:B------:R-:W-:Y:S01]  /*6820*/  IMAD.SHL.U32 R245, R245, 0x40, RZ ;  /* 0x00000040f5f57824 */ /* 0x000fe200078e00ff */
[----:B------:R-:W-:Y:S01]  /*6830*/  ISETP.GT.AND P0, PT, R8, 0x3f, PT ;  /* 0x0000003f0800780c */ /* 0x000fe20003f04270 */
[----:B---3--:R-:W-:Y:S01]  /*6840*/  IMAD.WIDE R22, R252, 0x4, R4 ;  /* 0x00000004fc167825 */ /* 0x008fe200078e0204 */
[----:B------:R-:W-:Y:S01]  /*6850*/  STL.64 [R1+0x1f8], R24 ;  /* 0x0001f81801007387 */ /* 0x000fe20000100a00 */
[----:B------:R-:W-:-:S02]  /*6860*/  SGXT R9, R9, 0x1 ;  /* 0x000000010909781a */ /* 0x000fc40000000200 */
[----:B------:R-:W-:Y:S01]  /*6870*/  IMAD.WIDE R20, R252, 0x4, R2 ;  /* 0x00000004fc147825 */ /* 0x000fe200078e0202 */
[----:B------:R2:W-:Y:S01]  /*6880*/  LDGSTS.E [R11+0xec00], [R22.64], !P1 ;  /* 0x0ec00000160b7fae */ /* 0x0005e2000c921844 */
[----:B------:R-:W-:Y:S02]  /*6890*/  SEL R244, RZ, 0x4, !P0 ;  /* 0x00000004fff47807 */ /* 0x000fe40004000000 */
[C---:B------:R-:W-:Y:S01]  /*68a0*/  IMAD.SHL.U32 R252, R16.reuse, 0x4, RZ ;  /* 0x0000000410fc7824 */ /* 0x040fe200078e00ff */
[----:B------:R-:W-:Y:S04]  /*68b0*/  STL.64 [R1+0x200], R22 ;  /* 0x0002001601007387 */ /* 0x000fe80000100a00 */
[----:B------:R1:W-:Y:S01]  /*68c0*/  LDGSTS.E [R11+0xee00], [R20.64], !P1 ;  /* 0x0ee00000140b7fae */ /* 0x0003e2000c921844 */
[----:B------:R-:W-:Y:S01]  /*68d0*/  ISETP.GE.AND P1, PT, R16, c[0x0][0x180], PT ;  /* 0x0000600010007a0c */ /* 0x000fe20003f26270 */
[----:B------:R-:W-:Y:S01]  /*68e0*/  IMAD.WIDE R30, R245, 0x4, R4 ;  /* 0x00000004f51e7825 */ /* 0x000fe200078e0204 */
[----:B------:R-:W-:Y:S01]  /*68f0*/  IADD3 R16, R0, -0x55, RZ ;  /* 0xffffffab00107810 */ /* 0x000fe20007ffe0ff */
[----:B------:R1:W-:Y:S01]  /*6900*/  STL.64 [R1+0x208], R20 ;  /* 0x0002081401007387 */ /* 0x0003e20000100a00 */
[----:B------:R-:W-:-:S02]  /*6910*/  SEL R244, R244, RZ, !P1 ;  /* 0x000000fff4f47207 */ /* 0x000fc40004800000 */
[----:B------:R-:W-:Y:S01]  /*6920*/  ISETP.GE.U32.AND P1, PT, R10, 0x7fffff74, PT ;  /* 0x7fffff740a00780c */ /* 0x000fe20003f26070 */
[----:B-1----:R-:W-:-:S04]  /*6930*/  IMAD.WIDE R20, R12, 0x4, R4 ;  /* 0x000000040c147825 */ /* 0x002fc800078e0204 */
[----:B------:R-:W-:Y:S01]  /*6940*/  IMAD.WIDE R12, R12, 0x4, R2 ;  /* 0x000000040c0c7825 */ /* 0x000fe200078e0202 */
[----:B------:R2:W-:Y:S04]  /*6950*/  LDGSTS.E [R11+0xfc00], [R20.64], !P3 ;  /* 0x0fc00000140b7fae */ /* 0x0005e8000d921844 */
[----:B------:R2:W-:Y:S01]  /*6960*/  LDGSTS.E [R11+0xfe00], [R12.64], !P3 ;  /* 0x0fe000000c0b7fae */ /* 0x0005e2000d921844 */
[----:B------:R-:W-:Y:S02]  /*6970*/  ISETP.NE.U32.AND P3, PT, R244, RZ, PT ;  /* 0x000000fff400720c */ /* 0x000fe40003f65070 */
[----:B------:R-:W-:Y:S01]  /*6980*/  SEL R244, RZ, 0x4, P4 ;  /* 0x00000004fff47807 */ /* 0x000fe20002000000 */
[----:B------:R-:W0:Y:S01]  /*6990*/  LDGDEPBAR ;  /* 0x00000000000079af */ /* 0x000e220000000000 */
[----:B------:R-:W-:-:S03]  /*69a0*/  ISETP.GT.AND P4, PT, R8, 0x7f, PT ;  /* 0x0000007f0800780c */ /* 0x000fc60003f84270 */
[----:B------:R1:W-:Y:S01]  /*69b0*/  STL.64 [R1+0x210], R20 ;  /* 0x0002101401007387 */ /* 0x0003e20000100a00 */
[----:B--2---:R-:W-:-:S03]  /*69c0*/  LOP3.LUT R11, R252, 0x110, R9, 0x78, !PT ;  /* 0x00000110fc0b7812 */ /* 0x004fc600078e7809 */
[----:B------:R2:W-:Y:S01]  /*69d0*/  STL.64 [R1+0x218], R12 ;  /* 0x0002180c01007387 */ /* 0x0005e20000100a00 */
[----:B------:R-:W-:Y:S02]  /*69e0*/  IADD3 R252, R0, -0x51, RZ ;  /* 0xffffffaf00fc7810 */ /* 0x000fe40007ffe0ff */
[C---:B------:R-:W-:Y:S01]  /*69f0*/  LOP3.LUT R10, R11.reuse, 0x20, RZ, 0x3c, !PT ;  /* 0x000000200b0a7812 */ /* 0x040fe200078e3cff */
[----:B------:R3:W-:Y:S01]  /*6a00*/  LDGSTS.E [R11+0x50000], [R138.64], P3 ;  /* 0x500000008a0b7fae */ /* 0x0007e20009921844 */
[C---:B------:R-:W-:Y:S02]  /*6a10*/  LOP3.LUT R9, R11.reuse, 0x40, RZ, 0x3c, !PT ;  /* 0x000000400b097812 */ /* 0x040fe400078e3cff */
[----:B------:R-:W-:Y:S01]  /*6a20*/  LOP3.LUT R8, R11, 0x60, RZ, 0x3c, !PT ;  /* 0x000000600b087812 */ /* 0x000fe200078e3cff */
[----:B------:R3:W-:Y:S04]  /*6a30*/  LDGSTS.E [R11+0x50800], [R144.64], P3 ;  /* 0x50800000900b7fae */ /* 0x0007e80009921844 */
        /* <DEDUP_REMOVED lines=26> */
[----:B-1----:R-:W2:Y:S04]  /*6be0*/  LDL.LU.64 R148, [R1+0xbe0] ;  /* 0x000be00001947983 */ /* 0x002ea80000300a00 */
[----:B------:R1:W-:Y:S04]  /*6bf0*/  LDGSTS.E [R10+0x56200], [R6.64], P3 ;  /* 0x56200000060a7fae */ /* 0x0003e80009921844 */
[----:B------:R3:W-:Y:S04]  /*6c00*/  LDGSTS.E [R10+0x56a00], [R156.64], P3 ;  /* 0x56a000009c0a7fae */ /* 0x0007e80009921844 */
[----:B------:R4:W-:Y:S04]  /*6c10*/  LDGSTS.E [R10+0x57200], [R166.64], P3 ;  /* 0x57200000a60a7fae */ /* 0x0009e80009921844 */
[----:B-1----:R-:W2:Y:S04]  /*6c20*/  LDL.LU.64 R6, [R1+0xbd8] ;  /* 0x000bd80001067983 */ /* 0x002ea80000300a00 */
[----:B---3--:R-:W3:Y:S04]  /*6c30*/  LDL.LU.64 R156, [R1+0xbd0] ;  /* 0x000bd000019c7983 */ /* 0x008ee80000300a00 */
[----:B------:R1:W-:Y:S04]  /*6c40*/  LDGSTS.E [R10+0x57a00], [R150.64], P3 ;  /* 0x57a00000960a7fae */ /* 0x0003e80009921844 */
[----:B----4-:R-:W4:Y:S04]  /*6c50*/  LDL.LU.64 R166, [R1+0xbc8] ;  /* 0x000bc80001a67983 */ /* 0x010f280000300a00 */
[----:B-1----:R-:W4:Y:S04]  /*6c60*/  LDL.LU.64 R150, [R1+0xbc0] ;  /* 0x000bc00001967983 */ /* 0x002f280000300a00 */
[----:B------:R-:W4:Y:S04]  /*6c70*/  LDL.64 R20, [R1+0x160] ;  /* 0x0001600001147983 */ /* 0x000f280000100a00 */
[----:B------:R-:W4:Y:S04]  /*6c80*/  LDL.64 R18, [R1+0x188] ;  /* 0x0001880001127983 */ /* 0x000f280000100a00 */
[----:B------:R-:W4:Y:S04]  /*6c90*/  LDL.64 R14, [R1+0x1b8] ;  /* 0x0001b800010e7983 */ /* 0x000f280000100a00 */
[----:B------:R-:W4:Y:S04]  /*6ca0*/  LDL.64 R10, [R1+0x1e0] ;  /* 0x0001e000010a7983 */ /* 0x000f280000100a00 */
[----:B--2---:R1:W-:Y:S04]  /*6cb0*/  LDGSTS.E [R9+0x50400], [R6.64], P3 ;  /* 0x5040000006097fae */ /* 0x0043e80009921844 */
[----:B------:R1:W-:Y:S04]  /*6cc0*/  LDGSTS.E [R9+0x50c00], [R148.64], P3 ;  /* 0x50c0000094097fae */ /* 0x0003e80009921844 */
[----:B---3--:R1:W-:Y:S04]  /*6cd0*/  LDGSTS.E [R9+0x51400], [R156.64], P3 ;  /* 0x514000009c097fae */ /* 0x0083e80009921844 */
        /* <DEDUP_REMOVED lines=12> */
[----:B--2---:R-:W2:Y:S04]  /*6da0*/  LDL.LU.64 R142, [R1+0xbb8] ;  /* 0x000bb800018e7983 */ /* 0x004ea80000300a00 */
[----:B---3--:R-:W3:Y:S04]  /*6db0*/  LDL.LU.64 R158, [R1+0xbb0] ;  /* 0x000bb000019e7983 */ /* 0x008ee80000300a00 */
[----:B-1----:R-:W3:Y:S04]  /*6dc0*/  LDL.LU.64 R174, [R1+0xba8] ;  /* 0x000ba80001ae7983 */ /* 0x002ee80000300a00 */
[----:B------:R1:W-:Y:S04]  /*6dd0*/  LDGSTS.E [R9+0x57c00], [R190.64], P3 ;  /* 0x57c00000be097fae */ /* 0x0003e80009921844 */
[----:B-1----:R-:W3:Y:S04]  /*6de0*/  LDL.LU.64 R190, [R1+0xba0] ;  /* 0x000ba00001be7983 */ /* 0x002ee80000300a00 */
[----:B------:R-:W3:Y:S04]  /*6df0*/  LDL.LU.64 R26, [R1+0x110] ;  /* 0x00011000011a7983 */ /* 0x000ee80000300a00 */
[----:B------:R-:W3:Y:S04]  /*6e00*/  LDL.LU.64 R24, [R1+0x108] ;  /* 0x0001080001187983 */ /* 0x000ee80000300a00 */
[----:B------:R-:W3:Y:S04]  /*6e10*/  LDL.LU.64 R22, [R1+0xd0] ;  /* 0x0000d00001167983 */ /* 0x000ee80000300a00 */
[----:B------:R-:W3:Y:S01]  /*6e20*/  LDL.LU.64 R12, [R1+0xc8] ;  /* 0x0000c800010c7983 */ /* 0x000ee20000300a00 */
[----:B------:R-:W-:-:S02]  /*6e30*/  LOP3.LUT R17, R17, 0x7f, RZ, 0xc0, !PT ;  /* 0x0000007f11117812 */ /* 0x000fc400078ec0ff */
[----:B------:R-:W-:Y:S02]  /*6e40*/  SEL R244, R244, RZ, P4 ;  /* 0x000000fff4f47207 */ /* 0x000fe40002000000 */
[----:B------:R-:W-:Y:S01]  /*6e50*/  ISETP.GE.U32.AND P4, PT, R16, 0x7fffff6c, PT ;  /* 0x7fffff6c1000780c */ /* 0x000fe20003f86070 */
[----:B--2---:R1:W-:Y:S04]  /*6e60*/  LDGSTS.E [R8+0x50600], [R142.64], P3 ;  /* 0x506000008e087fae */ /* 0x0043e80009921844 */
[----:B----4-:R1:W-:Y:S04]  /*6e70*/  LDGSTS.E [R8+0x50e00], [R150.64], P3 ;  /* 0x50e0000096087fae */ /* 0x0103e80009921844 */
        /* <DEDUP_REMOVED lines=15> */
[----:B-1----:R-:W3:Y:S04]  /*6f70*/  LDL.LU.64 R8, [R1+0x88] ;  /* 0x0000880001087983 */ /* 0x002ee80000300a00 */
[----:B------:R-:W4:Y:S01]  /*6f80*/  LDL.LU.64 R10, [R1+0x50] ;  /* 0x00005000010a7983 */ /* 0x000f220000300a00 */
[----:B------:R-:W-:-:S03]  /*6f90*/  ISETP.GE.U32.AND P3, PT, R252, 0x7fffff70, PT ;  /* 0x7fffff70fc00780c */ /* 0x000fc60003f66070 */
[----:B------:R-:W4:Y:S01]  /*6fa0*/  LDL.LU.64 R4, [R1+0x48] ;  /* 0x0000480001047983 */ /* 0x000f220000300a00 */
[----:B------:R-:W-:Y:S02]  /*6fb0*/  IMAD.SHL.U32 R252, R17, 0x4, RZ ;  /* 0x0000000411fc7824 */ /* 0x000fe400078e00ff */
[C---:B------:R-:W-:Y:S01]  /*6fc0*/  IMAD.WIDE R20, R245.reuse, 0x4, R2 ;  /* 0x00000004f5147825 */ /* 0x040fe200078e0202 */
[----:B------:R1:W-:Y:S04]  /*6fd0*/  STL.64 [R1+0x448], R30 ;  /* 0x0004481e01007387 */ /* 0x0003e80000100a00 */
[----:B------:R-:W4:Y:S04]  /*6fe0*/  LDL.LU.64 R16, [R1+0x10] ;  /* 0x0000100001107983 */ /* 0x000f280000300a00 */
[----:B------:R-:W4:Y:S01]  /*6ff0*/  LDL.LU.64 R18, [R1+0x8] ;  /* 0x0000080001127983 */ /* 0x000f220000300a00 */
[----:B------:R-:W-:Y:S01]  /*7000*/  IMAD.WIDE R26, R245, 0x4, R26 ;  /* 0x00000004f51a7825 */ /* 0x000fe200078e021a */
[----:B------:R-:W-:-:S02]  /*7010*/  IADD3 R2, R0, -0x59, RZ ;  /* 0xffffffa700027810 */ /* 0x000fc40007ffe0ff */
[----:B------:R-:W0:Y:S04]  /*7020*/  LDGDEPBAR ;  /* 0x00000000000079af */ /* 0x000e280000000000 */
[----:B------:R-:W-:Y:S01]  /*7030*/  BAR.SYNC.DEFER_BLOCKING 0x0 ;  /* 0x0000000000007b1d */ /* 0x000fe20000010000 */
[----:B------:R-:W-:-:S05]  /*7040*/  IMAD.WIDE R24, R245, 0x4, R24 ;  /* 0x00000004f5187825 */ /* 0x000fca00078e0218 */
[----:B------:R1:W-:Y:S01]  /*7050*/  STL.64 [R1+0x440], R20 ;  /* 0x0004401401007387 */ /* 0x0003e20000100a00 */
[----:B------:R-:W-:-:S04]  /*7060*/  IMAD.WIDE R22, R245, 0x4, R22 ;  /* 0x00000004f5167825 */ /* 0x000fc800078e0216 */
[----:B------:R-:W-:Y:S01]  /*7070*/  IMAD.WIDE R12, R245, 0x4, R12 ;  /* 0x00000004f50c7825 */ /* 0x000fe200078e020c */
[----:B------:R-:W-:Y:S01]  /*7080*/  @!PT LDS RZ, [RZ] ;  /* 0x00000000fffff984 */ /* 0x000fe20000000800 */
[----:B------:R-:W-:Y:S01]  /*7090*/  @!PT LDS RZ, [RZ] ;  /* 0x00000000fffff984 */ /* 0x000fe20000000800 */
[----:B------:R-:W-:Y:S01]  /*70a0*/  @!PT LDS RZ, [RZ] ;  /* 0x00000000fffff984 */ /* 0x000fe20000000800 */
[----:B------:R1:W-:Y:S04]  /*70b0*/  LDGSTS.E [R252+0x10000], [R30.64], !P6 ;  /* 0x100000001efc7fae */ /* 0x0003e8000f121844 */
[----:B------:R1:W-:Y:S04]  /*70c0*/  LDGSTS.E [R252+0x10200], [R20.64], !P6 ;  /* 0x1020000014fc7fae */ /* 0x0003e8000f121844 */
[----:B------:R1:W-:Y:S04]  /*70d0*/  LDGSTS.E [R252+0x11000], [R26.64], !P5 ;  /* 0x110000001afc7fae */ /* 0x0003e8000e921844 */
[----:B-1----:R-:W4:Y:S04]  /*70e0*/  LDL.LU.64 R30, [R1+0xb98] ;  /* 0x000b9800011e7983 */ /* 0x002f280000300a00 */
[----:B------:R-:W4:Y:S01]  /*70f0*/  LDL.LU.64 R20, [R1+0xb90] ;  /* 0x000b900001147983 */ /* 0x000f220000300a00 */
[----:B------:R-:W-:-:S02]  /*7100*/  ISETP.GE.U32.AND P6, PT, R2, 0x7fffff68, PT ;  /* 0x7fffff680200780c */ /* 0x000fc40003fc6070 */
[C---:B------:R-:W-:Y:S01]  /*7110*/  IADD3 R3, R0.reuse, -0x5d, RZ ;  /* 0xffffffa300037810 */ /* 0x040fe20007ffe0ff */
[----:B------:R1:W-:Y:S01]  /*7120*/  STL.64 [R1+0x430], R26 ;  /* 0x0004301a01007387 */ /* 0x0003e20000100a00 */
[----:B------:R-:W-:-:S03]  /*7130*/  IADD3 R2, R0, -0x61, RZ ;  /* 0xffffff9f00027810 */ /* 0x000fc60007ffe0ff */
[----:B------:R1:W-:Y:S04]  /*7140*/  STL.64 [R1+0x428], R24 ;  /* 0x0004281801007387 */ /* 0x0003e80000100a00 */
[----:B------:R1:W-:Y:S04]  /*7150*/  LDGSTS.E [R252+0x11200], [R24.64], !P5 ;  /* 0x1120000018fc7fae */ /* 0x0003e8000e921844 */
[----:B-1----:R-:W4:Y:S04]  /*7160*/  LDL.LU.64 R26, [R1+0xb88] ;  /* 0x000b8800011a7983 */ /* 0x002f280000300a00 */
[----:B------:R1:W-:Y:S04]  /*7170*/  LDGSTS.E [R252+0x12000], [R22.64], !P2 ;  /* 0x1200000016fc7fae */ /* 0x0003e8000d121844 */
[----:B------:R-:W4:Y:S01]  /*7180*/  LDL.LU.64 R24, [R1+0xb80] ;  /* 0x000b800001187983 */ /* 0x000f220000300a00 */
[----:B------:R-:W-:-:S03]  /*7190*/  ISETP.GE.U32.AND P5, PT, R3, 0x7fffff64, PT ;  /* 0x7fffff640300780c */ /* 0x000fc60003fa6070 */
[----:B------:R1:W-:Y:S04]  /*71a0*/  STL.64 [R1+0x420], R22 ;  /* 0x0004201601007387 */ /* 0x0003e80000100a00 */
[----:B------:R1:W-:Y:S04]  /*71b0*/  STL.64 [R1+0x418], R12 ;  /* 0x0004180c01007387 */ /* 0x0003e80000100a00 */
[----:B------:R1:W-:Y:S04]  /*71c0*/  LDGSTS.E [R252+0x12200], [R12.64], !P2 ;  /* 0x122000000cfc7fae */ /* 0x0003e8000d121844 */
[----:B-1----:R-:W4:Y:S04]  /*71d0*/  LDL.LU.64 R22, [R1+0xb78] ;  /* 0x000b780001167983 */ /* 0x002f280000300a00 */
[----:B------:R-:W4:Y:S01]  /*71e0*/  LDL.LU.64 R12, [R1+0xb70] ;  /* 0x000b7000010c7983 */ /* 0x000f220000300a00 */
[----:B------:R-:W-:-:S02]  /*71f0*/  ISETP.GE.U32.AND P2, PT, R2, 0x7fffff60, PT ;  /* 0x7fffff600200780c */ /* 0x000fc40003f46070 */
[C---:B------:R-:W-:Y:S02]  /*7200*/  IADD3 R3, R0.reuse, -0x65, RZ ;  /* 0xffffff9b00037810 */ /* 0x040fe40007ffe0ff */
[----:B------:R-:W-:Y:S01]  /*7210*/  IADD3 R2, R0, -0x69, RZ ;  /* 0xffffff9700027810 */ /* 0x000fe20007ffe0ff */
[----:B--2---:R-:W-:-:S04]  /*7220*/  IMAD.WIDE R14, R245, 0x4, R14 ;  /* 0x00000004f50e7825 */ /* 0x004fc800078e020e */
[C---:B---3--:R-:W-:Y:S01]  /*7230*/  IMAD.WIDE R8, R245.reuse, 0x4, R8 ;  /* 0x00000004f5087825 */ /* 0x048fe200078e0208 */
[----:B------:R1:W-:Y:S03]  /*7240*/  STL.64 [R1+0x410], R14 ;  /* 0x0004100e01007387 */ /* 0x0003e60000100a00 */
[C---:B----4-:R-:W-:Y:S01]  /*7250*/  IMAD.WIDE R10, R245.reuse, 0x4, R10 ;  /* 0x00000004f50a7825 */ /* 0x050fe200078e020a */
[----:B------:R2:W-:Y:S03]  /*7260*/  STL.64 [R1+0x408], R8 ;  /* 0x0004080801007387 */ /* 0x0005e60000100a00 */
[C---:B------:R-:W-:Y:S01]  /*7270*/  IMAD.WIDE R4, R245.reuse, 0x4, R4 ;  /* 0x00000004f5047825 */ /* 0x040fe200078e0204 */
[----:B------:R1:W-:Y:S04]  /*7280*/  LDGSTS.E [R252+0x13000], [R14.64], !P1 ;  /* 0x130000000efc7fae */ /* 0x0003e8000c921844 */
[----:B------:R2:W-:Y:S01]  /*7290*/  LDGSTS.E [R252+0x13200], [R8.64], !P1 ;  /* 0x1320000008fc7fae */ /* 0x0005e2000c921844 */
[----:B------:R-:W-:-:S03]  /*72a0*/  IMAD.WIDE R16, R245, 0x4, R16 ;  /* 0x00000004f5107825 */ /* 0x000fc600078e0210 */
[----:B------:R3:W-:Y:S04]  /*72b0*/  LDGSTS.E [R252+0x14000], [R10.64], !P3 ;  /* 0x140000000afc7fae */ /* 0x0007e8000d921844 */
[----:B-1----:R-:W4:Y:S01]  /*72c0*/  LDL.LU.64 R14, [R1+0xb68] ;  /* 0x000b6800010e7983 */ /* 0x002f220000300a00 */
[----:B------:R-:W-:-:S03]  /*72d0*/  IMAD.WIDE R18, R245, 0x4, R18 ;  /* 0x00000004f5127825 */ /* 0x000fc600078e0212 */
[----:B--2---:R-:W2:Y:S01]  /*72e0*/  LDL.LU.64 R8, [R1+0xb60] ;  /* 0x000b600001087983 */ /* 0x004ea20000300a00 */
[----:B------:R-:W-:-:S03]  /*72f0*/  ISETP.GE.U32.AND P1, PT, R3, 0x7fffff5c, PT ;  /* 0x7fffff5c0300780c */ /* 0x000fc60003f26070 */
[----:B------:R3:W-:Y:S04]  /*7300*/  STL.64 [R1+0x400], R10 ;  /* 0x0004000a01007387 */ /* 0x0007e80000100a00 */
[----:B------:R-:W-:Y:S04]  /*7310*/  STL.64 [R1+0x3f8], R4 ;  /* 0x0003f80401007387 */ /* 0x000fe80000100a00 */
[----:B------:R2:W-:Y:S04]  /*7320*/  LDGSTS.E [R252+0x14200], [R4.64], !P3 ;  /* 0x1420000004fc7fae */ /* 0x0005e8000d921844 */
[----:B---3--:R-:W3:Y:S01]  /*7330*/  LDL.LU.64 R10, [R1+0xb58] ;  /* 0x000b5800010a7983 */ /* 0x008ee20000300a00 */
[----:B------:R-:W-:-:S02]  /*7340*/  ISETP.GE.U32.AND P3, PT, R2, 0x7fffff58, PT ;  /* 0x7fffff580200780c */ /* 0x000fc40003f66070 */
[C---:B------:R-:W-:Y:S01]  /*7350*/  IADD3 R3, R0.reuse, -0x6d, RZ ;  /* 0xffffff9300037810 */ /* 0x040fe20007ffe0ff */
[----:B------:R1:W-:Y:S01]  /*7360*/  STL.64 [R1+0x3f0], R16 ;  /* 0x0003f01001007387 */ /* 0x0003e20000100a00 */
[----:B------:R-:W-:-:S03]  /*7370*/  IADD3 R2, R0, -0x71, RZ ;  /* 0xffffff8f00027810 */ /* 0x000fc60007ffe0ff */
[----:B------:R1:W-:Y:S04]  /*7380*/  STL.64 [R1+0x3e8], R18 ;  /* 0x0003e81201007387 */ /* 0x0003e80000100a00 */
[----:B------:R1:W-:Y:S04]  /*7390*/  LDGSTS.E [R252+0x15000], [R16.64], !P4 ;  /* 0x1500000010fc7fae */ /* 0x0003e8000e121844 */
[----:B------:R1:W-:Y:S04]  /*73a0*/  LDGSTS.E [R252+0x15200], [R18.64], !P4 ;  /* 0x1520000012fc7fae */ /* 0x0003e8000e121844 */
[----:B-1----:R-:W3:Y:S04]  /*73b0*/  LDL.LU.64 R16, [R1+0xb50] ;  /* 0x000b500001107983 */ /* 0x002ee80000300a00 */
[----:B------:R-:W3:Y:S01]  /*73c0*/  LDL.LU.64 R18, [R1+0xb48] ;  /* 0x000b480001127983 */ /* 0x000ee20000300a00 */
[----:B----4-:R-:W-:-:S04]  /*73d0*/  IMAD.WIDE R14, R245, 0x4, R14 ;  /* 0x00000004f50e7825 */ /* 0x010fc800078e020e */
[----:B--2---:R-:W-:-:S04]  /*73e0*/  IMAD.WIDE R4, R245, 0x4, R8 ;  /* 0x00000004f5047825 */ /* 0x004fc800078e0208 */
[----:B---3--:R-:W-:-:S05]  /*73f0*/  IMAD.WIDE R10, R245, 0x4, R10 ;  /* 0x00000004f50a7825 */ /* 0x008fca00078e020a */
[----:B------:R1:W-:Y:S04]  /*7400*/  STL.64 [R1+0x3e0], R10 ;  /* 0x0003e00a01007387 */ /* 0x0003e80000100a00 */
[----:B------:R1:W-:Y:S04]  /*7410*/  LDGSTS.E [R252+0x16000], [R10.64], !P6 ;  /* 0x160000000afc7fae */ /* 0x0003e8000f121844 */
[----:B------:R2:W-:Y:S04]  /*7420*/  STL.64 [R1+0x3d8], R4 ;  /* 0x0003d80401007387 */ /* 0x0005e80000100a00 */
[----:B------:R2:W-:Y:S01]  /*7430*/  LDGSTS.E [R252+0x16200], [R4.64], !P6 ;  /* 0x1620000004fc7fae */ /* 0x0005e2000f121844 */
[----:B-1----:R-:W-:-:S03]  /*7440*/  IMAD.WIDE R10, R245, 0x4, R16 ;  /* 0x00000004f50a7825 */ /* 0x002fc600078e0210 */
[----:B------:R-:W-:Y:S01]  /*7450*/  STL.64 [R1+0x3d0], R14 ;  /* 0x0003d00e01007387 */ /* 0x000fe20000100a00 */
[----:B------:R-:W-:-:S03]  /*7460*/  IMAD.WIDE R8, R245, 0x4, R18 ;  /* 0x00000004f5087825 */ /* 0x000fc600078e0212 */
[----:B------:R1:W-:Y:S01]  /*7470*/  LDGSTS.E [R252+0x17000], [R14.64], !P5 ;  /* 0x170000000efc7fae */ /* 0x0003e2000e921844 */
[----:B--2---:R-:W-:-:S03]  /*7480*/  IMAD.WIDE R4, R245, 0x4, R12 ;  /* 0x00000004f5047825 */ /* 0x004fc600078e020c */
[----:B------:R2:W-:Y:S01]  /*7490*/  STL.64 [R1+0x3c8], R10 ;  /* 0x0003c80a01007387 */ /* 0x0005e20000100a00 */
[----:B------:R-:W-:-:S03]  /*74a0*/  IMAD.WIDE R12, R245, 0x4, R22 ;  /* 0x00000004f50c7825 */ /* 0x000fc600078e0216 */
[----:B------:R2:W-:Y:S04]  /*74b0*/  LDGSTS.E [R252+0x17200], [R10.64], !P5 ;  /* 0x172000000afc7fae */ /* 0x0005e8000e921844 */
[----:B------:R3:W-:Y:S04]  /*74c0*/  STL.64 [R1+0x3c0], R8 ;  /* 0x0003c00801007387 */ /* 0x0007e80000100a00 */
[----:B------:R3:W-:Y:S01]  /*74d0*/  LDGSTS.E [R252+0x18000], [R8.64], !P2 ;  /* 0x1800000008fc7fae */ /* 0x0007e2000d121844 */
[----:B--2---:R-:W-:-:S03]  /*74e0*/  IMAD.WIDE R10, R245, 0x4, R24 ;  /* 0x00000004f50a7825 */ /* 0x004fc600078e0218 */
[----:B------:R2:W-:Y:S04]  /*74f0*/  STL.64 [R1+0x3b8], R4 ;  /* 0x0003b80401007387 */ /* 0x0005e80000100a00 */
[----:B------:R2:W-:Y:S01]  /*7500*/  LDGSTS.E [R252+0x18200], [R4.64], !P2 ;  /* 0x1820000004fc7fae */ /* 0x0005e2000d121844 */
[----:B---3--:R-:W-:-:S03]  /*7510*/  IMAD.WIDE R8, R245, 0x4, R26 ;  /* 0x00000004f5087825 */ /* 0x008fc600078e021a */
        /* <DEDUP_REMOVED lines=10> */
[----:B------:R-:W-:Y:S01]  /*75c0*/  STL.64 [R1+0x390], R12 ;  /* 0x0003900c01007387 */ /* 0x000fe20000100a00 */
[----:B---3--:R-:W-:-:S03]  /*75d0*/  IMAD.WIDE R8, R245, 0x4, R34 ;  /* 0x00000004f5087825 */ /* 0x008fc600078e0222 */
[----:B------:R3:W-:Y:S04]  /*75e0*/  STL.64 [R1+0x388], R10 ;  /* 0x0003880a01007387 */ /* 0x0007e80000100a00 */
[----:B------:R2:W-:Y:S04]  /*75f0*/  STL.64 [R1+0x380], R8 ;  /* 0x0003800801007387 */ /* 0x0005e80000100a00 */
[----:B------:R-:W4:Y:S01]  /*7600*/  LDL.LU.64 R32, [R1+0x140] ;  /* 0x0001400001207983 */ /* 0x000f220000300a00 */
[----:B------:R-:W-:Y:S02]  /*7610*/  ISETP.GE.U32.AND P4, PT, R3, 0x7fffff54, PT ;  /* 0x7fffff540300780c */ /* 0x000fe40003f86070 */
[----:B------:R-:W-:Y:S01]  /*7620*/  ISETP.GE.U32.AND P6, PT, R2, 0x7fffff50, PT ;  /* 0x7fffff500200780c */ /* 0x000fe20003fc6070 */
[----:B------:R2:W-:Y:S01]  /*7630*/  LDGSTS.E [R252+0x1a200], [R4.64], !P3 ;  /* 0x1a20000004fc7fae */ /* 0x0005e2000d921844 */
[----:B------:R-:W-:-:S02]  /*7640*/  IADD3 R3, R0, -0x75, RZ ;  /* 0xffffff8b00037810 */ /* 0x000fc40007ffe0ff */
[----:B------:R-:W-:Y:S02]  /*7650*/  IADD3 R2, R0, -0x79, RZ ;  /* 0xffffff8700027810 */ /* 0x000fe40007ffe0ff */
[----:B------:R-:W-:Y:S02]  /*7660*/  ISETP.GE.U32.AND P5, PT, R3, 0x7fffff4c, PT ;  /* 0x7fffff4c0300780c */ /* 0x000fe40003fa6070 */
[----:B------:R-:W-:Y:S01]  /*7670*/  ISETP.GE.U32.AND P2, PT, R2, 0x7fffff48, PT ;  /* 0x7fffff480200780c */ /* 0x000fe20003f46070 */
[C---:B--2---:R-:W-:Y:S01]  /*7680*/  IMAD.WIDE R4, R245.reuse, 0x4, R28 ;  /* 0x00000004f5047825 */ /* 0x044fe200078e021c */
[----:B------:R-:W-:Y:S01]  /*7690*/  IADD3 R3, R0, -0x7d, RZ ;  /* 0xffffff8300037810 */ /* 0x000fe20007ffe0ff */
[----:B------:R2:W-:Y:S04]  /*76a0*/  LDGSTS.E [R252+0x1b000], [R12.64], !P4 ;  /* 0x1b0000000cfc7fae */ /* 0x0005e8000e121844 */
[----:B------:R2:W-:Y:S01]  /*76b0*/  STL.64 [R1+0x378], R4 ;  /* 0x0003780401007387 */ /* 0x0005e20000100a00 */
[----:B-1----:R-:W-:-:S03]  /*76c0*/  IMAD.WIDE R14, R245, 0x4, R38 ;  /* 0x00000004f50e7825 */ /* 0x002fc600078e0226 */
[----:B------:R-:W4:Y:S01]  /*76d0*/  LDL.LU.64 R20, [R1+0x138] ;  /* 0x0001380001147983 */ /* 0x000f220000300a00 */
[----:B------:R-:W-:-:S03]  /*76e0*/  ISETP.GE.U32.AND P1, PT, R3, 0x7fffff44, PT ;  /* 0x7fffff440300780c */ /* 0x000fc60003f26070 */
[----:B------:R3:W-:Y:S04]  /*76f0*/  LDGSTS.E [R252+0x1b200], [R10.64], !P4 ;  /* 0x1b2000000afc7fae */ /* 0x0007e8000e121844 */
[----:B------:R1:W-:Y:S04]  /*7700*/  LDGSTS.E [R252+0x1c000], [R8.64], !P6 ;  /* 0x1c00000008fc7fae */ /* 0x0003e8000f121844 */
[----:B------:R-:W4:Y:S01]  /*7710*/  LDL.LU.64 R22, [R1+0x100] ;  /* 0x0001000001167983 */ /* 0x000f220000300a00 */
[----:B---3--:R-:W-:-:S03]  /*7720*/  IMAD.WIDE R10, R245, 0x4, R40 ;  /* 0x00000004f50a7825 */ /* 0x008fc600078e0228 */
[----:B------:R2:W-:Y:S01]  /*7730*/  LDGSTS.E [R252+0x1c200], [R4.64], !P6 ;  /* 0x1c20000004fc7fae */ /* 0x0005e2000f121844 */
[----:B-1----:R-:W-:-:S03]  /*7740*/  IMAD.WIDE R8, R245, 0x4, R42 ;  /* 0x00000004f5087825 */ /* 0x002fc600078e022a */
[----:B------:R-:W3:Y:S04]  /*7750*/  LDL.LU.64 R24, [R1+0xf8] ;  /* 0x0000f80001187983 */ /* 0x000ee80000300a00 */
[----:B------:R-:W3:Y:S01]  /*7760*/  LDL.LU.64 R18, [R1+0xc0] ;  /* 0x0000c00001127983 */ /* 0x000ee20000300a00 */
[----:B--2---:R-:W-:-:S03]  /*7770*/  IMAD.WIDE R4, R245, 0x4, R36 ;  /* 0x00000004f5047825 */ /* 0x004fc600078e0224 */
[----:B------:R-:W3:Y:S04]  /*7780*/  LDL.LU.64 R12, [R1+0xb8] ;  /* 0x0000b800010c7983 */ /* 0x000ee80000300a00 */
[----:B------:R1:W-:Y:S04]  /*7790*/  STL.64 [R1+0x370], R14 ;  /* 0x0003700e01007387 */ /* 0x0003e80000100a00 */
[----:B------:R1:W-:Y:S04]  /*77a0*/  LDGSTS.E [R252+0x1d000], [R14.64], !P5 ;  /* 0x1d0000000efc7fae */ /* 0x0003e8000e921844 */
[----:B------:R-:W-:Y:S04]  /*77b0*/  STL.64 [R1+0x368], R10 ;  /* 0x0003680a01007387 */ /* 0x000fe80000100a00 */
[----:B------:R1:W-:Y:S01]  /*77c0*/  LDGSTS.E [R252+0x1d200], [R10.64], !P5 ;  /* 0x1d2000000afc7fae */ /* 0x0003e2000e921844 */
[----:B------:R-:W-:-:S03]  /*77d0*/  IMAD.WIDE R30, R245, 0x4, R46 ;  /* 0x00000004f51e7825 */ /* 0x000fc600078e022e */
[----:B------:R-:W-:Y:S04]  /*77e0*/  STL.64 [R1+0x360], R8 ;  /* 0x0003600801007387 */ /* 0x000fe80000100a00 */
[----:B------:R1:W-:Y:S04]  /*77f0*/  LDGSTS.E [R252+0x1e000], [R8.64], !P2 ;  /* 0x1e00000008fc7fae */ /* 0x0003e8000d121844 */
[----:B------:R1:W-:Y:S04]  /*7800*/  STL.64 [R1+0x358], R4 ;  /* 0x0003580401007387 */ /* 0x0003e80000100a00 */
[----:B------:R1:W-:Y:S04]  /*7810*/  LDGSTS.E [R252+0x1e200], [R4.64], !P2 ;  /* 0x1e20000004fc7fae */ /* 0x0003e8000d121844 */
[----:B-1----:R-:W3:Y:S04]  /*7820*/  LDL.LU.64 R14, [R1+0x80] ;  /* 0x00008000010e7983 */ /* 0x002ee80000300a00 */
[----:B------:R-:W3:Y:S01]  /*7830*/  LDL.LU.64 R16, [R1+0x78] ;  /* 0x0000780001107983 */ /* 0x000ee20000300a00 */
[----:B------:R-:W-:-:S03]  /*7840*/  IMAD.WIDE R4, R245, 0x4, R44 ;  /* 0x00000004f5047825 */ /* 0x000fc600078e022c */
[----:B------:R-:W3:Y:S04]  /*7850*/  LDL.LU.64 R10, [R1+0x40] ;  /* 0x00004000010a7983 */ /* 0x000ee80000300a00 */
[----:B------:R-:W3:Y:S04]  /*7860*/  LDL.LU.64 R8, [R1+0x38] ;  /* 0x0000380001087983 */ /* 0x000ee80000300a00 */
[----:B------:R1:W-:Y:S04]  /*7870*/  STL.64 [R1+0x350], R4 ;  /* 0x0003500401007387 */ /* 0x0003e80000100a00 */
[----:B------:R-:W-:Y:S04]  /*7880*/  STL.64 [R1+0x348], R30 ;  /* 0x0003481e01007387 */ /* 0x000fe80000100a00 */
[----:B------:R1:W-:Y:S01]  /*7890*/  LDGSTS.E [R252+0x1f000], [R4.64], !P1 ;  /* 0x1f00000004fc7fae */ /* 0x0003e2000c921844 */
[----:B----4-:R-:W-:-:S03]  /*78a0*/  IMAD.WIDE R28, R245, 0x4, R32 ;  /* 0x00000004f51c7825 */ /* 0x010fc600078e0220 */
[----:B------:R-:W4:Y:S04]  /*78b0*/  S2R R27, SR_TID.X ;  /* 0x00000000001b7919 */ /* 0x000f280000002100 */
[----:B------:R-:W-:Y:S04]  /*78c0*/  STL.64 [R1+0x438], R28 ;  /* 0x0004381c01007387 */ /* 0x000fe80000100a00 */
[----:B-1----:R-:W2:Y:S01]  /*78d0*/  LDL.LU.64 R4, [R1] ;  /* 0x0000000001047983 */ /* 0x002ea20000300a00 */
[C---:B------:R-:W-:Y:S02]  /*78e0*/  IADD3 R2, R0.reuse, -0x42, RZ ;  /* 0xffffffbe00027810 */ /* 0x040fe40007ffe0ff */
[----:B------:R-:W-:Y:S01]  /*78f0*/  IADD3 R3, R0, -0x46, RZ ;  /* 0xffffffba00037810 */ /* 0x000fe20007ffe0ff */
[----:B------:R1:W-:Y:S01]  /*7900*/  LDGSTS.E [R252+0x1f200], [R30.64], !P1 ;  /* 0x1f2000001efc7fae */ /* 0x0003e2000c921844 */
[----:B------:R-:W-:-:S02]  /*7910*/  ISETP.GE.U32.AND P3, PT, R2, 0x7fffff7f, PT ;  /* 0x7fffff7f0200780c */ /* 0x000fc40003f66070 */
[----:B------:R-:W-:Y:S02]  /*7920*/  IADD3 R2, R0, -0x4a, RZ ;  /* 0xffffffb600027810 */ /* 0x000fe40007ffe0ff */
[----:B----4-:R-:W-:Y:S02]  /*7930*/  LOP3.LUT R27, R27, 0x7f, RZ, 0xc0, !PT ;  /* 0x0000007f1b1b7812 */ /* 0x010fe400078ec0ff */
[----:B------:R-:W-:-:S03]  /*7940*/  ISETP.GE.U32.AND P4, PT, R3, 0x7fffff7b, PT ;  /* 0x7fffff7b0300780c */ /* 0x000fc60003f86070 */
[----:B------:R-:W-:Y:S01]  /*7950*/  IMAD.SHL.U32 R27, R27, 0x4, RZ ;  /* 0x000000041b1b7824 */ /* 0x000fe200078e00ff */
[----:B------:R-:W-:Y:S01]  /*7960*/  ISETP.GE.U32.AND P6, PT, R2, 0x7fffff77, PT ;  /* 0x7fffff770200780c */ /* 0x000fe20003fc6070 */
[----:B------:R-:W-:Y:S01]  /*7970*/  IMAD.WIDE R20, R245, 0x4, R20 ;  /* 0x00000004f5147825 */ /* 0x000fe200078e0214 */
[C---:B------:R-:W-:Y:S02]  /*7980*/  IADD3 R3, R0.reuse, -0x4e, RZ ;  /* 0xffffffb200037810 */ /* 0x040fe40007ffe0ff */
[----:B------:R-:W-:Y:S02]  /*7990*/  LOP3.LUT R26, R27, 0x20, RZ, 0x3c, !PT ;  /* 0x000000201b1a7812 */ /* 0x000fe400078e3cff */
[----:B------:R-:W-:Y:S01]  /*79a0*/  IADD3 R2, R0, -0x52, RZ ;  /* 0xffffffae00027810 */ /* 0x000fe20007ffe0ff */
[----:B------:R4:W-:Y:S01]  /*79b0*/  STL.64 [R1+0x340], R20 ;  /* 0x0003401401007387 */ /* 0x0009e20000100a00 */
[----:B------:R-:W-:Y:S01]  /*79c0*/  ISETP.GE.U32.AND P5, PT, R3, 0x7fffff73, PT ;  /* 0x7fffff730300780c */ /* 0x000fe20003fa6070 */
[----:B------:R-:W-:-:S02]  /*79d0*/  IMAD.WIDE R22, R245, 0x4, R22 ;  /* 0x00000004f5167825 */ /* 0x000fc400078e0216 */
[----:B------:R1:W-:Y:S01]  /*79e0*/  LDGSTS.E [R26+0x10400], [R28.64], !P3 ;  /* 0x104000001c1a7fae */ /* 0x0003e2000d921844 */
[----:B------:R-:W-:-:S03]  /*79f0*/  ISETP.GE.U32.AND P2, PT, R2, 0x7fffff6f, PT ;  /* 0x7fffff6f0200780c */ /* 0x000fc60003f46070 */
[----:B------:R4:W-:Y:S01]  /*7a00*/  LDGSTS.E [R26+0x10600], [R20.64], !P3 ;  /* 0x10600000141a7fae */ /* 0x0009e2000d921844 */
[C---:B------:R-:W-:Y:S01]  /*7a10*/  IADD3 R3, R0.reuse, -0x56, RZ ;  /* 0xffffffaa00037810 */ /* 0x040fe20007ffe0ff */
[C---:B---3--:R-:W-:Y:S02]  /*7a20*/  IMAD.WIDE R18, R245.reuse, 0x4, R18 ;  /* 0x00000004f5127825 */ /* 0x048fe400078e0212 */
[----:B------:R-:W-:Y:S01]  /*7a30*/  STL.64 [R1+0x338], R22 ;  /* 0x0003381601007387 */ /* 0x000fe20000100a00 */
[----:B------:R-:W-:Y:S01]  /*7a40*/  IADD3 R2, R0, -0x5a, RZ ;  /* 0xffffffa600027810 */ /* 0x000fe20007ffe0ff */
[C---:B------:R-:W-:Y:S02]  /*7a50*/  IMAD.WIDE R12, R245.reuse, 0x4, R12 ;  /* 0x00000004f50c7825 */ /* 0x040fe400078e020c */
[----:B------:R3:W-:Y:S02]  /*7a60*/  LDGSTS.E [R26+0x11400], [R22.64], !P4 ;  /* 0x11400000161a7fae */ /* 0x0007e4000e121844 */
[----:B----4-:R-:W-:Y:S01]  /*7a70*/  IMAD.WIDE R20, R245, 0x4, R24 ;  /* 0x00000004f5147825 */ /* 0x010fe200078e0218 */
[----:B------:R-:W-:-:S04]  /*7a80*/  ISETP.GE.U32.AND P1, PT, R3, 0x7fffff6b, PT ;  /* 0x7fffff6b0300780c */ /* 0x000fc80003f26070 */
[----:B------:R-:W-:Y:S01]  /*7a90*/  STL.64 [R1+0x330], R20 ;  /* 0x0003301401007387 */ /* 0x000fe20000100a00 */
[----:B------:R-:W-:-:S03]  /*7aa0*/  IADD3 R3, R0, -0x5e, RZ ;  /* 0xffffffa200037810 */ /* 0x000fc60007ffe0ff */
[----:B------:R4:W-:Y:S01]  /*7ab0*/  LDGSTS.E [R26+0x11600], [R20.64], !P4 ;  /* 0x11600000141a7fae */ /* 0x0009e2000e121844 */
[----:B------:R-:W-:-:S03]  /*7ac0*/  ISETP.GE.U32.AND P3, PT, R2, 0x7fffff67, PT ;  /* 0x7fffff670200780c */ /* 0x000fc60003f66070 */
[----:B------:R-:W-:Y:S04]  /*7ad0*/  STL.64 [R1+0x328], R18 ;  /* 0x0003281201007387 */ /* 0x000fe80000100a00 */
[----:B------:R1:W-:Y:S04]  /*7ae0*/  LDGSTS.E [R26+0x12400], [R18.64], !P6 ;  /* 0x12400000121a7fae */ /* 0x0003e8000f121844 */
[----:B------:R1:W-:Y:S04]  /*7af0*/  STL.64 [R1+0x320], R12 ;  /* 0x0003200c01007387 */ /* 0x0003e80000100a00 */
[----:B------:R1:W-:Y:S01]  /*7b00*/  LDGSTS.E [R26+0x12600], [R12.64], !P6 ;  /* 0x126000000c1a7fae */ /* 0x0003e2000f121844 */
[----:B------:R-:W-:Y:S01]  /*7b10*/  IADD3 R2, R0, -0x62, RZ ;  /* 0xffffff9e00027810 */ /* 0x000fe20007ffe0ff */
[----:B------:R-:W-:Y:S01]  /*7b20*/  IMAD.WIDE R14, R245, 0x4, R14 ;  /* 0x00000004f50e7825 */ /* 0x000fe200078e020e */
[----:B------:R-:W-:-:S03]  /*7b30*/  ISETP.GE.U32.AND P4, PT, R3, 0x7fffff63, PT ;  /* 0x7fffff630300780c */ /* 0x000fc60003f86070 */
[C---:B-1----:R-:W-:Y:S01]  /*7b40*/  IMAD.WIDE R12, R245.reuse, 0x4, R16 ;  /* 0x00000004f50c7825 */ /* 0x042fe200078e0210 */
[----:B------:R-:W-:Y:S03]  /*7b50*/  STL.64 [R1+0x318], R14 ;  /* 0x0003180e01007387 */ /* 0x000fe60000100a00 */
[C---:B------:R-:W-:Y:S01]  /*7b60*/  IMAD.WIDE R10, R245.reuse, 0x4, R10 ;  /* 0x00000004f50a7825 */ /* 0x040fe200078e020a */
[----:B------:R1:W-:Y:S03]  /*7b70*/  LDGSTS.E [R26+0x13400], [R14.64], !P5 ;  /* 0x134000000e1a7fae */ /* 0x0003e6000e921844 */
[----:B------:R-:W-:Y:S01]  /*7b80*/  IMAD.WIDE R8, R245, 0x4, R8 ;  /* 0x00000004f5087825 */ /* 0x000fe200078e0208 */
[----:B------:R-:W-:Y:S01]  /*7b90*/  STL.64 [R1+0x310], R12 ;  /* 0x0003100c01007387 */ /* 0x000fe20000100a00 */
[----:B------:R-:W-:-:S03]  /*7ba0*/  IADD3 R3, R0, -0x66, RZ ;  /* 0xffffff9a00037810 */ /* 0x000fc60007ffe0ff */
[----:B------:R2:W-:Y:S01]  /*7bb0*/  LDGSTS.E [R26+0x13600], [R12.64], !P5 ;  /* 0x136000000c1a7fae */ /* 0x0005e2000e921844 */
[----:B------:R-:W-:-:S03]  /*7bc0*/  ISETP.GE.U32.AND P6, PT, R2, 0x7fffff5f, PT ;  /* 0x7fffff5f0200780c */ /* 0x000fc60003fc6070 */
[----:B------:R1:W-:Y:S01]  /*7bd0*/  STL.64 [R1+0x300], R10 ;  /* 0x0003000a01007387 */ /* 0x0003e20000100a00 */
[----:B------:R-:W-:-:S03]  /*7be0*/  IADD3 R2, R0, -0x6a, RZ ;  /* 0xffffff9600027810 */ /* 0x000fc60007ffe0ff */
[----:B------:R1:W-:Y:S01]  /*7bf0*/  LDGSTS.E [R26+0x14400], [R10.64], !P2 ;  /* 0x144000000a1a7fae */ /* 0x0003e2000d121844 */
[----:B------:R-:W-:-:S03]  /*7c00*/  ISETP.GE.U32.AND P5, PT, R3, 0x7fffff5b, PT ;  /* 0x7fffff5b0300780c */ /* 0x000fc60003fa6070 */
[----:B------:R3:W-:Y:S04]  /*7c10*/  STL.64 [R1+0x2e8], R8 ;  /* 0x0002e80801007387 */ /* 0x0007e80000100a00 */
[----:B------:R3:W-:Y:S01]  /*7c20*/  LDGSTS.E [R26+0x14600], [R8.64], !P2 ;  /* 0x14600000081a7fae */ /* 0x0007e2000d121844 */
[----:B-1----:R-:W-:Y:S01]  /*7c30*/  IMAD.WIDE R10, R245, 0x4, R250 ;  /* 0x00000004f50a7825 */ /* 0x002fe200078e02fa */
[----:B------:R-:W-:-:S03]  /*7c40*/  ISETP.GE.U32.AND P2, PT, R2, 0x7fffff57, PT ;  /* 0x7fffff570200780c */ /* 0x000fc60003f46070 */
[C---:B---3--:R-:W-:Y:S01]  /*7c50*/  IMAD.WIDE R8, R245.reuse, 0x4, R50 ;  /* 0x00000004f5087825 */ /* 0x048fe200078e0232 */
[C---:B------:R-:W-:Y:S02]  /*7c60*/  IADD3 R3, R0.reuse, -0x6e, RZ ;  /* 0xffffff9200037810 */ /* 0x040fe40007ffe0ff */
[----:B------:R-:W-:Y:S01]  /*7c70*/  IADD3 R2, R0, -0x72, RZ ;  /* 0xffffff8e00027810 */ /* 0x000fe20007ffe0ff */
[----:B------:R-:W-:-:S04]  /*7c80*/  IMAD.WIDE R14, R245, 0x4, R78 ;  /* 0x00000004f50e7825 */ /* 0x000fc800078e024e */
[----:B--2---:R-:W-:-:S04]  /*7c90*/  IMAD.WIDE R12, R245, 0x4, R4 ;  /* 0x00000004f50c7825 */ /* 0x004fc800078e0204 */
[C---:B------:R-:W-:Y:S01]  /*7ca0*/  IMAD.WIDE R4, R245.reuse, 0x4, R48 ;  /* 0x00000004f5047825 */ /* 0x040fe200078e0230 */
[----:B------:R1:W-:Y:S04]  /*7cb0*/  STL.64 [R1+0x2e0], R12 ;  /* 0x0002e00c01007387 */ /* 0x0003e80000100a00 */
[----:B------:R1:W-:Y:S04]  /*7cc0*/  LDGSTS.E [R26+0x15400], [R12.64], !P1 ;  /* 0x154000000c1a7fae */ /* 0x0003e8000c921844 */
[----:B------:R2:W-:Y:S04]  /*7cd0*/  STL.64 [R1+0x2d8], R10 ;  /* 0x0002d80a01007387 */ /* 0x0005e80000100a00 */
[----:B------:R2:W-:Y:S01]  /*7ce0*/  LDGSTS.E [R26+0x15600], [R10.64], !P1 ;  /* 0x156000000a1a7fae */ /* 0x0005e2000c921844 */
[----:B-1----:R-:W-:-:S03]  /*7cf0*/  IMAD.WIDE R12, R245, 0x4, R54 ;  /* 0x00000004f50c7825 */ /* 0x002fc600078e0236 */
[----:B------:R1:W-:Y:S04]  /*7d00*/  STL.64 [R1+0x2d0], R8 ;  /* 0x0002d00801007387 */ /* 0x0003e80000100a00 */
[----:B------:R1:W-:Y:S01]  /*7d10*/  LDGSTS.E [R26+0x16400], [R8.64], !P3 ;  /* 0x16400000081a7fae */ /* 0x0003e2000d921844 */
[----:B--2---:R-:W-:-:S03]  /*7d20*/  IMAD.WIDE R10, R245, 0x4, R56 ;  /* 0x00000004f50a7825 */ /* 0x004fc600078e0238 */
        /* <DEDUP_REMOVED lines=15> */
[----:B------:R1:W-:Y:S01]  /*7e20*/  STL.64 [R1+0x2a0], R12 ;  /* 0x0002a00c01007387 */ /* 0x0003e20000100a00 */
[----:B------:R-:W-:-:S03]  /*7e30*/  ISETP.GE.U32.AND P1, PT, R3, 0x7fffff53, PT ;  /* 0x7fffff530300780c */ /* 0x000fc60003f26070 */
        /* <DEDUP_REMOVED lines=12> */
[----:B------:R-:W-:Y:S01]  /*7f00*/  STL.64 [R1+0x280], R12 ;  /* 0x0002800c01007387 */ /* 0x000fe20000100a00 */
[----:B------:R-:W-:-:S03]  /*7f10*/  IADD3 R3, R0, -0x76, RZ ;  /* 0xffffff8a00037810 */ /* 0x000fc60007ffe0ff */
[----:B------:R1:W-:Y:S01]  /*7f20*/  STL.64 [R1+0x278], R10 ;  /* 0x0002780a01007387 */ /* 0x0003e20000100a00 */
[----:B--2---:R-:W-:-:S03]  /*7f30*/  IMAD.WIDE R4, R245, 0x4, R68 ;  /* 0x00000004f5047825 */ /* 0x004fc600078e0244 */
[----:B------:R-:W2:Y:S01]  /*7f40*/  LDL.LU.64 R24, [R1+0x130] ;  /* 0x0001300001187983 */ /* 0x000ea20000300a00 */
[----:B------:R-:W-:-:S03]  /*7f50*/  IADD3 R2, R0, -0x7a, RZ ;  /* 0xffffff8600027810 */ /* 0x000fc60007ffe0ff */
[----:B------:R3:W-:Y:S01]  /*7f60*/  STL.64 [R1+0x270], R8 ;  /* 0x0002700801007387 */ /* 0x0007e20000100a00 */
[----:B------:R-:W-:-:S03]  /*7f70*/  ISETP.GE.U32.AND P4, PT, R3, 0x7fffff4b, PT ;  /* 0x7fffff4b0300780c */ /* 0x000fc60003f86070 */
[----:B------:R1:W-:Y:S01]  /*7f80*/  STL.64 [R1+0x268], R4 ;  /* 0x0002680401007387 */ /* 0x0003e20000100a00 */
[----:B------:R-:W-:-:S03]  /*7f90*/  ISETP.GE.U32.AND P6, PT, R2, 0x7fffff47, PT ;  /* 0x7fffff470200780c */ /* 0x000fc60003fc6070 */
[----:B----4-:R-:W4:Y:S04]  /*7fa0*/  LDL.LU.64 R20, [R1+0x128] ;  /* 0x0001280001147983 */ /* 0x010f280000300a00 */
[----:B------:R1:W-:Y:S04]  /*7fb0*/  LDGSTS.E [R26+0x1b400], [R12.64], !P1 ;  /* 0x1b4000000c1a7fae */ /* 0x0003e8000c921844 */
[----:B------:R1:W-:Y:S04]  /*7fc0*/  LDGSTS.E [R26+0x1b600], [R10.64], !P1 ;  /* 0x1b6000000a1a7fae */ /* 0x0003e8000c921844 */
[----:B------:R-:W4:Y:S04]  /*7fd0*/  LDL.LU.64 R22, [R1+0xf0] ;  /* 0x0000f00001167983 */ /* 0x000f280000300a00 */
[----:B------:R3:W-:Y:S04]  /*7fe0*/  LDGSTS.E [R26+0x1c400], [R8.64], !P3 ;  /* 0x1c400000081a7fae */ /* 0x0007e8000d921844 */
[----:B------:R-:W4:Y:S01]  /*7ff0*/  LDL.LU.64 R18, [R1+0xe8] ;  /* 0x0000e80001127983 */ /* 0x000f220000300a00 */
[----:B-1----:R-:W-:-:S03]  /*8000*/  IMAD.WIDE R10, R245, 0x4, R80 ;  /* 0x00000004f50a7825 */ /* 0x002fc600078e0250 */
[----:B------:R1:W-:Y:S04]  /*8010*/  LDGSTS.E [R26+0x1c600], [R4.64], !P3 ;  /* 0x1c600000041a7fae */ /* 0x0003e8000d921844 */
[----:B------:R-:W4:Y:S01]  /*8020*/  LDL.LU.64 R16, [R1+0xb0] ;  /* 0x0000b00001107983 */ /* 0x000f220000300a00 */
[----:B---3--:R-:W-:-:S03]  /*8030*/  IMAD.WIDE R8, R245, 0x4, R82 ;  /* 0x00000004f5087825 */ /* 0x008fc600078e0252 */
[----:B------:R-:W3:Y:S01]  /*8040*/  LDL.LU.64 R12, [R1+0xa8] ;  /* 0x0000a800010c7983 */ /* 0x000ee20000300a00 */
[----:B-1----:R-:W-:-:S03]  /*8050*/  IMAD.WIDE R4, R245, 0x4, R76 ;  /* 0x00000004f5047825 */ /* 0x002fc600078e024c */
[----:B------:R1:W-:Y:S04]  /*8060*/  STL.64 [R1+0x260], R14 ;  /* 0x0002600e01007387 */ /* 0x0003e80000100a00 */
[----:B------:R1:W-:Y:S04]  /*8070*/  STL.64 [R1+0x258], R10 ;  /* 0x0002580a01007387 */ /* 0x0003e80000100a00 */
[----:B------:R1:W-:Y:S04]  /*8080*/  STL.64 [R1+0x250], R8 ;  /* 0x0002500801007387 */ /* 0x0003e80000100a00 */
[----:B------:R1:W-:Y:S04]  /*8090*/  LDGSTS.E [R26+0x1d400], [R14.64], !P4 ;  /* 0x1d4000000e1a7fae */ /* 0x0003e8000e121844 */
[----:B------:R1:W-:Y:S04]  /*80a0*/  STL.64 [R1+0x248], R4 ;  /* 0x0002480401007387 */ /* 0x0003e80000100a00 */
[----:B------:R1:W-:Y:S04]  /*80b0*/  LDGSTS.E [R26+0x1d600], [R10.64], !P4 ;  /* 0x1d6000000a1a7fae */ /* 0x0003e8000e121844 */
[----:B-1----:R-:W3:Y:S04]  /*80c0*/  LDL.LU.64 R14, [R1+0x70] ;  /* 0x00007000010e7983 */ /* 0x002ee80000300a00 */
[----:B------:R1:W-:Y:S04]  /*80d0*/  LDGSTS.E [R26+0x1e400], [R8.64], !P6 ;  /* 0x1e400000081a7fae */ /* 0x0003e8000f121844 */
[----:B------:R-:W3:Y:S04]  /*80e0*/  LDL.LU.64 R10, [R1+0x68] ;  /* 0x00006800010a7983 */ /* 0x000ee80000300a00 */
[----:B------:R1:W-:Y:S04]  /*80f0*/  LDGSTS.E [R26+0x1e600], [R4.64], !P6 ;  /* 0x1e600000041a7fae */ /* 0x0003e8000f121844 */
[----:B-1----:R-:W3:Y:S04]  /*8100*/  LDL.LU.64 R8, [R1+0x30] ;  /* 0x0000300001087983 */ /* 0x002ee80000300a00 */
[----:B------:R-:W3:Y:S01]  /*8110*/  LDL.LU.64 R4, [R1+0x28] ;  /* 0x0000280001047983 */ /* 0x000ee20000300a00 */
[----:B------:R-:W-:-:S02]  /*8120*/  IADD3 R3, R0, -0x7e, RZ ;  /* 0xffffff8200037810 */ /* 0x000fc40007ffe0ff */
[----:B------:R-:W-:Y:S02]  /*8130*/  IADD3 R2, R0, -0x43, RZ ;  /* 0xffffffbd00027810 */ /* 0x000fe40007ffe0ff */
[----:B------:R-:W-:Y:S02]  /*8140*/  ISETP.GE.U32.AND P5, PT, R3, 0x7fffff43, PT ;  /* 0x7fffff430300780c */ /* 0x000fe40003fa6070 */
[----:B------:R-:W-:Y:S02]  /*8150*/  ISETP.GE.U32.AND P2, PT, R2, 0x7fffff7e, PT ;  /* 0x7fffff7e0200780c */ /* 0x000fe40003f46070 */
[C---:B------:R-:W-:Y:S01]  /*8160*/  IADD3 R3, R0.reuse, -0x47, RZ ;  /* 0xffffffb900037810 */ /* 0x040fe20007ffe0ff */
[----:B------:R-:W-:Y:S01]  /*8170*/  IMAD.WIDE R30, R245, 0x4, R84 ;  /* 0x00000004f51e7825 */ /* 0x000fe200078e0254 */
[----:B------:R-:W-:Y:S02]  /*8180*/  IADD3 R2, R0, -0x4b, RZ ;  /* 0xffffffb500027810 */ /* 0x000fe40007ffe0ff */
[----:B------:R-:W-:Y:S01]  /*8190*/  ISETP.GE.U32.AND P1, PT, R3, 0x7fffff7a, PT ;  /* 0x7fffff7a0300780c */ /* 0x000fe20003f26070 */
[----:B------:R-:W-:Y:S01]  /*81a0*/  IMAD.WIDE R28, R245, 0x4, R86 ;  /* 0x00000004f51c7825 */ /* 0x000fe200078e0256 */
[----:B------:R-:W-:-:S02]  /*81b0*/  LOP3.LUT R27, R252, 0x40, RZ, 0x3c, !PT ;  /* 0x00000040fc1b7812 */ /* 0x000fc400078e3cff */
[----:B------:R-:W-:Y:S01]  /*81c0*/  ISETP.GE.U32.AND P3, PT, R2, 0x7fffff76, PT ;  /* 0x7fffff760200780c */ /* 0x000fe20003f66070 */
[----:B------:R-:W-:Y:S01]  /*81d0*/  STL.64 [R1+0x240], R30 ;  /* 0x0002401e01007387 */ /* 0x000fe20000100a00 */
[----:B------:R-:W-:-:S03]  /*81e0*/  IADD3 R3, R0, -0x4f, RZ ;  /* 0xffffffb100037810 */ /* 0x000fc60007ffe0ff */
[----:B------:R1:W-:Y:S01]  /*81f0*/  LDGSTS.E [R26+0x1f400], [R30.64], !P5 ;  /* 0x1f4000001e1a7fae */ /* 0x0003e2000e921844 */
[----:B------:R-:W-:-:S03]  /*8200*/  IADD3 R2, R0, -0x53, RZ ;  /* 0xffffffad00027810 */ /* 0x000fc60007ffe0ff */
[----:B------:R-:W-:Y:S04]  /*8210*/  STL.64 [R1+0x238], R28 ;  /* 0x0002381c01007387 */ /* 0x000fe80000100a00 */
[----:B------:R1:W-:Y:S01]  /*8220*/  LDGSTS.E [R26+0x1f600], [R28.64], !P5 ;  /* 0x1f6000001c1a7fae */ /* 0x0003e2000e921844 */
[----:B------:R-:W-:Y:S02]  /*8230*/  ISETP.GE.U32.AND P4, PT, R3, 0x7fffff72, PT ;  /* 0x7fffff720300780c */ /* 0x000fe40003f86070 */
[----:B------:R-:W-:Y:S02]  /*8240*/  ISETP.GE.U32.AND P6, PT, R2, 0x7fffff6e, PT ;  /* 0x7fffff6e0200780c */ /* 0x000fe40003fc6070 */
[C---:B------:R-:W-:Y:S02]  /*8250*/  IADD3 R3, R0.reuse, -0x57, RZ ;  /* 0xffffffa900037810 */ /* 0x040fe40007ffe0ff */
[----:B------:R-:W-:-:S02]  /*8260*/  IADD3 R2, R0, -0x5b, RZ ;  /* 0xffffffa500027810 */ /* 0x000fc40007ffe0ff */
[----:B------:R-:W-:Y:S02]  /*8270*/  ISETP.GE.U32.AND P5, PT, R3, 0x7fffff6a, PT ;  /* 0x7fffff6a0300780c */ /* 0x000fe40003fa6070 */
[----:B------:R-:W-:Y:S01]  /*8280*/  IADD3 R3, R0, -0x5f, RZ ;  /* 0xffffffa100037810 */ /* 0x000fe20007ffe0ff */
[----:B--2---:R-:W-:-:S05]  /*8290*/  IMAD.WIDE R24, R245, 0x4, R24 ;  /* 0x00000004f5187825 */ /* 0x004fca00078e0218 */
[----:B------:R-:W-:Y:S04]  /*82a0*/  STL.64 [R1+0x230], R24 ;  /* 0x0002301801007387 */ /* 0x000fe80000100a00 */
[----:B------:R2:W-:Y:S01]  /*82b0*/  LDGSTS.E [R27+0x10800], [R24.64], !P2 ;  /* 0x10800000181b7fae */ /* 0x0005e2000d121844 */
[----:B----4-:R-:W-:-:S05]  /*82c0*/  IMAD.WIDE R20, R245, 0x4, R20 ;  /* 0x00000004f5147825 */ /* 0x010fca00078e0214 */
[----:B------:R4:W-:Y:S04]  /*82d0*/  STL.64 [R1+0x228], R20 ;  /* 0x0002281401007387 */ /* 0x0009e80000100a00 */
[----:B------:R4:W-:Y:S01]  /*82e0*/  LDGSTS.E [R27+0x10a00], [R20.64], !P2 ;  /* 0x10a00000141b7fae */ /* 0x0009e2000d121844 */
[----:B------:R-:W-:Y:S01]  /*82f0*/  ISETP.GE.U32.AND P2, PT, R2, 0x7fffff66, PT ;  /* 0x7fffff660200780c */ /* 0x000fe20003f46070 */
[----:B------:R-:W-:-:S04]  /*8300*/  IMAD.WIDE R18, R245, 0x4, R18 ;  /* 0x00000004f5127825 */ /* 0x000fc800078e0212 */
[----:B----4-:R-:W-:-:S04]  /*8310*/  IMAD.WIDE R20, R245, 0x4, R22 ;  /* 0x00000004f5147825 */ /* 0x010fc800078e0216 */
[C---:B------:R-:W-:Y:S01]  /*8320*/  IMAD.WIDE R16, R245.reuse, 0x4, R16 ;  /* 0x00000004f5107825 */ /* 0x040fe200078e0210 */
[----:B------:R-:W-:Y:S03]  /*8330*/  STL.64 [R1+0x220], R20 ;  /* 0x0002201401007387 */ /* 0x000fe60000100a00 */
[----:B---3--:R-:W-:Y:S01]  /*8340*/  IMAD.WIDE R12, R245, 0x4, R12 ;  /* 0x00000004f50c7825 */ /* 0x008fe200078e020c */
[----:B------:R3:W-:Y:S04]  /*8350*/  LDGSTS.E [R27+0x11800], [R20.64], !P1 ;  /* 0x11800000141b7fae */ /* 0x0007e8000c921844 */
[----:B------:R-:W-:Y:S04]  /*8360*/  STL.64 [R1+0x140], R18 ;  /* 0x0001401201007387 */ /* 0x000fe80000100a00 */
[----:B------:R2:W-:Y:S04]  /*8370*/  LDGSTS.E [R27+0x11a00], [R18.64], !P1 ;  /* 0x11a00000121b7fae */ /* 0x0005e8000c921844 */
[----:B------:R-:W-:Y:S04]  /*8380*/  STL.64 [R1+0x138], R16 ;  /* 0x0001381001007387 */ /* 0x000fe80000100a00 */
[----:B------:R1:W-:Y:S01]  /*8390*/  LDGSTS.E [R27+0x12800], [R16.64], !P3 ;  /* 0x12800000101b7fae */ /* 0x0003e2000d921844 */
[----:B------:R-:W-:-:S03]  /*83a0*/  IADD3 R2, R0, -0x63, RZ ;  /* 0xffffff9d00027810 */ /* 0x000fc60007ffe0ff */
[----:B------:R1:W-:Y:S04]  /*83b0*/  STL.64 [R1+0x130], R12 ;  /* 0x0001300c01007387 */ /* 0x0003e80000100a00 */
[----:B------:R1:W-:Y:S01]  /*83c0*/  LDGSTS.E [R27+0x12a00], [R12.64], !P3 ;  /* 0x12a000000c1b7fae */ /* 0x0003e2000d921844 */
[----:B------:R-:W-:Y:S02]  /*83d0*/  ISETP.GE.U32.AND P1, PT, R3, 0x7fffff62, PT ;  /* 0x7fffff620300780c */ /* 0x000fe40003f26070 */
[----:B------:R-:W-:Y:S02]  /*83e0*/  ISETP.GE.U32.AND P3, PT, R2, 0x7fffff5e, PT ;  /* 0x7fffff5e0200780c */ /* 0x000fe40003f66070 */
[----:B------:R-:W-:Y:S01]  /*83f0*/  IADD3 R3, R0, -0x67, RZ ;  /* 0xffffff9900037810 */ /* 0x000fe20007ffe0ff */
[----:B-1----:R-:W-:-:S04]  /*8400*/  IMAD.WIDE R12, R245, 0x4, R14 ;  /* 0x00000004f50c7825 */ /* 0x002fc800078e020e */
[C---:B------:R-:W-:Y:S01]  /*8410*/  IMAD.WIDE R10, R245.reuse, 0x4, R10 ;  /* 0x00000004f50a7825 */ /* 0x040fe200078e020a */
[----:B------:R1:W-:Y:S03]  /*8420*/  STL.64 [R1+0x128], R12 ;  /* 0x0001280c01007387 */ /* 0x0003e60000100a00 */
[----:B------:R-:W-:Y:S01]  /*8430*/  IMAD.WIDE R8, R245, 0x4, R8 ;  /* 0x00000004f5087825 */ /* 0x000fe200078e0208 */
[----:B------:R1:W-:Y:S01]  /*8440*/  LDGSTS.E [R27+0x13800], [R12.64], !P4 ;  /* 0x138000000c1b7fae */ /* 0x0003e2000e121844 */
[----:B------:R-:W-:-:S03]  /*8450*/  IADD3 R2, R0, -0x6b, RZ ;  /* 0xffffff9500027810 */ /* 0x000fc60007ffe0ff */
[----:B------:R2:W-:Y:S01]  /*8460*/  STL.64 [R1+0x110], R10 ;  /* 0x0001100a01007387 */ /* 0x0005e20000100a00 */
[----:B------:R-:W-:-:S03]  /*8470*/  IMAD.WIDE R4, R245, 0x4, R4 ;  /* 0x00000004f5047825 */ /* 0x000fc600078e0204 */
        /* <DEDUP_REMOVED lines=34> */
[----:B------:R-:W-:Y:S04]  /*86a0*/  STL.64 [R1+0xa8], R12 ;  /* 0x0000a80c01007387 */ /* 0x000fe80000100a00 */
[----:B------:R1:W-:Y:S01]  /*86b0*/  LDGSTS.E [R27+0x19800], [R12.64], !P4 ;  /* 0x198000000c1b7fae */ /* 0x0003e2000e121844 */
[----:B--2---:R-:W-:-:S03]  /*86c0*/  IMAD.WIDE R4, R245, 0x4, R100 ;  /* 0x00000004f5047825 */ /* 0x004fc600078e0264 */
[----:B------:R-:W-:Y:S04]  /*86d0*/  STL.64 [R1+0x90], R10 ;  /* 0x0000900a01007387 */ /* 0x000fe80000100a00 */
[----:B------:R2:W-:Y:S04]  /*86e0*/  LDGSTS.E [R27+0x19a00], [R10.64], !P4 ;  /* 0x19a000000a1b7fae */ /* 0x0005e8000e121844 */
[----:B------:R-:W-:Y:S04]  /*86f0*/  STL.64 [R1+0x88], R8 ;  /* 0x0000880801007387 */ /* 0x000fe80000100a00 */
[----:B------:R1:W-:Y:S04]  /*8700*/  LDGSTS.E [R27+0x1a800], [R8.64], !P6 ;  /* 0x1a800000081b7fae */ /* 0x0003e8000f121844 */
[----:B------:R1:W-:Y:S04]  /*8710*/  STL.64 [R1+0x80], R4 ;  /* 0x0000800401007387 */ /* 0x0003e80000100a00 */
[----:B------:R1:W-:Y:S04]  /*8720*/  LDGSTS.E [R27+0x1aa00], [R4.64], !P6 ;  /* 0x1aa00000041b7fae */ /* 0x0003e8000f121844 */
[----:B-1----:R-:W4:Y:S01]  /*8730*/  LDL.LU.64 R4, [R1+0x120] ;  /* 0x0001200001047983 */ /* 0x002f220000300a00 */
[----:B------:R-:W-:-:S02]  /*8740*/  IADD3 R3, R0, -0x6f, RZ ;  /* 0xffffff9100037810 */ /* 0x000fc40007ffe0ff */
[----:B------:R-:W-:Y:S02]  /*8750*/  IADD3 R2, R0, -0x73, RZ ;  /* 0xffffff8d00027810 */ /* 0x000fe40007ffe0ff */
[----:B------:R-:W-:Y:S01]  /*8760*/  ISETP.GE.U32.AND P5, PT, R3, 0x7fffff52, PT ;  /* 0x7fffff520300780c */ /* 0x000fe20003fa6070 */
[----:B------:R-:W-:Y:S01]  /*8770*/  IMAD.WIDE R14, R245, 0x4, R110 ;  /* 0x00000004f50e7825 */ /* 0x000fe200078e026e */
[----:B------:R-:W-:-:S03]  /*8780*/  ISETP.GE.U32.AND P2, PT, R2, 0x7fffff4e, PT ;  /* 0x7fffff4e0200780c */ /* 0x000fc60003f46070 */
[C---:B------:R-:W-:Y:S01]  /*8790*/  IMAD.WIDE R12, R245.reuse, 0x4, R112 ;  /* 0x00000004f50c7825 */ /* 0x040fe200078e0270 */
[----:B------:R-:W-:Y:S03]  /*87a0*/  STL.64 [R1+0x78], R14 ;  /* 0x0000780e01007387 */ /* 0x000fe60000100a00 */
[C---:B--2---:R-:W-:Y:S01]  /*87b0*/  IMAD.WIDE R10, R245.reuse, 0x4, R114 ;  /* 0x00000004f50a7825 */ /* 0x044fe200078e0272 */
[----:B------:R1:W-:Y:S03]  /*87c0*/  STL.64 [R1+0x70], R12 ;  /* 0x0000700c01007387 */ /* 0x0003e60000100a00 */
[----:B------:R-:W-:Y:S01]  /*87d0*/  IMAD.WIDE R8, R245, 0x4, R108 ;  /* 0x00000004f5087825 */ /* 0x000fe200078e026c */
[----:B------:R2:W-:Y:S04]  /*87e0*/  STL.64 [R1+0x68], R10 ;  /* 0x0000680a01007387 */ /* 0x0005e80000100a00 */
[----:B---3--:R-:W3:Y:S04]  /*87f0*/  LDL.LU.64 R20, [R1+0x118] ;  /* 0x0001180001147983 */ /* 0x008ee80000300a00 */
[----:B------:R1:W-:Y:S04]  /*8800*/  LDGSTS.E [R27+0x1b800], [R14.64], !P5 ;  /* 0x1b8000000e1b7fae */ /* 0x0003e8000e921844 */
[----:B------:R1:W-:Y:S04]  /*8810*/  STL.64 [R1+0x50], R8 ;  /* 0x0000500801007387 */ /* 0x0003e80000100a00 */
[----:B------:R1:W-:Y:S04]  /*8820*/  LDGSTS.E [R27+0x1ba00], [R12.64], !P5 ;  /* 0x1ba000000c1b7fae */ /* 0x0003e8000e921844 */
[----:B------:R-:W3:Y:S04]  /*8830*/  LDL.LU.64 R22, [R1+0xe0] ;  /* 0x0000e00001167983 */ /* 0x000ee80000300a00 */
[----:B------:R2:W-:Y:S04]  /*8840*/  LDGSTS.E [R27+0x1c800], [R10.64], !P2 ;  /* 0x1c8000000a1b7fae */ /* 0x0005e8000d121844 */
[----:B-1----:R-:W3:Y:S04]  /*8850*/  LDL.LU.64 R12, [R1+0xd8] ;  /* 0x0000d800010c7983 */ /* 0x002ee80000300a00 */
[----:B------:R-:W3:Y:S04]  /*8860*/  LDL.LU.64 R18, [R1+0xa0] ;  /* 0x0000a00001127983 */ /* 0x000ee80000300a00 */
[----:B--2---:R-:W2:Y:S01]  /*8870*/  LDL.LU.64 R10, [R1+0x98] ;  /* 0x00009800010a7983 */ /* 0x004ea20000300a00 */
[----:B------:R-:W-:-:S02]  /*8880*/  IADD3 R3, R0, -0x77, RZ ;  /* 0xffffff8900037810 */ /* 0x000fc40007ffe0ff */
[----:B------:R-:W-:Y:S01]  /*8890*/  IADD3 R2, R0, -0x7b, RZ ;  /* 0xffffff8500027810 */ /* 0x000fe20007ffe0ff */
[----:B------:R-:W-:Y:S01]  /*88a0*/  IMAD.WIDE R24, R245, 0x4, R118 ;  /* 0x00000004f5187825 */ /* 0x000fe200078e0276 */
[----:B------:R-:W-:Y:S01]  /*88b0*/  ISETP.GE.U32.AND P1, PT, R3, 0x7fffff4a, PT ;  /* 0x7fffff4a0300780c */ /* 0x000fe20003f26070 */
[----:B------:R1:W-:Y:S01]  /*88c0*/  LDGSTS.E [R27+0x1ca00], [R8.64], !P2 ;  /* 0x1ca00000081b7fae */ /* 0x0003e2000d121844 */
[----:B------:R-:W-:Y:S01]  /*88d0*/  ISETP.GE.U32.AND P3, PT, R2, 0x7fffff46, PT ;  /* 0x7fffff460200780c */ /* 0x000fe20003f66070 */
[----:B------:R-:W-:-:S04]  /*88e0*/  IMAD.WIDE R16, R245, 0x4, R120 ;  /* 0x00000004f5107825 */ /* 0x000fc800078e0278 */
[C---:B------:R-:W-:Y:S01]  /*88f0*/  IMAD.WIDE R14, R245.reuse, 0x4, R122 ;  /* 0x00000004f50e7825 */ /* 0x040fe200078e027a */
[----:B------:R-:W-:Y:S03]  /*8900*/  STL.64 [R1+0x48], R24 ;  /* 0x0000481801007387 */ /* 0x000fe60000100a00 */
[C---:B-1----:R-:W-:Y:S01]  /*8910*/  IMAD.WIDE R8, R245.reuse, 0x4, R116 ;  /* 0x00000004f5087825 */ /* 0x042fe200078e0274 */
[----:B------:R1:W-:Y:S03]  /*8920*/  STL.64 [R1+0x40], R16 ;  /* 0x0000401001007387 */ /* 0x0003e60000100a00 */
[C---:B------:R-:W-:Y:S01]  /*8930*/  IMAD.WIDE R30, R245.reuse, 0x4, R124 ;  /* 0x00000004f51e7825 */ /* 0x040fe200078e027c */
[----:B------:R4:W-:Y:S03]  /*8940*/  LDGSTS.E [R27+0x1d800], [R24.64], !P1 ;  /* 0x1d800000181b7fae */ /* 0x0009e6000c921844 */
[C---:B------:R-:W-:Y:S01]  /*8950*/  IMAD.WIDE R28, R245.reuse, 0x4, R126 ;  /* 0x00000004f51c7825 */ /* 0x040fe200078e027e */
[----:B------:R1:W-:Y:S04]  /*8960*/  STL.64 [R1+0x38], R14 ;  /* 0x0000380e01007387 */ /* 0x0003e80000100a00 */
[----:B------:R1:W-:Y:S04]  /*8970*/  LDGSTS.E [R27+0x1da00], [R16.64], !P1 ;  /* 0x1da00000101b7fae */ /* 0x0003e8000c921844 */
[----:B------:R1:W-:Y:S04]  /*8980*/  STL.64 [R1+0x30], R8 ;  /* 0x0000300801007387 */ /* 0x0003e80000100a00 */
[----:B------:R1:W-:Y:S04]  /*8990*/  LDGSTS.E [R27+0x1e800], [R14.64], !P3 ;  /* 0x1e8000000e1b7fae */ /* 0x0003e8000d921844 */
[----:B-1----:R-:W2:Y:S04]  /*89a0*/  LDL.LU.64 R16, [R1+0x60] ;  /* 0x0000600001107983 */ /* 0x002ea80000300a00 */
[----:B------:R1:W-:Y:S04]  /*89b0*/  LDGSTS.E [R27+0x1ea00], [R8.64], !P3 ;  /* 0x1ea00000081b7fae */ /* 0x0003e8000d921844 */
[----:B------:R-:W2:Y:S04]  /*89c0*/  LDL.LU.64 R14, [R1+0x58] ;  /* 0x00005800010e7983 */ /* 0x000ea80000300a00 */
[----:B------:R-:W-:Y:S04]  /*89d0*/  STL.64 [R1+0x28], R30 ;  /* 0x0000281e01007387 */ /* 0x000fe80000100a00 */
[----:B-1----:R-:W2:Y:S04]  /*89e0*/  LDL.LU.64 R8, [R1+0x20] ;  /* 0x0000200001087983 */ /* 0x002ea80000300a00 */
[----:B------:R-:W-:Y:S01]  /*89f0*/  STL.64 [R1+0x10], R28 ;  /* 0x0000101c01007387 */ /* 0x000fe20000100a00 */
[----:B----4-:R-:W-:-:S03]  /*8a00*/  IMAD.WIDE R24, R245, 0x4, R4 ;  /* 0x00000004f5187825 */ /* 0x010fc600078e0204 */
[----:B------:R-:W4:Y:S01]  /*8a10*/  LDL.LU.64 R4, [R1+0x18] ;  /* 0x0000180001047983 */ /* 0x000f220000300a00 */
[C---:B------:R-:W-:Y:S02]  /*8a20*/  IADD3 R3, R0.reuse, -0x7f, RZ ;  /* 0xffffff8100037810 */ /* 0x040fe40007ffe0ff */
[C---:B------:R-:W-:Y:S02]  /*8a30*/  IADD3 R2, R0.reuse, -0x44, RZ ;  /* 0xffffffbc00027810 */ /* 0x040fe40007ffe0ff */
[----:B------:R-:W-:Y:S02]  /*8a40*/  ISETP.GE.U32.AND P4, PT, R3, 0x7fffff42, PT ;  /* 0x7fffff420300780c */ /* 0x000fe40003f86070 */
[----:B------:R-:W-:Y:S02]  /*8a50*/  IADD3 R3, R0, -0x48, RZ ;  /* 0xffffffb800037810 */ /* 0x000fe40007ffe0ff */
[----:B------:R-:W-:Y:S02]  /*8a60*/  ISETP.GE.U32.AND P6, PT, R2, 0x7fffff7d, PT ;  /* 0x7fffff7d0200780c */ /* 0x000fe40003fc6070 */
[----:B------:R-:W-:-:S02]  /*8a70*/  IADD3 R2, R0, -0x4c, RZ ;  /* 0xffffffb400027810 */ /* 0x000fc40007ffe0ff */
[----:B------:R-:W-:Y:S02]  /*8a80*/  ISETP.GE.U32.AND P5, PT, R3, 0x7fffff79, PT ;  /* 0x7fffff790300780c */ /* 0x000fe40003fa6070 */
[----:B------:R-:W-:Y:S02]  /*8a90*/  ISETP.GE.U32.AND P2, PT, R2, 0x7fffff75, PT ;  /* 0x7fffff750200780c */ /* 0x000fe40003f46070 */
[----:B------:R-:W-:Y:S01]  /*8aa0*/  LOP3.LUT R252, R252, 0x60, RZ, 0x3c, !PT ;  /* 0x00000060fcfc7812 */ /* 0x000fe200078e3cff */
[C---:B---3--:R-:W-:Y:S01]  /*8ab0*/  IMAD.WIDE R20, R245.reuse, 0x4, R20 ;  /* 0x00000004f5147825 */ /* 0x048fe200078e0214 */
[----:B------:R-:W-:Y:S04]  /*8ac0*/  STL.64 [R1+0x8], R24 ;  /* 0x0000081801007387 */ /* 0x000fe80000100a00 */
[----:B------:R1:W-:Y:S04]  /*8ad0*/  LDGSTS.E [R27+0x1f800], [R30.64], !P4 ;  /* 0x1f8000001e1b7fae */ /* 0x0003e8000e121844 */
[----:B------:R1:W-:Y:S01]  /*8ae0*/  LDGSTS.E [R27+0x1fa00], [R28.64], !P4 ;  /* 0x1fa000001c1b7fae */ /* 0x0003e2000e121844 */
[----:B--2---:R-:W-:-:S04]  /*8af0*/  IMAD.WIDE R124, R245, 0x4, R10 ;  /* 0x00000004f57c7825 */ /* 0x004fc800078e020a */
[C---:B------:R-:W-:Y:S01]  /*8b00*/  IMAD.WIDE R250, R245.reuse, 0x4, R22 ;  /* 0x00000004f5fa7825 */ /* 0x040fe200078e0216 */
[----:B------:R-:W2:Y:S03]  /*8b10*/  S2R R11, SR_TID.X ;  /* 0x00000000000b7919 */ /* 0x000ea60000002100 */
[C---:B------:R-:W-:Y:S01]  /*8b20*/  IMAD.WIDE R248, R245.reuse, 0x4, R12 ;  /* 0x00000004f5f87825 */ /* 0x040fe200078e020c */
[----:B------:R-:W-:Y:S03]  /*8b30*/  STL.64 [R1], R20 ;  /* 0x0000001401007387 */ /* 0x000fe60000100a00 */
[----:B------:R-:W-:Y:S01]  /*8b40*/  IMAD.WIDE R126, R245, 0x4, R18 ;  /* 0x00000004f57e7825 */ /* 0x000fe200078e0212 */
[----:B------:R3:W-:Y:S04]  /*8b50*/  LDGSTS.E [R252+0x10c00], [R24.64], !P6 ;  /* 0x10c0000018fc7fae */ /* 0x0007e8000f121844 */
[----:B------:R-:W-:Y:S04]  /*8b60*/  STL.64 [R1+0xae0], R250 ;  /* 0x000ae0fa01007387 */ /* 0x000fe80000100a00 */
[----:B------:R1:W-:Y:S04]  /*8b70*/  LDGSTS.E [R252+0x10e00], [R20.64], !P6 ;  /* 0x10e0000014fc7fae */ /* 0x0003e8000f121844 */
[----:B------:R-:W-:Y:S01]  /*8b80*/  STL.64 [R1+0xae8], R248 ;  /* 0x000ae8f801007387 */ /* 0x000fe20000100a00 */
[----:B--2---:R-:W-:-:S03]  /*8b90*/  LOP3.LUT R11, R11, 0x7f, RZ, 0xc0, !PT ;  /* 0x0000007f0b0b7812 */ /* 0x004fc600078ec0ff */
[----:B------:R2:W-:Y:S04]  /*8ba0*/  LDGSTS.E [R252+0x11c00], [R250.64], !P5 ;  /* 0x11c00000fafc7fae */ /* 0x0005e8000e921844 */
[----:B------:R-:W-:Y:S04]  /*8bb0*/  STL.64 [R1+0xaf0], R126 ;  /* 0x000af07e01007387 */ /* 0x000fe80000100a00 */
[----:B------:R2:W-:Y:S04]  /*8bc0*/  LDGSTS.E [R252+0x11e00], [R248.64], !P5 ;  /* 0x11e00000f8fc7fae */ /* 0x0005e8000e921844 */
[----:B------:R1:W-:Y:S01]  /*8bd0*/  STL.64 [R1+0xaf8], R124 ;  /* 0x000af87c01007387 */ /* 0x0003e20000100a00 */
[----:B------:R-:W-:-:S03]  /*8be0*/  IMAD.WIDE R122, R245, 0x4, R16 ;  /* 0x00000004f57a7825 */ /* 0x000fc600078e0210 */
[----:B------:R2:W-:Y:S04]  /*8bf0*/  LDGSTS.E [R252+0x12c00], [R126.64], !P2 ;  /* 0x12c000007efc7fae */ /* 0x0005e8000d121844 */
[----:B------:R1:W-:Y:S01]  /*8c00*/  LDGSTS.E [R252+0x12e00], [R124.64], !P2 ;  /* 0x12e000007cfc7fae */ /* 0x0003e2000d121844 */
[----:B------:R-:W-:-:S03]  /*8c10*/  IMAD.WIDE R118, R245, 0x4, R8 ;  /* 0x00000004f5767825 */ /* 0x000fc600078e0208 */
[----:B------:R-:W2:Y:S01]  /*8c20*/  LDL.LU.64 R8, [R1+0x150] ;  /* 0x0001500001087983 */ /* 0x000ea20000300a00 */
[----:B-1----:R-:W-:Y:S01]  /*8c30*/  SHF.L.U32 R124, R11, 0x2, RZ ;  /* 0x000000020b7c7819 */ /* 0x002fe200000006ff */
[----:B------:R-:W-:-:S04]  /*8c40*/  IMAD.WIDE R120, R245, 0x4, R14 ;  /* 0x00000004f5787825 */ /* 0x000fc800078e020e */
[C---:B----4-:R-:W-:Y:S02]  /*8c50*/  IMAD.WIDE R116, R245.reuse, 0x4, R4 ;  /* 0x00000004f5747825 */ /* 0x050fe400078e0204 */
[----:B------:R-:W4:Y:S04]  /*8c60*/  LDL.LU.64 R4, [R1+0x170] ;  /* 0x0001700001047983 */ /* 0x000f280000300a00 */
[----:B------:R-:W4:Y:S04]  /*8c70*/  LDL.LU.64 R16, [R1+0x190] ;  /* 0x0001900001107983 */ /* 0x000f280000300a00 */
[----:B------:R-:W4:Y:S04]  /*8c80*/  LDL.LU.64 R10, [R1+0x1b0] ;  /* 0x0001b000010a7983 */ /* 0x000f280000300a00 */
[----:B------:R-:W4:Y:S04]  /*8c90*/  LDL.LU.64 R12, [R1+0x1d0] ;  /* 0x0001d000010c7983 */ /* 0x000f280000300a00 */
[----:B------:R-:W4:Y:S04]  /*8ca0*/  LDL.LU.64 R14, [R1+0x1e8] ;  /* 0x0001e800010e7983 */ /* 0x000f280000300a00 */
[----:B------:R-:W4:Y:S01]  /*8cb0*/  LDL.LU.64 R34, [R1+0x1f0] ;  /* 0x0001f00001227983 */ /* 0x000f220000300a00 */
[----:B------:R-:W-:-:S03]  /*8cc0*/  IMAD.WIDE R242, R245, 0x4, R242 ;  /* 0x00000004f5f27825 */ /* 0x000fc600078e02f2 */
[----:B------:R-:W4:Y:S01]  /*8cd0*/  LDL.LU.64 R18, [R1+0x1f8] ;  /* 0x0001f80001127983 */ /* 0x000f220000300a00 */
[----:B------:R-:W-:-:S03]  /*8ce0*/  IMAD.WIDE R224, R245, 0x4, R224 ;  /* 0x00000004f5e07825 */ /* 0x000fc600078e02e0 */
[----:B------:R-:W4:Y:S01]  /*8cf0*/  LDL.LU.64 R22, [R1+0x200] ;  /* 0x0002000001167983 */ /* 0x000f220000300a00 */
[----:B------:R-:W-:-:S03]  /*8d00*/  IMAD.WIDE R226, R245, 0x4, R226 ;  /* 0x00000004f5e27825 */ /* 0x000fc600078e02e2 */
[----:B------:R-:W4:Y:S01]  /*8d10*/  LDL.LU.64 R32, [R1+0x208] ;  /* 0x0002080001207983 */ /* 0x000f220000300a00 */
[----:B------:R-:W-:-:S03]  /*8d20*/  IMAD.WIDE R228, R245, 0x4, R228 ;  /* 0x00000004f5e47825 */ /* 0x000fc600078e02e4 */
[----:B------:R1:W-:Y:S01]  /*8d30*/  STL.64 [R1+0xad0], R122 ;  /* 0x000ad07a01007387 */ /* 0x0003e20000100a00 */
[----:B------:R-:W-:-:S03]  /*8d40*/  IMAD.WIDE R230, R245, 0x4, R230 ;  /* 0x00000004f5e67825 */ /* 0x000fc600078e02e6 */
[----:B------:R-:W-:Y:S01]  /*8d50*/  STL.64 [R1+0xad8], R120 ;  /* 0x000ad87801007387 */ /* 0x000fe20000100a00 */
[----:B------:R-:W-:-:S03]  /*8d60*/  IMAD.WIDE R232, R245, 0x4, R232 ;  /* 0x00000004f5e87825 */ /* 0x000fc600078e02e8 */
[----:B------:R-:W-:Y:S01]  /*8d70*/  STL.64 [R1+0xb00], R118 ;  /* 0x000b007601007387 */ /* 0x000fe20000100a00 */
[----:B------:R-:W-:-:S03]  /*8d80*/  IMAD.WIDE R234, R245, 0x4, R234 ;  /* 0x00000004f5ea7825 */ /* 0x000fc600078e02ea */
[----:B------:R-:W-:Y:S04]  /*8d90*/  STL.64 [R1+0xb08], R116 ;  /* 0x000b087401007387 */ /* 0x000fe80000100a00 */
[----:B------:R-:W-:Y:S04]  /*8da0*/  STL.64 [R1+0xb10], R242 ;  /* 0x000b10f201007387 */ /* 0x000fe80000100a00 */
[----:B------:R-:W-:Y:S04]  /*8db0*/  STL.64 [R1+0xb18], R224 ;  /* 0x000b18e001007387 */ /* 0x000fe80000100a00 */
[----:B------:R-:W-:Y:S04]  /*8dc0*/  STL.64 [R1+0xb20], R226 ;  /* 0x000b20e201007387 */ /* 0x000fe80000100a00 */
[----:B------:R-:W-:Y:S04]  /*8dd0*/  STL.64 [R1+0xb28], R228 ;  /* 0x000b28e401007387 */ /* 0x000fe80000100a00 */
[----:B------:R-:W-:Y:S04]  /*8de0*/  STL.64 [R1+0xb30], R230 ;  /* 0x000b30e601007387 */ /* 0x000fe80000100a00 */
[----:B------:R-:W-:Y:S04]  /*8df0*/  STL.64 [R1+0xb38], R232 ;  /* 0x000b38e801007387 */ /* 0x000fe80000100a00 */
[----:B------:R-:W-:Y:S04]  /*8e00*/  STL.64 [R1+0xb40], R234 ;  /* 0x000b40ea01007387 */ /* 0x000fe80000100a00 */
[----:B------:R-:W4:Y:S04]  /*8e10*/  LDL.LU.64 R26, [R1+0x210] ;  /* 0x00021000011a7983 */ /* 0x000f280000300a00 */
[----:B---3--:R-:W3:Y:S01]  /*8e20*/  LDL.LU.64 R24, [R1+0x218] ;  /* 0x0002180001187983 */ /* 0x008ee20000300a00 */
[----:B------:R-:W-:-:S02]  /*8e30*/  IADD3 R3, R0, -0x50, RZ ;  /* 0xffffffb000037810 */ /* 0x000fc40007ffe0ff */
[C---:B------:R-:W-:Y:S01]  /*8e40*/  IADD3 R2, R0.reuse, -0x54, RZ ;  /* 0xffffffac00027810 */ /* 0x040fe20007ffe0ff */
[----:B------:R-:W1:Y:S01]  /*8e50*/  S2R R31, SR_TID.X ;  /* 0x00000000001f7919 */ /* 0x000e620000002100 */
[----:B------:R-:W-:Y:S02]  /*8e60*/  ISETP.GE.U32.AND P1, PT, R3, 0x7fffff71, PT ;  /* 0x7fffff710300780c */ /* 0x000fe40003f26070 */
[----:B------:R-:W-:Y:S01]  /*8e70*/  IADD3 R3, R0, -0x58, RZ ;  /* 0xffffffa800037810 */ /* 0x000fe20007ffe0ff */
[----:B------:R-:W-:Y:S01]  /*8e80*/  IMAD.WIDE R236, R245, 0x4, R236 ;  /* 0x00000004f5ec7825 */ /* 0x000fe200078e02ec */
[----:B------:R-:W-:Y:S01]  /*8e90*/  ISETP.GE.U32.AND P3, PT, R2, 0x7fffff6d, PT ;  /* 0x7fffff6d0200780c */ /* 0x000fe20003f66070 */
[----:B------:R-:W3:Y:S01]  /*8ea0*/  LDL.LU.64 R62, [R1+0x148] ;  /* 0x00014800013e7983 */ /* 0x000ee20000300a00 */
[C---:B------:R-:W-:Y:S02]  /*8eb0*/  IADD3 R2, R0.reuse, -0x5c, RZ ;  /* 0xffffffa400027810 */ /* 0x040fe40007ffe0ff */
[----:B------:R-:W-:Y:S01]  /*8ec0*/  ISETP.GE.U32.AND P4, PT, R3, 0x7fffff69, PT ;  /* 0x7fffff690300780c */ /* 0x000fe20003f86070 */
[----:B------:R-:W-:Y:S01]  /*8ed0*/  IMAD.WIDE R238, R245, 0x4, R238 ;  /* 0x00000004f5ee7825 */ /* 0x000fe200078e02ee */
[----:B------:R-:W-:Y:S01]  /*8ee0*/  IADD3 R3, R0, -0x60, RZ ;  /* 0xffffffa000037810 */ /* 0x000fe20007ffe0ff */
[----:B------:R-:W3:Y:S01]  /*8ef0*/  LDL.LU.64 R52, [R1+0x158] ;  /* 0x0001580001347983 */ /* 0x000ee20000300a00 */
[----:B------:R-:W-:-:S02]  /*8f00*/  ISETP.GE.U32.AND P6, PT, R2, 0x7fffff65, PT ;  /* 0x7fffff650200780c */ /* 0x000fc40003fc6070 */
[C---:B------:R-:W-:Y:S01]  /*8f10*/  IADD3 R2, R0.reuse, -0x64, RZ ;  /* 0xffffff9c00027810 */ /* 0x040fe20007ffe0ff */
[----:B------:R1:W-:Y:S01]  /*8f20*/  LDGSTS.E [R252+0x13c00], [R122.64], !P1 ;  /* 0x13c000007afc7fae */ /* 0x0003e2000c921844 */
[----:B------:R-:W-:Y:S02]  /*8f30*/  ISETP.GE.U32.AND P5, PT, R3, 0x7fffff61, PT ;  /* 0x7fffff610300780c */ /* 0x000fe40003fa6070 */
[----:B------:R-:W-:Y:S01]  /*8f40*/  IADD3 R3, R0, -0x68, RZ ;  /* 0xffffff9800037810 */ /* 0x000fe20007ffe0ff */
[C---:B------:R-:W-:Y:S01]  /*8f50*/  IMAD.WIDE R240, R245.reuse, 0x4, R240 ;  /* 0x00000004f5f07825 */ /* 0x040fe200078e02f0 */
[----:B------:R-:W-:Y:S01]  /*8f60*/  ISETP.GE.U32.AND P2, PT, R2, 0x7fffff5d, PT ;  /* 0x7fffff5d0200780c */ /* 0x000fe20003f46070 */
[----:B------:R-:W3:Y:S01]  /*8f70*/  LDL.LU.64 R58, [R1+0x160] ;  /* 0x00016000013a7983 */ /* 0x000ee20000300a00 */
[----:B------:R-:W-:Y:S01]  /*8f80*/  IADD3 R2, R0, -0x6c, RZ ;  /* 0xffffff9400027810 */ /* 0x000fe20007ffe0ff */
[----:B--2---:R-:W-:Y:S02]  /*8f90*/  IMAD.WIDE R8, R245, 0x4, R8 ;  /* 0x00000004f5087825 */ /* 0x004fe400078e0208 */
[----:B------:R-:W2:Y:S01]  /*8fa0*/  LDL.LU.64 R56, [R1+0x168] ;  /* 0x0001680001387983 */ /* 0x000ea20000300a00 */
[----:B-1----:R-:W-:-:S02]  /*8fb0*/  LOP3.LUT R122, R124, 0x60, RZ, 0x3c, !PT ;  /* 0x000000607c7a7812 */ /* 0x002fc400078e3cff */
[----:B------:R-:W-:Y:S01]  /*8fc0*/  LOP3.LUT R252, R31, 0x3f, RZ, 0xc0, !PT ;  /* 0x0000003f1ffc7812 */ /* 0x000fe200078ec0ff */
[----:B------:R-:W2:Y:S04]  /*8fd0*/  LDL.LU.64 R54, [R1+0x178] ;  /* 0x0001780001367983 */ /* 0x000ea80000300a00 */
[----:B------:R1:W-:Y:S01]  /*8fe0*/  LDGSTS.E [R122+0x13e00], [R120.64], !P1 ;  /* 0x13e00000787a7fae */ /* 0x0003e2000c921844 */
[----:B------:R-:W-:Y:S02]  /*8ff0*/  ISETP.GE.U32.AND P1, PT, R3, 0x7fffff59, PT ;  /* 0x7fffff590300780c */ /* 0x000fe40003f26070 */
[----:B------:R-:W-:Y:S01]  /*9000*/  IADD3 R3, R0, -0x70, RZ ;  /* 0xffffff9000037810 */ /* 0x000fe20007ffe0ff */
[----:B------:R1:W-:Y:S04]  /*9010*/  LDGSTS.E [R122+0x14c00], [R118.64], !P3 ;  /* 0x14c00000767a7fae */ /* 0x0003e8000d921844 */
[----:B------:R1:W-:Y:S01]  /*9020*/  LDGSTS.E [R122+0x14e00], [R116.64], !P3 ;  /* 0x14e00000747a7fae */ /* 0x0003e2000d921844 */
[----:B------:R-:W-:-:S03]  /*9030*/  ISETP.GE.U32.AND P3, PT, R2, 0x7fffff55, PT ;  /* 0x7fffff550200780c */ /* 0x000fc60003f66070 */
[----:B------:R1:W-:Y:S01]  /*9040*/  LDGSTS.E [R122+0x15c00], [R242.64], !P4 ;  /* 0x15c00000f27a7fae */ /* 0x0003e2000e121844 */
[----:B------:R-:W-:-:S03]  /*9050*/  IADD3 R2, R0, -0x74, RZ ;  /* 0xffffff8c00027810 */ /* 0x000fc60007ffe0ff */
[----:B------:R1:W-:Y:S01]  /*9060*/  LDGSTS.E [R122+0x15e00], [R224.64], !P4 ;  /* 0x15e00000e07a7fae */ /* 0x0003e2000e121844 */
[----:B------:R-:W-:-:S03]  /*9070*/  ISETP.GE.U32.AND P4, PT, R3, 0x7fffff51, PT ;  /* 0x7fffff510300780c */ /* 0x000fc60003f86070 */
[----:B------:R1:W-:Y:S01]  /*9080*/  LDGSTS.E [R122+0x16c00], [R226.64], !P6 ;  /* 0x16c00000e27a7fae */ /* 0x0003e2000f121844 */
[----:B------:R-:W-:-:S03]  /*9090*/  IADD3 R3, R0, -0x78, RZ ;  /* 0xffffff8800037810 */ /* 0x000fc60007ffe0ff */
        /* <DEDUP_REMOVED lines=12> */
[----:B------:R1:W-:Y:S04]  /*9160*/  LDGSTS.E [R122+0x19e00], [R240.64], !P1 ;  /* 0x19e00000f07a7fae */ /* 0x0003e8000c921844 */
[----:B------:R1:W-:Y:S01]  /*9170*/  LDGSTS.E [R122+0x1ac00], [R8.64], !P3 ;  /* 0x1ac00000087a7fae */ /* 0x0003e2000d921844 */
[----:B------:R-:W-:Y:S01]  /*9180*/  ISETP.GE.U32.AND P1, PT, R2, 0x7fffff41, PT ;  /* 0x7fffff410200780c */ /* 0x000fe20003f26070 */
[----:B----4-:R-:W-:-:S04]  /*9190*/  IMAD.WIDE R4, R245, 0x4, R4 ;  /* 0x00000004f5047825 */ /* 0x010fc800078e0204 */
[C---:B------:R-:W-:Y:S01]  /*91a0*/  IMAD.WIDE R16, R245.reuse, 0x4, R16 ;  /* 0x00000004f5107825 */ /* 0x040fe200078e0210 */
[----:B------:R4:W-:Y:S03]  /*91b0*/  LDGSTS.E [R122+0x1ae00], [R4.64], !P3 ;  /* 0x1ae00000047a7fae */ /* 0x0009e6000d921844 */
[----:B------:R-:W-:Y:S01]  /*91c0*/  IMAD.WIDE R20, R245, 0x4, R10 ;  /* 0x00000004f5147825 */ /* 0x000fe200078e020a */
[----:B------:R4:W-:Y:S01]  /*91d0*/  LDGSTS.E [R122+0x1bc00], [R16.64], !P4 ;  /* 0x1bc00000107a7fae */ /* 0x0009e2000e121844 */
[----:B------:R-:W-:-:S03]  /*91e0*/  ISETP.GE.AND P3, PT, R252, R2, PT ;  /* 0x00000002fc00720c */ /* 0x000fc60003f66270 */
[----:B------:R4:W-:Y:S01]  /*91f0*/  LDGSTS.E [R122+0x1be00], [R20.64], !P4 ;  /* 0x1be00000147a7fae */ /* 0x0009e2000e121844 */
[----:B------:R-:W-:Y:S01]  /*9200*/  ISETP.GE.U32.AND P4, PT, R3, 0x7fffff40, PT ;  /* 0x7fffff400300780c */ /* 0x000fe20003f86070 */
[C---:B------:R-:W-:Y:S02]  /*9210*/  IMAD.WIDE R2, R245.reuse, 0x4, R34 ;  /* 0x00000004f5027825 */ /* 0x040fe400078e0222 */
[----:B------:R-:W2:Y:S04]  /*9220*/  LDL.LU.64 R34, [R1+0x180] ;  /* 0x0001800001227983 */ /* 0x000ea80000300a00 */
[----:B------:R-:W2:Y:S04]  /*9230*/  LDL.LU.64 R48, [R1+0x188] ;  /* 0x0001880001307983 */ /* 0x000ea80000300a00 */
[----:B------:R-:W2:Y:S04]  /*9240*/  LDL.LU.64 R50, [R1+0x198] ;  /* 0x0001980001327983 */ /* 0x000ea80000300a00 */
[----:B------:R-:W2:Y:S04]  /*9250*/  LDL.LU.64 R46, [R1+0x1a0] ;  /* 0x0001a000012e7983 */ /* 0x000ea80000300a00 */
[----:B------:R-:W2:Y:S04]  /*9260*/  LDL.LU.64 R44, [R1+0x1a8] ;  /* 0x0001a800012c7983 */ /* 0x000ea80000300a00 */
[----:B------:R-:W2:Y:S04]  /*9270*/  LDL.LU.64 R36, [R1+0x1b8] ;  /* 0x0001b80001247983 */ /* 0x000ea80000300a00 */
[----:B------:R-:W2:Y:S01]  /*9280*/  LDL.LU.64 R42, [R1+0x1c0] ;  /* 0x0001c000012a7983 */ /* 0x000ea20000300a00 */
[----:B------:R-:W-:-:S04]  /*9290*/  IMAD.WIDE R12, R245, 0x4, R12 ;  /* 0x00000004f50c7825 */ /* 0x000fc800078e020c */
[C---:B------:R-:W-:Y:S01]  /*92a0*/  IMAD.WIDE R14, R245.reuse, 0x4, R14 ;  /* 0x00000004f50e7825 */ /* 0x040fe200078e020e */
[C---:B------:R-:W-:Y:S01]  /*92b0*/  IADD3 R11, R0.reuse, -0x85, RZ ;  /* 0xffffff7b000b7810 */ /* 0x040fe20007ffe0ff */
[----:B------:R4:W-:Y:S02]  /*92c0*/  LDGSTS.E [R122+0x1cc00], [R12.64], !P6 ;  /* 0x1cc000000c7a7fae */ /* 0x0009e4000f121844 */
[----:B------:R-:W-:Y:S01]  /*92d0*/  IMAD.WIDE R18, R245, 0x4, R18 ;  /* 0x00000004f5127825 */ /* 0x000fe200078e0212 */
[----:B------:R-:W-:Y:S01]  /*92e0*/  IADD3 R10, R0, -0x89, RZ ;  /* 0xffffff77000a7810 */ /* 0x000fe20007ffe0ff */
[----:B------:R4:W-:Y:S01]  /*92f0*/  LDGSTS.E [R122+0x1ce00], [R14.64], !P6 ;  /* 0x1ce000000e7a7fae */ /* 0x0009e2000f121844 */
[----:B------:R-:W-:Y:S01]  /*9300*/  ISETP.GE.U32.AND P6, PT, R11, 0x7fffff3c, PT ;  /* 0x7fffff3c0b00780c */ /* 0x000fe20003fc6070 */
[C---:B------:R-:W-:Y:S02]  /*9310*/  IMAD.WIDE R22, R245.reuse, 0x4, R22 ;  /* 0x00000004f5167825 */ /* 0x040fe400078e0216 */
[----:B------:R4:W-:Y:S04]  /*9320*/  LDGSTS.E [R122+0x1dc00], [R2.64], !P5 ;  /* 0x1dc00000027a7fae */ /* 0x0009e8000e921844 */
[----:B------:R4:W-:Y:S01]  /*9330*/  LDGSTS.E [R122+0x1de00], [R18.64], !P5 ;  /* 0x1de00000127a7fae */ /* 0x0009e2000e921844 */
[----:B------:R-:W-:Y:S01]  /*9340*/  ISETP.GE.U32.AND P5, PT, R10, 0x7fffff38, PT ;  /* 0x7fffff380a00780c */ /* 0x000fe20003fa6070 */
[----:B------:R-:W-:Y:S01]  /*9350*/  IMAD.WIDE R10, R245, 0x4, R32 ;  /* 0x00000004f50a7825 */ /* 0x000fe200078e0220 */
[----:B------:R-:W-:Y:S01]  /*9360*/  IADD3 R28, R0, -0x8d, RZ ;  /* 0xffffff73001c7810 */ /* 0x000fe20007ffe0ff */
[----:B------:R4:W-:Y:S02]  /*9370*/  LDGSTS.E [R122+0x1ec00], [R22.64], !P2 ;  /* 0x1ec00000167a7fae */ /* 0x0009e4000d121844 */
[----:B------:R-:W-:-:S02]  /*9380*/  IMAD.MOV.U32 R33, RZ, RZ, 0x3f ;  /* 0x0000003fff217424 */ /* 0x000fc400078e00ff */
[----:B------:R4:W-:Y:S01]  /*9390*/  LDGSTS.E [R122+0x1ee00], [R10.64], !P2 ;  /* 0x1ee000000a7a7fae */ /* 0x0009e2000d121844 */
[----:B------:R-:W-:Y:S01]  /*93a0*/  ISETP.GE.U32.AND P2, PT, R28, 0x7fffff34, PT ;  /* 0x7fffff341c00780c */ /* 0x000fe20003f46070 */
[----:B------:R-:W-:Y:S02]  /*93b0*/  IMAD.MOV.U32 R28, RZ, RZ, c[0x0][0x18c] ;  /* 0x00006300ff1c7624 */ /* 0x000fe400078e00ff */
[----:B------:R-:W-:-:S04]  /*93c0*/  IMAD.WIDE R26, R245, 0x4, R26 ;  /* 0x00000004f51a7825 */ /* 0x000fc800078e021a */
[----:B---3--:R-:W-:Y:S01]  /*93d0*/  IMAD.WIDE R24, R245, 0x4, R24 ;  /* 0x00000004f5187825 */ /* 0x008fe200078e0218 */
[----:B------:R4:W-:Y:S01]  /*93e0*/  LDGSTS.E [R122+0x1fc00], [R26.64], !P1 ;  /* 0x1fc000001a7a7fae */ /* 0x0009e2000c921844 */
[----:B------:R-:W-:-:S03]  /*93f0*/  IADD3 R33, R33, c[0x0][0x180], RZ ;  /* 0x0000600021217a10 */ /* 0x000fc60007ffe0ff */
[----:B------:R4:W-:Y:S01]  /*9400*/  LDGSTS.E [R122+0x1fe00], [R24.64], !P1 ;  /* 0x1fe00000187a7fae */ /* 0x0009e2000c921844 */
[----:B------:R-:W-:Y:S01]  /*9410*/  ISETP.NE.U32.AND P1, PT, R244, RZ, PT ;  /* 0x000000fff400720c */ /* 0x000fe20003f25070 */
[----:B------:R-:W-:Y:S01]  /*9420*/  IMAD.SHL.U32 R244, R28, 0x40, RZ ;  /* 0x000000401cf47824 */ /* 0x000fe200078e00ff */
[----:B------:R-:W-:Y:S01]  /*9430*/  SEL R28, RZ, 0x4, P3 ;  /* 0x00000004ff1c7807 */ /* 0x000fe20001800000 */
[----:B------:R-:W3:Y:S01]  /*9440*/  LDL.LU.64 R40, [R1+0x1c8] ;  /* 0x0001c80001287983 */ /* 0x000ee20000300a00 */
[----:B------:R-:W-:-:S03]  /*9450*/  ISETP.GT.AND P3, PT, R33, 0xbf, PT ;  /* 0x000000bf2100780c */ /* 0x000fc60003f64270 */
[----:B------:R-:W3:Y:S04]  /*9460*/  LDL.LU.64 R38, [R1+0x1d8] ;  /* 0x0001d80001267983 */ /* 0x000ee80000300a00 */
[----:B------:R-:W3:Y:S01]  /*9470*/  LDL.LU.64 R32, [R1+0x1e0] ;  /* 0x0001e00001207983 */ /* 0x000ee20000300a00 */
[----:B------:R-:W-:-:S03]  /*9480*/  IMAD.WIDE R100, R244, 0x4, R216 ;  /* 0x00000004f4647825 */ /* 0x000fc600078e02d8 */
[----:B------:R-:W0:Y:S01]  /*9490*/  LDGDEPBAR ;  /* 0x00000000000079af */ /* 0x000e220000000000 */
[----:B------:R-:W-:-:S04]  /*94a0*/  IMAD.WIDE R138, R244, 0x4, R138 ;  /* 0x00000004f48a7825 */ /* 0x000fc800078e028a */
[C---:B--2---:R-:W-:Y:S02]  /*94b0*/  IMAD.WIDE R94, R244.reuse, 0x4, R42 ;  /* 0x00000004f45e7825 */ /* 0x044fe400078e022a */
[----:B------:R-:W2:Y:S02]  /*94c0*/  LDL.LU.64 R42, [R1+0x448] ;  /* 0x00044800012a7983 */ /* 0x000ea40000300a00 */
[C---:B------:R-:W-:Y:S02]  /*94d0*/  IMAD.WIDE R216, R244.reuse, 0x4, R34 ;  /* 0x00000004f4d87825 */ /* 0x040fe400078e0222 */
[----:B------:R-:W1:Y:S02]  /*94e0*/  S2R R34, SR_TID.X ;  /* 0x0000000000227919 */ /* 0x000e640000002100 */
[----:B------:R-:W-:-:S04]  /*94f0*/  IMAD.WIDE R144, R244, 0x4, R144 ;  /* 0x00000004f4907825 */ /* 0x000fc800078e0290 */
[----:B------:R-:W-:-:S04]  /*9500*/  IMAD.WIDE R152, R244, 0x4, R152 ;  /* 0x00000004f4987825 */ /* 0x000fc800078e0298 */
[----:B------:R-:W-:Y:S01]  /*9510*/  IMAD.WIDE R160, R244, 0x4, R160 ;  /* 0x00000004f4a07825 */ /* 0x000fe200078e02a0 */
[----:B-1----:R-:W-:Y:S02]  /*9520*/  SHF.R.S32.HI R35, RZ, 0x6, R34 ;  /* 0x00000006ff237819 */ /* 0x002fe40000011422 */
[----:B------:R-:W-:Y:S02]  /*9530*/  LOP3.LUT R34, R34, 0x3f, RZ, 0xc0, !PT ;  /* 0x0000003f22227812 */ /* 0x000fe400078ec0ff */
[----:B------:R-:W-:-:S03]  /*9540*/  SGXT R35, R35, 0x1 ;  /* 0x000000012323781a */ /* 0x000fc60000000200 */
[----:B------:R-:W-:Y:S02]  /*9550*/  IMAD.SHL.U32 R34, R34, 0x4, RZ ;  /* 0x0000000422227824 */ /* 0x000fe400078e00ff */
[----:B---3--:R-:W-:Y:S02]  /*9560*/  IMAD.WIDE R88, R244, 0x4, R32 ;  /* 0x00000004f4587825 */ /* 0x008fe400078e0220 */
[----:B------:R-:W1:Y:S01]  /*9570*/  S2R R33, SR_TID.X ;  /* 0x0000000000217919 */ /* 0x000e620000002100 */
[----:B------:R-:W-:Y:S01]  /*9580*/  LOP3.LUT R34, R34, 0x110, R35, 0x78, !PT ;  /* 0x0000011022227812 */ /* 0x000fe200078e7823 */
[----:B------:R-:W-:-:S04]  /*9590*/  IMAD.WIDE R168, R244, 0x4, R168 ;  /* 0x00000004f4a87825 */ /* 0x000fc800078e02a8 */
[C---:B------:R-:W-:Y:S01]  /*95a0*/  IMAD.WIDE R176, R244.reuse, 0x4, R176 ;  /* 0x00000004f4b07825 */ /* 0x040fe200078e02b0 */
[----:B------:R3:W-:Y:S03]  /*95b0*/  LDGSTS.E [R34+0x58000], [R138.64], P1 ;  /* 0x580000008a227fae */ /* 0x0007e60008921844 */
[C---:B------:R-:W-:Y:S01]  /*95c0*/  IMAD.WIDE R184, R244.reuse, 0x4, R184 ;  /* 0x00000004f4b87825 */ /* 0x040fe200078e02b8 */
[----:B------:R3:W-:Y:S03]  /*95d0*/  LDGSTS.E [R34+0x58800], [R144.64], P1 ;  /* 0x5880000090227fae */ /* 0x0007e60008921844 */
[C---:B------:R-:W-:Y:S01]  /*95e0*/  IMAD.WIDE R192, R244.reuse, 0x4, R192 ;  /* 0x00000004f4c07825 */ /* 0x040fe200078e02c0 */
[----:B------:R3:W-:Y:S03]  /*95f0*/  LDGSTS.E [R34+0x59000], [R152.64], P1 ;  /* 0x5900000098227fae */ /* 0x0007e60008921844 */
[C---:B------:R-:W-:Y:S01]  /*9600*/  IMAD.WIDE R200, R244.reuse, 0x4, R200 ;  /* 0x00000004f4c87825 */ /* 0x040fe200078e02c8 */
[----:B------:R3:W-:Y:S03]  /*9610*/  LDGSTS.E [R34+0x59800], [R160.64], P1 ;  /* 0x59800000a0227fae */ /* 0x0007e60008921844 */
[----:B------:R-:W-:Y:S01]  /*9620*/  IMAD.WIDE R208, R244, 0x4, R208 ;  /* 0x00000004f4d07825 */ /* 0x000fe200078e02d0 */
[----:B------:R3:W-:Y:S01]  /*9630*/  LDGSTS.E [R34+0x5a000], [R168.64], P1 ;  /* 0x5a000000a8227fae */ /* 0x0007e20008921844 */
[----:B-1----:R-:W-:-:S02]  /*9640*/  SHF.R.S32.HI R32, RZ, 0x6, R33 ;  /* 0x00000006ff207819 */ /* 0x002fc40000011421 */
[----:B------:R-:W-:Y:S01]  /*9650*/  LOP3.LUT R33, R33, 0x3f, RZ, 0xc0, !PT ;  /* 0x0000003f21217812 */ /* 0x000fe200078ec0ff */
[----:B------:R3:W-:Y:S01]  /*9660*/  LDGSTS.E [R34+0x5a800], [R176.64], P1 ;  /* 0x5a800000b0227fae */ /* 0x0007e20008921844 */
[----:B------:R-:W-:Y:S02]  /*9670*/  SGXT R35, R32, 0x1 ;  /* 0x000000012023781a */ /* 0x000fe40000000200 */
[----:B------:R-:W-:Y:S01]  /*9680*/  SHF.L.U32 R32, R33, 0x2, RZ ;  /* 0x0000000221207819 */ /* 0x000fe200000006ff */
[----:B------:R-:W-:Y:S01]  /*9690*/  IMAD.WIDE R130, R244, 0x4, R130 ;  /* 0x00000004f4827825 */ /* 0x000fe200078e0282 */
[----:B------:R3:W-:Y:S02]  /*96a0*/  LDGSTS.E [R34+0x5b000], [R184.64], P1 ;  /* 0x5b000000b8227fae */ /* 0x0007e40008921844 */
[----:B------:R-:W-:Y:S01]  /*96b0*/  LOP3.LUT R32, R32, 0x110, R35, 0x78, !PT ;  /* 0x0000011020207812 */ /* 0x000fe200078e7823 */
[C---:B------:R-:W-:Y:S01]  /*96c0*/  IMAD.WIDE R136, R244.reuse, 0x4, R136 ;  /* 0x00000004f4887825 */ /* 0x040fe200078e0288 */
[----:B------:R3:W-:Y:S03]  /*96d0*/  LDGSTS.E [R34+0x5b800], [R192.64], P1 ;  /* 0x5b800000c0227fae */ /* 0x0007e60008921844 */
[C---:B------:R-:W-:Y:S01]  /*96e0*/  IMAD.WIDE R108, R244.reuse, 0x4, R220 ;  /* 0x00000004f46c7825 */ /* 0x040fe200078e02dc */
[----:B------:R3:W-:Y:S03]  /*96f0*/  LDGSTS.E [R34+0x5c000], [R200.64], P1 ;  /* 0x5c000000c8227fae */ /* 0x0007e60008921844 */
[----:B------:R-:W-:Y:S01]  /*9700*/  IMAD.WIDE R106, R244, 0x4, R56 ;  /* 0x00000004f46a7825 */ /* 0x000fe200078e0238 */
[----:B------:R3:W-:Y:S01]  /*9710*/  LDGSTS.E [R34+0x5c800], [R208.64], P1 ;  /* 0x5c800000d0227fae */ /* 0x0007e20008921844 */
[----:B------:R-:W-:-:S02]  /*9720*/  LOP3.LUT R32, R32, 0x20, RZ, 0x3c, !PT ;  /* 0x0000002020207812 */ /* 0x000fc400078e3cff */
        /* <DEDUP_REMOVED lines=18> */
[----:B------:R-:W-:Y:S01]  /*9850*/  IMAD.SHL.U32 R33, R33, 0x4, RZ ;  /* 0x0000000421217824 */ /* 0x000fe200078e00ff */
[----:B------:R1:W-:Y:S01]  /*9860*/  LDGSTS.E [R32+0x59a00], [R162.64], P1 ;  /* 0x59a00000a2207fae */ /* 0x0003e20008921844 */
[----:B------:R-:W-:-:S03]  /*9870*/  IMAD.WIDE R202, R244, 0x4, R202 ;  /* 0x00000004f4ca7825 */ /* 0x000fc600078e02ca */
[----:B------:R1:W-:Y:S01]  /*9880*/  LDGSTS.E [R32+0x5a200], [R170.64], P1 ;  /* 0x5a200000aa207fae */ /* 0x0003e20008921844 */
[C---:B------:R-:W-:Y:S01]  /*9890*/  IMAD.WIDE R210, R244.reuse, 0x4, R210 ;  /* 0x00000004f4d27825 */ /* 0x040fe200078e02d2 */
[----:B------:R-:W-:Y:S02]  /*98a0*/  LOP3.LUT R33, R33, 0x110, R35, 0x78, !PT ;  /* 0x0000011021217812 */ /* 0x000fe400078e7823 */
[----:B------:R1:W-:Y:S01]  /*98b0*/  LDGSTS.E [R32+0x5aa00], [R178.64], P1 ;  /* 0x5aa00000b2207fae */ /* 0x0003e20008921844 */
[----:B------:R-:W-:-:S03]  /*98c0*/  IMAD.WIDE R104, R244, 0x4, R218 ;  /* 0x00000004f4687825 */ /* 0x000fc600078e02da */
[----:B------:R1:W-:Y:S01]  /*98d0*/  LDGSTS.E [R32+0x5b200], [R186.64], P1 ;  /* 0x5b200000ba207fae */ /* 0x0003e20008921844 */
[----:B------:R-:W-:-:S03]  /*98e0*/  IMAD.WIDE R132, R244, 0x4, R132 ;  /* 0x00000004f4847825 */ /* 0x000fc600078e0284 */
[----:B------:R1:W-:Y:S01]  /*98f0*/  LDGSTS.E [R32+0x5ba00], [R194.64], P1 ;  /* 0x5ba00000c2207fae */ /* 0x0003e20008921844 */
[----:B------:R-:W-:-:S03]  /*9900*/  IMAD.WIDE R246, R244, 0x4, R62 ;  /* 0x00000004f4f67825 */ /* 0x000fc600078e023e */
[----:B------:R1:W-:Y:S01]  /*9910*/  LDGSTS.E [R32+0x5c200], [R202.64], P1 ;  /* 0x5c200000ca207fae */ /* 0x0003e20008921844 */
[C---:B------:R-:W-:Y:S01]  /*9920*/  IMAD.WIDE R112, R244.reuse, 0x4, R222 ;  /* 0x00000004f4707825 */ /* 0x040fe200078e02de */
[----:B------:R-:W-:Y:S02]  /*9930*/  LOP3.LUT R33, R33, 0x40, RZ, 0x3c, !PT ;  /* 0x0000004021217812 */ /* 0x000fe400078e3cff */
[----:B------:R1:W-:Y:S01]  /*9940*/  LDGSTS.E [R32+0x5ca00], [R210.64], P1 ;  /* 0x5ca00000d2207fae */ /* 0x0003e20008921844 */
[----:B------:R-:W-:-:S03]  /*9950*/  IMAD.WIDE R102, R244, 0x4, R54 ;  /* 0x00000004f4667825 */ /* 0x000fc600078e0236 */
        /* <DEDUP_REMOVED lines=30> */
[----:B------:R-:W4:Y:S01]  /*9b40*/  LDL.LU.64 R38, [R1+0x440] ;  /* 0x0004400001267983 */ /* 0x000f220000300a00 */
[----:B------:R-:W-:-:S03]  /*9b50*/  IMAD.WIDE R98, R244, 0x4, R44 ;  /* 0x00000004f4627825 */ /* 0x000fc600078e022c */
[----:B------:R1:W-:Y:S04]  /*9b60*/  LDGSTS.E [R33+0x5cc00], [R212.64], P1 ;  /* 0x5cc00000d4217fae */ /* 0x0003e80008921844 */
[----:B------:R1:W-:Y:S04]  /*9b70*/  LDGSTS.E [R33+0x5d400], [R108.64], P1 ;  /* 0x5d4000006c217fae */ /* 0x0003e80008921844 */
[----:B------:R1:W-:Y:S04]  /*9b80*/  LDGSTS.E [R33+0x5dc00], [R128.64], P1 ;  /* 0x5dc0000080217fae */ /* 0x0003e80008921844 */
[----:B------:R1:W-:Y:S04]  /*9b90*/  LDGSTS.E [R33+0x5e400], [R114.64], P1 ;  /* 0x5e40000072217fae */ /* 0x0003e80008921844 */
[----:B------:R1:W-:Y:S01]  /*9ba0*/  LDGSTS.E [R33+0x5ec00], [R216.64], P1 ;  /* 0x5ec00000d8217fae */ /* 0x0003e20008921844 */
[----:B------:R-:W-:-:S03]  /*9bb0*/  IMAD.WIDE R96, R244, 0x4, R36 ;  /* 0x00000004f4607825 */ /* 0x000fc600078e0224 */
[----:B------:R1:W-:Y:S04]  /*9bc0*/  LDGSTS.E [R33+0x5f400], [R98.64], P1 ;  /* 0x5f40000062217fae */ /* 0x0003e80008921844 */
[----:B------:R1:W-:Y:S04]  /*9bd0*/  LDGSTS.E [R33+0x5fc00], [R90.64], P1 ;  /* 0x5fc000005a217fae */ /* 0x0003e80008921844 */
[----:B------:R-:W4:Y:S04]  /*9be0*/  LDL.LU.64 R46, [R1+0x430] ;  /* 0x00043000012e7983 */ /* 0x000f280000300a00 */
[----:B-1----:R-:W4:Y:S04]  /*9bf0*/  LDL.LU.64 R32, [R1+0x428] ;  /* 0x0004280001207983 */ /* 0x002f280000300a00 */
[----:B---3--:R-:W3:Y:S04]  /*9c00*/  LDL.LU.64 R34, [R1+0x420] ;  /* 0x0004200001227983 */ /* 0x008ee80000300a00 */
[----:B------:R-:W3:Y:S01]  /*9c10*/  LDL.LU.64 R36, [R1+0x418] ;  /* 0x0004180001247983 */ /* 0x000ee20000300a00 */
[----:B------:R-:W-:-:S03]  /*9c20*/  IMAD.WIDE R218, R244, 0x4, R48 ;  /* 0x00000004f4da7825 */ /* 0x000fc600078e0230 */
[----:B------:R-:W3:Y:S04]  /*9c30*/  LDL.LU.64 R44, [R1+0x410] ;  /* 0x00041000012c7983 */ /* 0x000ee80000300a00 */
[----:B------:R-:W3:Y:S01]  /*9c40*/  LDL.LU.64 R40, [R1+0x408] ;  /* 0x0004080001287983 */ /* 0x000ee20000300a00 */
[----:B--2---:R-:W-:-:S03]  /*9c50*/  IMAD.WIDE R48, R245, 0x4, R42 ;  /* 0x00000004f5307825 */ /* 0x004fc600078e022a */
[----:B------:R-:W2:Y:S01]  /*9c60*/  LDL.LU.64 R42, [R1+0x400] ;  /* 0x00040000012a7983 */ /* 0x000ea20000300a00 */
[----:B------:R-:W-:Y:S01]  /*9c70*/  SHF.R.S32.HI R31, RZ, 0x6, R31 ;  /* 0x00000006ff1f7819 */ /* 0x000fe2000001141f */
[----:B------:R-:W-:-:S03]  /*9c80*/  IMAD.SHL.U32 R252, R252, 0x4, RZ ;  /* 0x00000004fcfc7824 */ /* 0x000fc600078e00ff */
[----:B------:R-:W-:-:S04]  /*9c90*/  SGXT R31, R31, 0x1 ;  /* 0x000000011f1f781a */ /* 0x000fc80000000200 */
[----:B------:R-:W-:Y:S01]  /*9ca0*/  LOP3.LUT R252, R252, 0x110, R31, 0x78, !PT ;  /* 0x00000110fcfc7812 */ /* 0x000fe200078e781f */
[----:B------:R-:W-:-:S03]  /*9cb0*/  IMAD.WIDE R142, R244, 0x4, R142 ;  /* 0x00000004f48e7825 */ /* 0x000fc600078e028e */
[----:B------:R-:W-:Y:S01]  /*9cc0*/  LOP3.LUT R252, R252, 0x60, RZ, 0x3c, !PT ;  /* 0x00000060fcfc7812 */ /* 0x000fe200078e3cff */
        /* <DEDUP_REMOVED lines=21> */
[----:B------:R-:W-:-:S03]  /*9e20*/  IADD3 R30, R0, -0x95, RZ ;  /* 0xffffff6b001e7810 */ /* 0x000fc60007ffe0ff */
[----:B------:R1:W-:Y:S04]  /*9e30*/  LDGSTS.E [R252+0x5d600], [R112.64], P1 ;  /* 0x5d60000070fc7fae */ /* 0x0003e80008921844 */
[----:B------:R1:W-:Y:S04]  /*9e40*/  LDGSTS.E [R252+0x5de00], [R134.64], P1 ;  /* 0x5de0000086fc7fae */ /* 0x0003e80008921844 */
[----:B------:R1:W-:Y:S04]  /*9e50*/  LDGSTS.E [R252+0x5e600], [R110.64], P1 ;  /* 0x5e6000006efc7fae */ /* 0x0003e80008921844 */
[----:B------:R1:W-:Y:S04]  /*9e60*/  LDGSTS.E [R252+0x5ee00], [R218.64], P1 ;  /* 0x5ee00000dafc7fae */ /* 0x0003e80008921844 */
[----:B------:R1:W-:Y:S04]  /*9e70*/  LDGSTS.E [R252+0x5f600], [R96.64], P1 ;  /* 0x5f60000060fc7fae */ /* 0x0003e80008921844 */
[----:B------:R1:W-:Y:S04]  /*9e80*/  LDGSTS.E [R252+0x5fe00], [R88.64], P1 ;  /* 0x5fe0000058fc7fae */ /* 0x0003e80008921844 */
[----:B------:R-:W0:Y:S04]  /*9e90*/  LDGDEPBAR ;  /* 0x00000000000079af */ /* 0x000e280000000000 */
[----:B------:R-:W-:Y:S01]  /*9ea0*/  BAR.SYNC.DEFER_BLOCKING 0x0 ;  /* 0x0000000000007b1d */ /* 0x000fe20000010000 */
[----:B-1----:R-:W-:-:S02]  /*9eb0*/  SEL R252, R28, RZ, P3 ;  /* 0x000000ff1cfc7207 */ /* 0x002fc40001800000 */
[----:B------:R-:W-:Y:S02]  /*9ec0*/  ISETP.GE.U32.AND P3, PT, R30, 0x7fffff2c, PT ;  /* 0x7fffff2c1e00780c */ /* 0x000fe40003f66070 */
[----:B------:R-:W-:Y:S01]  /*9ed0*/  IADD3 R29, R0, -0x91, RZ ;  /* 0xffffff6f001d7810 */ /* 0x000fe20007ffe0ff */
[----:B------:R-:W-:Y:S01]  /*9ee0*/  @!PT LDS RZ, [RZ] ;  /* 0x00000000fffff984 */ /* 0x000fe20000000800 */
[----:B------:R-:W-:Y:S01]  /*9ef0*/  @!PT LDS RZ, [RZ] ;  /* 0x00000000fffff984 */ /* 0x000fe20000000800 */
[----:B------:R-:W-:Y:S01]  /*9f00*/  @!PT LDS RZ, [RZ] ;  /* 0x00000000fffff984 */ /* 0x000fe20000000800 */
[----:B------:R1:W-:Y:S01]  /*9f10*/  LDGSTS.E [R124+0x20000], [R48.64], !P4 ;  /* 0x20000000307c7fae */ /* 0x0003e2000e121844 */
[----:B----4-:R-:W-:-:S03]  /*9f20*/  IMAD.WIDE R30, R245, 0x4, R38 ;  /* 0x00000004f51e7825 */ /* 0x010fc600078e0226 */
[----:B------:R-:W4:Y:S04]  /*9f30*/  LDL.LU.64 R38, [R1+0x3f8] ;  /* 0x0003f80001267983 */ /* 0x000f280000300a00 */
[----:B------:R-:W-:Y:S04]  /*9f40*/  STL.64 [R1+0x498], R48 ;  /* 0x0004983001007387 */ /* 0x000fe80000100a00 */
[----:B------:R1:W-:Y:S01]  /*9f50*/  STL.64 [R1+0x490], R30 ;  /* 0x0004901e01007387 */ /* 0x0003e20000100a00 */
[----:B------:R-:W-:-:S04]  /*9f60*/  IMAD.WIDE R86, R245, 0x4, R46 ;  /* 0x00000004f5567825 */ /* 0x000fc800078e022e */
[C---:B------:R-:W-:Y:S01]  /*9f70*/  IMAD.WIDE R84, R245.reuse, 0x4, R32 ;  /* 0x00000004f5547825 */ /* 0x040fe200078e0220 */
[----:B------:R-:W4:Y:S03]  /*9f80*/  LDL.LU.64 R46, [R1+0x3f0] ;  /* 0x0003f000012e7983 */ /* 0x000f260000300a00 */
[C---:B---3--:R-:W-:Y:S01]  /*9f90*/  IMAD.WIDE R82, R245.reuse, 0x4, R34 ;  /* 0x00000004f5527825 */ /* 0x048fe200078e0222 */
[----:B------:R-:W3:Y:S03]  /*9fa0*/  LDL.LU.64 R32, [R1+0x3e8] ;  /* 0x0003e80001207983 */ /* 0x000ee60000300a00 */
[C---:B------:R-:W-:Y:S01]  /*9fb0*/  IMAD.WIDE R80, R245.reuse, 0x4, R36 ;  /* 0x00000004f5507825 */ /* 0x040fe200078e0224 */
[----:B------:R-:W3:Y:S04]  /*9fc0*/  LDL.LU.64 R34, [R1+0x3e0] ;  /* 0x0003e00001227983 */ /* 0x000ee80000300a00 */
[----:B------:R-:W3:Y:S01]  /*9fd0*/  LDL.LU.64 R36, [R1+0x3d8] ;  /* 0x0003d80001247983 */ /* 0x000ee20000300a00 */
[----:B------:R-:W-:-:S03]  /*9fe0*/  IMAD.WIDE R78, R245, 0x4, R44 ;  /* 0x00000004f54e7825 */ /* 0x000fc600078e022c */
[----:B------:R-:W3:Y:S01]  /*9ff0*/  LDL.LU.64 R44, [R1+0x3d0] ;  /* 0x0003d000012c7983 */ /* 0x000ee20000300a00 */
[----:B------:R-:W-:-:S03]  /*a000*/  IMAD.WIDE R76, R245, 0x4, R40 ;  /* 0x00000004f54c7825 */ /* 0x000fc600078e0228 */
[----:B------:R-:W3:Y:S01]  /*a010*/  LDL.LU.64 R40, [R1+0x3c8] ;  /* 0x0003c80001287983 */ /* 0x000ee20000300a00 */
[----:B--2---:R-:W-:Y:S01]  /*a020*/  IMAD.WIDE R74, R245, 0x4, R42 ;  /* 0x00000004f54a7825 */ /* 0x004fe200078e022a */
[----:B------:R-:W-:Y:S02]  /*a030*/  ISETP.GE.U32.AND P1, PT, R29, 0x7fffff30, PT ;  /* 0x7fffff301d00780c */ /* 0x000fe40003f26070 */
[----:B------:R-:W2:Y:S01]  /*a040*/  LDL.LU.64 R42, [R1+0x3c0] ;  /* 0x0003c000012a7983 */ /* 0x000ea20000300a00 */
[----:B------:R-:W-:-:S03]  /*a050*/  IADD3 R28, R0, -0x99, RZ ;  /* 0xffffff67001c7810 */ /* 0x000fc60007ffe0ff */
[----:B------:R1:W-:Y:S01]  /*a060*/  LDGSTS.E [R124+0x20200], [R30.64], !P4 ;  /* 0x202000001e7c7fae */ /* 0x0003e2000e121844 */
[----:B----4-:R-:W-:-:S04]  /*a070*/  IMAD.WIDE R72, R245, 0x4, R38 ;  /* 0x00000004f5487825 */ /* 0x010fc800078e0226 */
[C---:B------:R-:W-:Y:S01]  /*a080*/  IMAD.WIDE R70, R245.reuse, 0x4, R46 ;  /* 0x00000004f5467825 */ /* 0x040fe200078e022e */
[----:B------:R-:W4:Y:S03]  /*a090*/  LDL.LU.64 R38, [R1+0x3b8] ;  /* 0x0003b80001267983 */ /* 0x000f260000300a00 */
[C---:B---3--:R-:W-:Y:S01]  /*a0a0*/  IMAD.WIDE R68, R245.reuse, 0x4, R32 ;  /* 0x00000004f5447825 */ /* 0x048fe200078e0220 */
[----:B------:R-:W3:Y:S03]  /*a0b0*/  LDL.LU.64 R46, [R1+0x3b0] ;  /* 0x0003b000012e7983 */ /* 0x000ee60000300a00 */
[C---:B------:R-:W-:Y:S01]  /*a0c0*/  IMAD.WIDE R66, R245.reuse, 0x4, R34 ;  /* 0x00000004f5427825 */ /* 0x040fe200078e0222 */
        /* <DEDUP_REMOVED lines=10> */
[----:B------:R-:W2:Y:S04]  /*a170*/  LDL.LU.64 R42, [R1+0x380] ;  /* 0x00038000012a7983 */ /* 0x000ea80000300a00 */
[----:B------:R-:W2:Y:S04]  /*a180*/  LDL.LU.64 R44, [R1+0x378] ;  /* 0x00037800012c7983 */ /* 0x000ea80000300a00 */
[----:B------:R-:W2:Y:S01]  /*a190*/  LDL.LU.64 R250, [R1+0x370] ;  /* 0x0003700001fa7983 */ /* 0x000ea20000300a00 */
[----:B------:R-:W-:-:S02]  /*a1a0*/  IADD3 R29, R0, -0x9d, RZ ;  /* 0xffffff63001d7810 */ /* 0x000fc40007ffe0ff */
[----:B------:R-:W-:Y:S01]  /*a1b0*/  IADD3 R28, R0, -0xa1, RZ ;  /* 0xffffff5f001c7810 */ /* 0x000fe20007ffe0ff */
[----:B------:R1:W-:Y:S04]  /*a1c0*/  LDGSTS.E [R124+0x21000], [R86.64], !P6 ;  /* 0x21000000567c7fae */ /* 0x0003e8000f121844 */
        /* <DEDUP_REMOVED lines=18> */
[----:B------:R2:W-:Y:S04]  /*a2f0*/  LDGSTS.E [R124+0x26000], [R66.64], !P4 ;  /* 0x26000000427c7fae */ /* 0x0005e8000e121844 */
[----:B------:R2:W-:Y:S01]  /*a300*/  LDGSTS.E [R124+0x26200], [R64.64], !P4 ;  /* 0x26200000407c7fae */ /* 0x0005e2000e121844 */
[----:B------:R-:W-:Y:S02]  /*a310*/  ISETP.GE.U32.AND P4, PT, R28, 0x7fffff10, PT ;  /* 0x7fffff101c00780c */ /* 0x000fe40003f86070 */
[C---:B-1----:R-:W-:Y:S01]  /*a320*/  IADD3 R31, R0.reuse, -0xb5, RZ ;  /* 0xffffff4b001f7810 */ /* 0x042fe20007ffe0ff */
[----:B------:R1:W-:Y:S01]  /*a330*/  LDGSTS.E [R124+0x27000], [R62.64], !P6 ;  /* 0x270000003e7c7fae */ /* 0x0003e2000f121844 */
[----:B------:R-:W-:-:S03]  /*a340*/  IADD3 R30, R0, -0xb9, RZ ;  /* 0xffffff47001e7810 */ /* 0x000fc60007ffe0ff */
[----:B------:R1:W-:Y:S01]  /*a350*/  LDGSTS.E [R124+0x27200], [R60.64], !P6 ;  /* 0x272000003c7c7fae */ /* 0x0003e2000f121844 */
[----:B------:R-:W-:-:S03]  /*a360*/  ISETP.GE.U32.AND P6, PT, R31, 0x7fffff0c, PT ;  /* 0x7fffff0c1f00780c */ /* 0x000fc60003fc6070 */
[----:B------:R1:W-:Y:S04]  /*a370*/  LDGSTS.E [R124+0x28000], [R58.64], !P5 ;  /* 0x280000003a7c7fae */ /* 0x0003e8000e921844 */
[----:B------:R-:W2:Y:S04]  /*a380*/  LDL.LU.64 R48, [R1+0x368] ;  /* 0x0003680001307983 */ /* 0x000ea80000300a00 */
[----:B------:R-:W2:Y:S04]  /*a390*/  LDL.LU.64 R50, [R1+0x360] ;  /* 0x0003600001327983 */ /* 0x000ea80000300a00 */
[----:B------:R-:W2:Y:S04]  /*a3a0*/  LDL.LU.64 R52, [R1+0x358] ;  /* 0x0003580001347983 */ /* 0x000ea80000300a00 */
[----:B------:R-:W2:Y:S04]  /*a3b0*/  LDL.LU.64 R126, [R1+0x350] ;  /* 0x00035000017e7983 */ /* 0x000ea80000300a00 */
[----:B------:R-:W2:Y:S04]  /*a3c0*/  LDL.LU.64 R56, [R1+0x348] ;  /* 0x0003480001387983 */ /* 0x000ea80000300a00 */
[----:B------:R-:W2:Y:S04]  /*a3d0*/  LDL.LU.64 R226, [R1+0x438] ;  /* 0x0004380001e27983 */ /* 0x000ea80000300a00 */
[----:B------:R-:W2:Y:S01]  /*a3e0*/  LDL.LU.64 R120, [R1+0x340] ;  /* 0x0003400001787983 */ /* 0x000ea20000300a00 */
[----:B----4-:R-:W-:-:S05]  /*a3f0*/  IMAD.WIDE R28, R245, 0x4, R38 ;  /* 0x00000004f51c7825 */ /* 0x010fca00078e0226 */
[----:B------:R1:W-:Y:S01]  /*a400*/  LDGSTS.E [R124+0x28200], [R28.64], !P5 ;  /* 0x282000001c7c7fae */ /* 0x0003e2000e921844 */
[----:B------:R-:W-:Y:S01]  /*a410*/  ISETP.GE.U32.AND P5, PT, R30, 0x7fffff08, PT ;  /* 0x7fffff081e00780c */ /* 0x000fe20003fa6070 */
[----:B---3--:R-:W-:-:S04]  /*a420*/  IMAD.WIDE R30, R245, 0x4, R46 ;  /* 0x00000004f51e7825 */ /* 0x008fc800078e022e */
[C---:B------:R-:W-:Y:S01]  /*a430*/  IMAD.WIDE R32, R245.reuse, 0x4, R32 ;  /* 0x00000004f5207825 */ /* 0x040fe200078e0220 */
[C---:B------:R-:W-:Y:S01]  /*a440*/  IADD3 R39, R0.reuse, -0xbd, RZ ;  /* 0xffffff4300277810 */ /* 0x040fe20007ffe0ff */
[----:B------:R1:W-:Y:S02]  /*a450*/  LDGSTS.E [R124+0x29000], [R30.64], !P2 ;  /* 0x290000001e7c7fae */ /* 0x0003e4000d121844 */
[C---:B------:R-:W-:Y:S01]  /*a460*/  IMAD.WIDE R34, R245.reuse, 0x4, R34 ;  /* 0x00000004f5227825 */ /* 0x040fe200078e0222 */
[----:B------:R-:W-:Y:S01]  /*a470*/  IADD3 R38, R0, -0x82, RZ ;  /* 0xffffff7e00267810 */ /* 0x000fe20007ffe0ff */
[----:B------:R1:W-:Y:S02]  /*a480*/  LDGSTS.E [R124+0x29200], [R32.64], !P2 ;  /* 0x29200000207c7fae */ /* 0x0003e4000d121844 */
[----:B------:R-:W-:Y:S02]  /*a490*/  IMAD.WIDE R36, R245, 0x4, R36 ;  /* 0x00000004f5247825 */ /* 0x000fe400078e0224 */
[----:B------:R1:W-:Y:S01]  /*a4a0*/  LDGSTS.E [R124+0x2a000], [R34.64], !P1 ;  /* 0x2a000000227c7fae */ /* 0x0003e2000c921844 */
[----:B------:R-:W-:-:S03]  /*a4b0*/  ISETP.GE.U32.AND P2, PT, R39, 0x7fffff04, PT ;  /* 0x7fffff042700780c */ /* 0x000fc60003f46070 */
[----:B------:R1:W-:Y:S01]  /*a4c0*/  LDGSTS.E [R124+0x2a200], [R36.64], !P1 ;  /* 0x2a200000247c7fae */ /* 0x0003e2000c921844 */
[----:B------:R-:W-:Y:S01]  /*a4d0*/  ISETP.GE.U32.AND P1, PT, R38, 0x7fffff3f, PT ;  /* 0x7fffff3f2600780c */ /* 0x000fe20003f26070 */
[----:B------:R-:W-:-:S04]  /*a4e0*/  IMAD.WIDE R38, R245, 0x4, R54 ;  /* 0x00000004f5267825 */ /* 0x000fc800078e0236 */
[C---:B------:R-:W-:Y:S01]  /*a4f0*/  IMAD.WIDE R40, R245.reuse, 0x4, R40 ;  /* 0x00000004f5287825 */ /* 0x040fe200078e0228 */
[C---:B------:R-:W-:Y:S01]  /*a500*/  IADD3 R47, R0.reuse, -0x86, RZ ;  /* 0xffffff7a002f7810 */ /* 0x040fe20007ffe0ff */
[----:B------:R1:W-:Y:S01]  /*a510*/  LDGSTS.E [R124+0x2b000], [R38.64], !P3 ;  /* 0x2b000000267c7fae */ /* 0x0003e2000d921844 */
[----:B------:R-:W-:Y:S01]  /*a520*/  IADD3 R46, R0, -0x8a, RZ ;  /* 0xffffff76002e7810 */ /* 0x000fe20007ffe0ff */
[C---:B--2---:R-:W-:Y:S02]  /*a530*/  IMAD.WIDE R42, R245.reuse, 0x4, R42 ;  /* 0x00000004f52a7825 */ /* 0x044fe400078e022a */
[----:B------:R1:W-:Y:S02]  /*a540*/  LDGSTS.E [R124+0x2b200], [R40.64], !P3 ;  /* 0x2b200000287c7fae */ /* 0x0003e4000d921844 */
[----:B------:R-:W-:Y:S02]  /*a550*/  IMAD.WIDE R44, R245, 0x4, R44 ;  /* 0x00000004f52c7825 */ /* 0x000fe400078e022c */
[----:B------:R1:W-:Y:S01]  /*a560*/  LDGSTS.E [R124+0x2c000], [R42.64], !P4 ;  /* 0x2c0000002a7c7fae */ /* 0x0003e2000e121844 */
[----:B------:R-:W-:-:S03]  /*a570*/  ISETP.GE.U32.AND P3, PT, R47, 0x7fffff3b, PT ;  /* 0x7fffff3b2f00780c */ /* 0x000fc60003f66070 */
[----:B------:R1:W-:Y:S01]  /*a580*/  LDGSTS.E [R124+0x2c200], [R44.64], !P4 ;  /* 0x2c2000002c7c7fae */ /* 0x0003e2000e121844 */
[----:B------:R-:W-:Y:S01]  /*a590*/  ISETP.GE.U32.AND P4, PT, R46, 0x7fffff37, PT ;  /* 0x7fffff372e00780c */ /* 0x000fe20003f86070 */
[----:B------:R-:W-:Y:S02]  /*a5a0*/  IMAD.WIDE R46, R245, 0x4, R250 ;  /* 0x00000004f52e7825 */ /* 0x000fe400078e02fa */
[----:B------:R-:W2:Y:S04]  /*a5b0*/  LDL.LU.64 R250, [R1+0x338] ;  /* 0x0003380001fa7983 */ /* 0x000ea80000300a00 */
[----:B------:R-:W3:Y:S04]  /*a5c0*/  LDL.LU.64 R242, [R1+0x330] ;  /* 0x0003300001f27983 */ /* 0x000ee80000300a00 */
[----:B------:R-:W4:Y:S04]  /*a5d0*/  LDL.LU.64 R118, [R1+0x328] ;  /* 0x0003280001767983 */ /* 0x000f280000300a00 */
[----:B------:R-:W4:Y:S01]  /*a5e0*/  LDL.LU.64 R248, [R1+0x320] ;  /* 0x0003200001f87983 */ /* 0x000f220000300a00 */
[----:B------:R-:W-:-:S02]  /*a5f0*/  IADD3 R55, R0, -0x8e, RZ ;  /* 0xffffff7200377810 */ /* 0x000fc40007ffe0ff */
[----:B------:R-:W-:Y:S01]  /*a600*/  IADD3 R54, R0, -0x92, RZ ;  /* 0xffffff6e00367810 */ /* 0x000fe20007ffe0ff */
[----:B------:R1:W-:Y:S01]  /*a610*/  LDGSTS.E [R124+0x2d000], [R46.64], !P6 ;  /* 0x2d0000002e7c7fae */ /* 0x0003e2000f121844 */
[----:B------:R-:W-:Y:S01]  /*a620*/  LOP3.LUT R125, R124, 0x20, RZ, 0x3c, !PT ;  /* 0x000000207c7d7812 */ /* 0x000fe200078e3cff */
[----:B------:R-:W-:-:S04]  /*a630*/  IMAD.WIDE R48, R245, 0x4, R48 ;  /* 0x00000004f5307825 */ /* 0x000fc800078e0230 */
[C---:B------:R-:W-:Y:S01]  /*a640*/  IMAD.WIDE R50, R245.reuse, 0x4, R50 ;  /* 0x00000004f5327825 */ /* 0x040fe200078e0232 */
[----:B------:R1:W-:Y:S03]  /*a650*/  LDGSTS.E [R124+0x2d200], [R48.64], !P6 ;  /* 0x2d200000307c7fae */ /* 0x0003e6000f121844 */
[----:B------:R-:W-:Y:S01]  /*a660*/  IMAD.WIDE R52, R245, 0x4, R52 ;  /* 0x00000004f5347825 */ /* 0x000fe200078e0234 */
[----:B------:R1:W-:Y:S01]  /*a670*/  LDGSTS.E [R124+0x2e000], [R50.64], !P5 ;  /* 0x2e000000327c7fae */ /* 0x0003e2000e921844 */
[----:B------:R-:W-:-:S03]  /*a680*/  ISETP.GE.U32.AND P6, PT, R55, 0x7fffff33, PT ;  /* 0x7fffff333700780c */ /* 0x000fc60003fc6070 */
[----:B------:R1:W-:Y:S01]  /*a690*/  LDGSTS.E [R124+0x2e200], [R52.64], !P5 ;  /* 0x2e200000347c7fae */ /* 0x0003e2000e921844 */
[----:B------:R-:W-:Y:S01]  /*a6a0*/  ISETP.GE.U32.AND P5, PT, R54, 0x7fffff2f, PT ;  /* 0x7fffff2f3600780c */ /* 0x000fe20003fa6070 */
[C---:B------:R-:W-:Y:S02]  /*a6b0*/  IMAD.WIDE R54, R245.reuse, 0x4, R126 ;  /* 0x00000004f5367825 */ /* 0x040fe400078e027e */
[----:B------:R-:W4:Y:S04]  /*a6c0*/  LDL.LU.64 R126, [R1+0x318] ;  /* 0x00031800017e7983 */ /* 0x000f280000300a00 */
[----:B------:R-:W4:Y:S01]  /*a6d0*/  LDL.LU.64 R224, [R1+0x310] ;  /* 0x0003100001e07983 */ /* 0x000f220000300a00 */
[----:B------:R-:W-:-:S03]  /*a6e0*/  IMAD.WIDE R230, R245, 0x4, R226 ;  /* 0x00000004f5e67825 */ /* 0x000fc600078e02e2 */
[----:B------:R-:W4:Y:S01]  /*a6f0*/  LDL.LU.64 R228, [R1+0x300] ;  /* 0x0003000001e47983 */ /* 0x000f220000300a00 */
[----:B------:R-:W-:-:S03]  /*a700*/  IMAD.WIDE R226, R245, 0x4, R120 ;  /* 0x00000004f5e27825 */ /* 0x000fc600078e0278 */
[----:B------:R-:W4:Y:S01]  /*a710*/  LDL.LU.64 R120, [R1+0x2e8] ;  /* 0x0002e80001787983 */ /* 0x000f220000300a00 */
[----:B------:R-:W-:-:S03]  /*a720*/  IMAD.WIDE R56, R245, 0x4, R56 ;  /* 0x00000004f5387825 */ /* 0x000fc600078e0238 */
[----:B------:R4:W-:Y:S04]  /*a730*/  STL.64 [R1+0x488], R230 ;  /* 0x000488e601007387 */ /* 0x0009e80000100a00 */
[----:B------:R1:W-:Y:S04]  /*a740*/  STL.64 [R1+0x480], R226 ;  /* 0x000480e201007387 */ /* 0x0003e80000100a00 */
[----:B------:R1:W-:Y:S04]  /*a750*/  LDGSTS.E [R124+0x2f000], [R54.64], !P2 ;  /* 0x2f000000367c7fae */ /* 0x0003e8000d121844 */
[----:B------:R1:W-:Y:S04]  /*a760*/  LDGSTS.E [R124+0x2f200], [R56.64], !P2 ;  /* 0x2f200000387c7fae */ /* 0x0003e8000d121844 */
[----:B------:R4:W-:Y:S04]  /*a770*/  LDGSTS.E [R125+0x20400], [R230.64], !P1 ;  /* 0x20400000e67d7fae */ /* 0x0009e8000c921844 */
[----:B------:R1:W-:Y:S01]  /*a780*/  LDGSTS.E [R125+0x20600], [R226.64], !P1 ;  /* 0x20600000e27d7fae */ /* 0x0003e2000c921844 */
[----:B--2---:R-:W-:-:S03]  /*a790*/  IMAD.WIDE R234, R245, 0x4, R250 ;  /* 0x00000004f5ea7825 */ /* 0x004fc600078e02fa */
[----:B------:R-:W2:Y:S01]  /*a7a0*/  LDL.LU.64 R250, [R1+0x2e0] ;  /* 0x0002e00001fa7983 */ /* 0x000ea20000300a00 */
[----:B---3--:R-:W-:-:S03]  /*a7b0*/  IMAD.WIDE R232, R245, 0x4, R242 ;  /* 0x00000004f5e87825 */ /* 0x008fc600078e02f2 */
[----:B------:R-:W3:Y:S01]  /*a7c0*/  LDL.LU.64 R242, [R1+0x2d8] ;  /* 0x0002d80001f27983 */ /* 0x000ee20000300a00 */
[----:B----4-:R-:W-:-:S03]  /*a7d0*/  IMAD.WIDE R230, R245, 0x4, R118 ;  /* 0x00000004f5e67825 */ /* 0x010fc600078e0276 */
[----:B------:R-:W-:Y:S04]  /*a7e0*/  STL.64 [R1+0x458], R234 ;  /* 0x000458ea01007387 */ /* 0x000fe80000100a00 */
[----:B------:R-:W-:Y:S04]  /*a7f0*/  STL.64 [R1+0x450], R232 ;  /* 0x000450e801007387 */ /* 0x000fe80000100a00 */
[----:B-1----:R-:W4:Y:S01]  /*a800*/  LDL.LU.64 R226, [R1+0x2d0] ;  /* 0x0002d00001e27983 */ /* 0x002f220000300a00 */
[----:B------:R-:W-:-:S03]  /*a810*/  IMAD.WIDE R118, R245, 0x4, R248 ;  /* 0x00000004f5767825 */ /* 0x000fc600078e02f8 */
[----:B------:R-:W-:Y:S04]  /*a820*/  STL.64 [R1+0x428], R230 ;  /* 0x000428e601007387 */ /* 0x000fe80000100a00 */
[----:B------:R-:W4:Y:S04]  /*a830*/  LDL.LU.64 R248, [R1+0x2c8] ;  /* 0x0002c80001f87983 */ /* 0x000f280000300a00 */
[----:B------:R2:W-:Y:S04]  /*a840*/  LDGSTS.E [R125+0x21400], [R234.64], !P3 ;  /* 0x21400000ea7d7fae */ /* 0x0005e8000d921844 */
[----:B------:R1:W-:Y:S04]  /*a850*/  LDGSTS.E [R125+0x21600], [R232.64], !P3 ;  /* 0x21600000e87d7fae */ /* 0x0003e8000d921844 */
[----:B------:R1:W-:Y:S04]  /*a860*/  LDGSTS.E [R125+0x22400], [R230.64], !P4 ;  /* 0x22400000e67d7fae */ /* 0x0003e8000e121844 */
[----:B------:R1:W-:Y:S04]  /*a870*/  STL.64 [R1+0x420], R118 ;  /* 0x0004207601007387 */ /* 0x0003e80000100a00 */
[----:B------:R1:W-:Y:S04]  /*a880*/  LDGSTS.E [R125+0x22600], [R118.64], !P4 ;  /* 0x22600000767d7fae */ /* 0x0003e8000e121844 */
[----:B-1----:R-:W4:Y:S01]  /*a890*/  LDL.LU.64 R118, [R1+0x2c0] ;  /* 0x0002c00001767983 */ /* 0x002f220000300a00 */
[----:B------:R-:W-:-:S04]  /*a8a0*/  IMAD.WIDE R126, R245, 0x4, R126 ;  /* 0x00000004f57e7825 */ /* 0x000fc800078e027e */
[C---:B------:R-:W-:Y:S01]  /*a8b0*/  IMAD.WIDE R232, R245.reuse, 0x4, R224 ;  /* 0x00000004f5e87825 */ /* 0x040fe200078e02e0 */
[----:B------:R1:W-:Y:S03]  /*a8c0*/  LDGSTS.E [R125+0x23400], [R126.64], !P6 ;  /* 0x234000007e7d7fae */ /* 0x0003e6000f121844 */
[C---:B------:R-:W-:Y:S01]  /*a8d0*/  IMAD.WIDE R230, R245.reuse, 0x4, R228 ;  /* 0x00000004f5e67825 */ /* 0x040fe200078e02e4 */
[----:B------:R-:W4:Y:S03]  /*a8e0*/  LDL.LU.64 R224, [R1+0x2b8] ;  /* 0x0002b80001e07983 */ /* 0x000f260000300a00 */
[C---:B------:R-:W-:Y:S01]  /*a8f0*/  IMAD.WIDE R228, R245.reuse, 0x4, R120 ;  /* 0x00000004f5e47825 */ /* 0x040fe200078e0278 */
[----:B------:R1:W-:Y:S04]  /*a900*/  STL.64 [R1+0x3f8], R126 ;  /* 0x0003f87e01007387 */ /* 0x0003e80000100a00 */
[----:B------:R3:W-:Y:S04]  /*a910*/  STL.64 [R1+0x3f0], R232 ;  /* 0x0003f0e801007387 */ /* 0x0007e80000100a00 */
[----:B------:R-:W4:Y:S04]  /*a920*/  LDL.LU.64 R120, [R1+0x2b0] ;  /* 0x0002b00001787983 */ /* 0x000f280000300a00 */
[----:B------:R4:W-:Y:S04]  /*a930*/  STL.64 [R1+0x3c8], R230 ;  /* 0x0003c8e601007387 */ /* 0x0009e80000100a00 */
[----:B-1----:R-:W4:Y:S04]  /*a940*/  LDL.LU.64 R126, [R1+0x2a8] ;  /* 0x0002a800017e7983 */ /* 0x002f280000300a00 */
[----:B------:R3:W-:Y:S04]  /*a950*/  LDGSTS.E [R125+0x23600], [R232.64], !P6 ;  /* 0x23600000e87d7fae */ /* 0x0007e8000f121844 */
[----:B------:R1:W-:Y:S04]  /*a960*/  STL.64 [R1+0x3c0], R228 ;  /* 0x0003c0e401007387 */ /* 0x0003e80000100a00 */
[----:B------:R4:W-:Y:S04]  /*a970*/  LDGSTS.E [R125+0x24400], [R230.64], !P5 ;  /* 0x24400000e67d7fae */ /* 0x0009e8000e921844 */
[----:B------:R1:W-:Y:S01]  /*a980*/  LDGSTS.E [R125+0x24600], [R228.64], !P5 ;  /* 0x24600000e47d7fae */ /* 0x0003e2000e921844 */
[----:B--2---:R-:W-:-:S03]  /*a990*/  IMAD.WIDE R234, R245, 0x4, R250 ;  /* 0x00000004f5ea7825 */ /* 0x004fc600078e02fa */
[----:B------:R-:W2:Y:S01]  /*a9a0*/  LDL.LU.64 R250, [R1+0x2a0] ;  /* 0x0002a00001fa7983 */ /* 0x000ea20000300a00 */
[----:B---3--:R-:W-:-:S03]  /*a9b0*/  IMAD.WIDE R232, R245, 0x4, R242 ;  /* 0x00000004f5e87825 */ /* 0x008fc600078e02f2 */
[----:B------:R-:W3:Y:S04]  /*a9c0*/  LDL.LU.64 R242, [R1+0x298] ;  /* 0x0002980001f27983 */ /* 0x000ee80000300a00 */
[----:B------:R1:W-:Y:S04]  /*a9d0*/  STL.64 [R1+0x398], R234 ;  /* 0x000398ea01007387 */ /* 0x0003e80000100a00 */
[----:B------:R4:W-:Y:S02]  /*a9e0*/  STL.64 [R1+0x390], R232 ;  /* 0x000390e801007387 */ /* 0x0009e40000100a00 */
[----:B----4-:R-:W-:-:S02]  /*a9f0*/  IMAD.WIDE R230, R245, 0x4, R226 ;  /* 0x00000004f5e67825 */ /* 0x010fc400078e02e2 */
[----:B------:R-:W4:Y:S02]  /*aa00*/  LDL.LU.64 R226, [R1+0x290] ;  /* 0x0002900001e27983 */ /* 0x000f240000300a00 */
[----:B-1----:R-:W-:Y:S02]  /*aa10*/  IMAD.WIDE R228, R245, 0x4, R248 ;  /* 0x00000004f5e47825 */ /* 0x002fe400078e02f8 */
[----:B------:R-:W4:Y:S01]  /*aa20*/  LDL.LU.64 R248, [R1+0x288] ;  /* 0x0002880001f87983 */ /* 0x000f220000300a00 */
[C---:B------:R-:W-:Y:S02]  /*aa30*/  IADD3 R117, R0.reuse, -0x96, RZ ;  /* 0xffffff6a00757810 */ /* 0x040fe40007ffe0ff */
[----:B------:R-:W-:Y:S02]  /*aa40*/  IADD3 R116, R0, -0x9a, RZ ;  /* 0xffffff6600747810 */ /* 0x000fe40007ffe0ff */
[----:B------:R-:W-:Y:S02]  /*aa50*/  ISETP.GE.U32.AND P2, PT, R117, 0x7fffff2b, PT ;  /* 0x7fffff2b7500780c */ /* 0x000fe40003f46070 */
[----:B------:R-:W-:-:S02]  /*aa60*/  ISETP.GE.U32.AND P1, PT, R116, 0x7fffff27, PT ;  /* 0x7fffff277400780c */ /* 0x000fc40003f26070 */
[C---:B------:R-:W-:Y:S02]  /*aa70*/  IADD3 R117, R0.reuse, -0x9e, RZ ;  /* 0xffffff6200757810 */ /* 0x040fe40007ffe0ff */
[----:B------:R-:W-:Y:S02]  /*aa80*/  IADD3 R116, R0, -0xa2, RZ ;  /* 0xffffff5e00747810 */ /* 0x000fe40007ffe0ff */
[----:B------:R-:W-:Y:S01]  /*aa90*/  ISETP.GE.U32.AND P3, PT, R117, 0x7fffff23, PT ;  /* 0x7fffff237500780c */ /* 0x000fe20003f66070 */
[----:B------:R1:W-:Y:S01]  /*aaa0*/  STL.64 [R1+0x368], R230 ;  /* 0x000368e601007387 */ /* 0x0003e20000100a00 */
[----:B------:R-:W-:-:S03]  /*aab0*/  ISETP.GE.U32.AND P4, PT, R116, 0x7fffff1f, PT ;  /* 0x7fffff1f7400780c */ /* 0x000fc60003f86070 */
[----:B------:R1:W-:Y:S01]  /*aac0*/  LDGSTS.E [R125+0x25400], [R234.64], !P2 ;  /* 0x25400000ea7d7fae */ /* 0x0003e2000d121844 */
[----:B------:R-:W-:-:S03]  /*aad0*/  IADD3 R117, R0, -0xa6, RZ ;  /* 0xffffff5a00757810 */ /* 0x000fc60007ffe0ff */
[----:B------:R1:W-:Y:S04]  /*aae0*/  LDGSTS.E [R125+0x25600], [R232.64], !P2 ;  /* 0x25600000e87d7fae */ /* 0x0003e8000d121844 */
[----:B------:R1:W-:Y:S04]  /*aaf0*/  LDGSTS.E [R125+0x26400], [R230.64], !P1 ;  /* 0x26400000e67d7fae */ /* 0x0003e8000c921844 */
[----:B-1----:R-:W4:Y:S01]  /*ab00*/  LDL.LU.64 R234, [R1+0xb40] ;  /* 0x000b400001ea7983 */ /* 0x002f220000300a00 */
[----:B------:R-:W-:-:S03]  /*ab10*/  IMAD.WIDE R232, R245, 0x4, R118 ;  /* 0x00000004f5e87825 */ /* 0x000fc600078e0276 */
[----:B------:R1:W-:Y:S04]  /*ab20*/  STL.64 [R1+0x360], R228 ;  /* 0x000360e401007387 */ /* 0x0003e80000100a00 */
[----:B------:R1:W-:Y:S01]  /*ab30*/  LDGSTS.E [R125+0x26600], [R228.64], !P1 ;  /* 0x26600000e47d7fae */ /* 0x0003e2000c921844 */
[----:B------:R-:W-:-:S03]  /*ab40*/  ISETP.GE.U32.AND P6, PT, R117, 0x7fffff1b, PT ;  /* 0x7fffff1b7500780c */ /* 0x000fc60003fc6070 */
[----:B------:R-:W4:Y:S04]  /*ab50*/  LDL.LU.64 R118, [R1+0x280] ;  /* 0x0002800001767983 */ /* 0x000f280000300a00 */
[----:B------:R-:W4:Y:S04]  /*ab60*/  LDL.LU.64 R230, [R1+0x278] ;  /* 0x0002780001e67983 */ /* 0x000f280000300a00 */
[----:B------:R-:W-:Y:S04]  /*ab70*/  STL.64 [R1+0x338], R232 ;  /* 0x000338e801007387 */ /* 0x000fe80000100a00 */
[----:B------:R4:W-:Y:S01]  /*ab80*/  LDGSTS.E [R125+0x27400], [R232.64], !P3 ;  /* 0x27400000e87d7fae */ /* 0x0009e2000d921844 */
[----:B------:R-:W-:-:S05]  /*ab90*/  IMAD.WIDE R224, R245, 0x4, R224 ;  /* 0x00000004f5e07825 */ /* 0x000fca00078e02e0 */
[----:B------:R1:W-:Y:S04]  /*aba0*/  STL.64 [R1+0x330], R224 ;  /* 0x000330e001007387 */ /* 0x0003e80000100a00 */
[----:B------:R1:W-:Y:S02]  /*abb0*/  LDGSTS.E [R125+0x27600], [R224.64], !P3 ;  /* 0x27600000e07d7fae */ /* 0x0003e4000d921844 */
[C---:B-1----:R-:W-:Y:S02]  /*abc0*/  IMAD.WIDE R228, R245.reuse, 0x4, R120 ;  /* 0x00000004f5e47825 */ /* 0x042fe400078e0278 */
[----:B------:R-:W4:Y:S02]  /*abd0*/  LDL.LU.64 R120, [R1+0x270] ;  /* 0x0002700001787983 */ /* 0x000f240000300a00 */
[----:B------:R-:W-:-:S02]  /*abe0*/  IMAD.WIDE R126, R245, 0x4, R126 ;  /* 0x00000004f57e7825 */ /* 0x000fc400078e027e */
[----:B------:R-:W-:Y:S04]  /*abf0*/  STL.64 [R1+0x300], R228 ;  /* 0x000300e401007387 */ /* 0x000fe80000100a00 */
[----:B------:R1:W-:Y:S04]  /*ac00*/  STL.64 [R1+0x2e8], R126 ;  /* 0x0002e87e01007387 */ /* 0x0003e80000100a00 */
[----:B------:R-:W4:Y:S04]  /*ac10*/  LDL.LU.64 R224, [R1+0x268] ;  /* 0x0002680001e07983 */ /* 0x000f280000300a00 */
[----:B------:R2:W-:Y:S04]  /*ac20*/  LDGSTS.E [R125+0x28400], [R228.64], !P4 ;  /* 0x28400000e47d7fae */ /* 0x0005e8000e121844 */
[----:B------:R1:W-:Y:S04]  /*ac30*/  LDGSTS.E [R125+0x28600], [R126.64], !P4 ;  /* 0x286000007e7d7fae */ /* 0x0003e8000e121844 */
[----:B-1----:R-:W4:Y:S01]  /*ac40*/  LDL.LU.64 R126, [R1+0x260] ;  /* 0x00026000017e7983 */ /* 0x002f220000300a00 */
[----:B--2---:R-:W-:-:S03]  /*ac50*/  IMAD.WIDE R228, R245, 0x4, R250 ;  /* 0x00000004f5e47825 */ /* 0x004fc600078e02fa */
[----:B------:R-:W2:Y:S01]  /*ac60*/  LDL.LU.64 R250, [R1+0x258] ;  /* 0x0002580001fa7983 */ /* 0x000ea20000300a00 */
[----:B---3--:R-:W-:-:S03]  /*ac70*/  IMAD.WIDE R242, R245, 0x4, R242 ;  /* 0x00000004f5f27825 */ /* 0x008fc600078e02f2 */
[----:B------:R1:W-:Y:S04]  /*ac80*/  STL.64 [R1+0x2c0], R228 ;  /* 0x0002c0e401007387 */ /* 0x0003e80000100a00 */
[----:B------:R-:W-:Y:S04]  /*ac90*/  STL.64 [R1+0x2b8], R242 ;  /* 0x0002b8f201007387 */ /* 0x000fe80000100a00 */
[----:B------:R1:W-:Y:S01]  /*aca0*/  LDGSTS.E [R125+0x29400], [R228.64], !P6 ;  /* 0x29400000e47d7fae */ /* 0x0003e2000f121844 */
[----:B----4-:R-:W-:Y:S01]  /*acb0*/  IMAD.WIDE R232, R245, 0x4, R226 ;  /* 0x00000004f5e87825 */ /* 0x010fe200078e02e2 */
[----:B------:R-:W-:-:S02]  /*acc0*/  IADD3 R116, R0, -0xaa, RZ ;  /* 0xffffff5600747810 */ /* 0x000fc40007ffe0ff */
[----:B------:R3:W-:Y:S01]  /*acd0*/  LDGSTS.E [R125+0x29600], [R242.64], !P6 ;  /* 0x29600000f27d7fae */ /* 0x0007e2000f121844 */
[----:B------:R-:W-:-:S03]  /*ace0*/  IMAD.WIDE R226, R245, 0x4, R248 ;  /* 0x00000004f5e27825 */ /* 0x000fc600078e02f8 */
[----:B-1----:R-:W4:Y:S04]  /*acf0*/  LDL.LU.64 R228, [R1+0x250] ;  /* 0x0002500001e47983 */ /* 0x002f280000300a00 */
[----:B------:R-:W-:Y:S04]  /*ad00*/  STL.64 [R1+0x290], R232 ;  /* 0x000290e801007387 */ /* 0x000fe80000100a00 */
[----:B------:R-:W4:Y:S01]  /*ad10*/  LDL.LU.64 R248, [R1+0x248] ;  /* 0x0002480001f87983 */ /* 0x000f220000300a00 */
[----:B------:R-:W-:Y:S02]  /*ad20*/  ISETP.GE.U32.AND P5, PT, R116, 0x7fffff17, PT ;  /* 0x7fffff177400780c */ /* 0x000fe40003fa6070 */
[----:B------:R-:W-:-:S02]  /*ad30*/  IADD3 R117, R0, -0xae, RZ ;  /* 0xffffff5200757810 */ /* 0x000fc40007ffe0ff */
[----:B------:R-:W-:Y:S02]  /*ad40*/  IADD3 R116, R0, -0xb2, RZ ;  /* 0xffffff4e00747810 */ /* 0x000fe40007ffe0ff */
[----:B------:R-:W-:Y:S02]  /*ad50*/  ISETP.GE.U32.AND P2, PT, R117, 0x7fffff13, PT ;  /* 0x7fffff137500780c */ /* 0x000fe40003f46070 */
[----:B------:R-:W-:Y:S02]  /*ad60*/  ISETP.GE.U32.AND P1, PT, R116, 0x7fffff0f, PT ;  /* 0x7fffff0f7400780c */ /* 0x000fe40003f26070 */
[----:B------:R-:W-:Y:S01]  /*ad70*/  IADD3 R117, R0, -0xb6, RZ ;  /* 0xffffff4a00757810 */ /* 0x000fe20007ffe0ff */
[----:B------:R1:W-:Y:S04]  /*ad80*/  STL.64 [R1+0x288], R226 ;  /* 0x000288e201007387 */ /* 0x0003e80000100a00 */
[----:B------:R1:W-:Y:S01]  /*ad90*/  LDGSTS.E [R125+0x2a400], [R232.64], !P5 ;  /* 0x2a400000e87d7fae */ /* 0x0003e2000e921844 */
[----:B------:R-:W-:-:S03]  /*ada0*/  ISETP.GE.U32.AND P3, PT, R117, 0x7fffff0b, PT ;  /* 0x7fffff0b7500780c */ /* 0x000fc60003f66070 */
[----:B------:R1:W-:Y:S04]  /*adb0*/  LDGSTS.E [R125+0x2a600], [R226.64], !P5 ;  /* 0x2a600000e27d7fae */ /* 0x0003e8000e921844 */
[----:B-1----:R-:W4:Y:S01]  /*adc0*/  LDL.LU.64 R226, [R1+0x240] ;  /* 0x0002400001e27983 */ /* 0x002f220000300a00 */
[----:B---3--:R-:W-:-:S03]  /*add0*/  IMAD.WIDE R242, R245, 0x4, R118 ;  /* 0x00000004f5f27825 */ /* 0x008fc600078e0276 */
[----:B------:R-:W3:Y:S01]  /*ade0*/  LDL.LU.64 R118, [R1+0x238] ;  /* 0x0002380001767983 */ /* 0x000ee20000300a00 */
[----:B------:R-:W-:-:S03]  /*adf0*/  IMAD.WIDE R232, R245, 0x4, R230 ;  /* 0x00000004f5e87825 */ /* 0x000fc600078e02e6 */
[----:B------:R1:W-:Y:S04]  /*ae00*/  STL.64 [R1+0x280], R242 ;  /* 0x000280f201007387 */ /* 0x0003e80000100a00 */
[----:B------:R1:W-:Y:S04]  /*ae10*/  LDGSTS.E [R125+0x2b400], [R242.64], !P2 ;  /* 0x2b400000f27d7fae */ /* 0x0003e8000d121844 */
[----:B------:R2:W-:Y:S01]  /*ae20*/  LDGSTS.E [R125+0x2b600], [R232.64], !P2 ;  /* 0x2b600000e87d7fae */ /* 0x0005e2000d121844 */
[----:B------:R-:W-:-:S03]  /*ae30*/  IMAD.WIDE R230, R245, 0x4, R120 ;  /* 0x00000004f5e67825 */ /* 0x000fc600078e0278 */
[----:B------:R-:W3:Y:S04]  /*ae40*/  LDL.LU.64 R120, [R1+0x230] ;  /* 0x0002300001787983 */ /* 0x000ee80000300a00 */
[----:B------:R-:W-:Y:S04]  /*ae50*/  STL.64 [R1+0x278], R232 ;  /* 0x000278e801007387 */ /* 0x000fe80000100a00 */
[----:B------:R-:W-:Y:S04]  /*ae60*/  STL.64 [R1+0x270], R230 ;  /* 0x000270e601007387 */ /* 0x000fe80000100a00 */
[----:B-1----:R-:W3:Y:S01]  /*ae70*/  LDL.LU.64 R242, [R1+0x228] ;  /* 0x0002280001f27983 */ /* 0x002ee20000300a00 */
[----:B------:R-:W-:-:S03]  /*ae80*/  IMAD.WIDE R224, R245, 0x4, R224 ;  /* 0x00000004f5e07825 */ /* 0x000fc600078e02e0 */
[----:B------:R4:W-:Y:S04]  /*ae90*/  LDGSTS.E [R125+0x2c400], [R230.64], !P1 ;  /* 0x2c400000e67d7fae */ /* 0x0009e8000c921844 */
[----:B------:R1:W-:Y:S04]  /*aea0*/  STL.64 [R1+0x268], R224 ;  /* 0x000268e001007387 */ /* 0x0003e80000100a00 */
[----:B------:R1:W-:Y:S02]  /*aeb0*/  LDGSTS.E [R125+0x2c600], [R224.64], !P1 ;  /* 0x2c600000e07d7fae */ /* 0x0003e4000c921844 */
[----:B-1----:R-:W-:-:S05]  /*aec0*/  IMAD.WIDE R224, R245, 0x4, R126 ;  /* 0x00000004f5e07825 */ /* 0x002fca00078e027e */
[----:B------:R1:W-:Y:S01]  /*aed0*/  LDGSTS.E [R125+0x2d400], [R224.64], !P3 ;  /* 0x2d400000e07d7fae */ /* 0x0003e2000d921844 */
[----:B--2---:R-:W-:-:S03]  /*aee0*/  IMAD.WIDE R232, R245, 0x4, R250 ;  /* 0x00000004f5e87825 */ /* 0x004fc600078e02fa */
[----:B------:R-:W2:Y:S04]  /*aef0*/  LDL.LU.64 R250, [R1+0x220] ;  /* 0x0002200001fa7983 */ /* 0x000ea80000300a00 */
[----:B------:R-:W2:Y:S04]  /*af00*/  LDL.LU.64 R126, [R1+0x140] ;  /* 0x00014000017e7983 */ /* 0x000ea80000300a00 */
[----:B------:R1:W-:Y:S04]  /*af10*/  STL.64 [R1+0x260], R224 ;  /* 0x000260e001007387 */ /* 0x0003e80000100a00 */
[----:B------:R4:W-:Y:S01]  /*af20*/  STL.64 [R1+0x258], R232 ;  /* 0x000258e801007387 */ /* 0x0009e20000100a00 */
[----:B------:R-:W-:-:S02]  /*af30*/  IADD3 R116, R0, -0xba, RZ ;  /* 0xffffff4600747810 */ /* 0x000fc40007ffe0ff */
[----:B------:R-:W-:Y:S01]  /*af40*/  IADD3 R117, R0, -0xbe, RZ ;  /* 0xffffff4200757810 */ /* 0x000fe20007ffe0ff */
[----:B------:R4:W-:Y:S04]  /*af50*/  LDGSTS.E [R125+0x2d600], [R232.64], !P3 ;  /* 0x2d600000e87d7fae */ /* 0x0009e8000d921844 */
[----:B-1----:R-:W2:Y:S01]  /*af60*/  LDL.LU.64 R224, [R1+0x138] ;  /* 0x0001380001e07983 */ /* 0x002ea20000300a00 */
[----:B----4-:R-:W-:-:S04]  /*af70*/  IMAD.WIDE R230, R245, 0x4, R228 ;  /* 0x00000004f5e67825 */ /* 0x010fc800078e02e4 */
[----:B------:R-:W-:Y:S01]  /*af80*/  IMAD.WIDE R228, R245, 0x4, R248 ;  /* 0x00000004f5e47825 */ /* 0x000fe200078e02f8 */
[----:B------:R-:W-:Y:S04]  /*af90*/  STL.64 [R1+0x200], R230 ;  /* 0x000200e601007387 */ /* 0x000fe80000100a00 */
[----:B------:R3:W-:Y:S04]  /*afa0*/  STL.64 [R1+0x1e8], R228 ;  /* 0x0001e8e401007387 */ /* 0x0007e80000100a00 */
[----:B------:R-:W4:Y:S01]  /*afb0*/  LDL.LU.64 R248, [R1+0x130] ;  /* 0x0001300001f87983 */ /* 0x000f220000300a00 */
[----:B------:R-:W-:-:S02]  /*afc0*/  ISETP.GE.U32.AND P4, PT, R116, 0x7fffff07, PT ;  /* 0x7fffff077400780c */ /* 0x000fc40003f86070 */
[----:B------:R-:W-:Y:S02]  /*afd0*/  IADD3 R116, R0, -0x83, RZ ;  /* 0xffffff7d00747810 */ /* 0x000fe40007ffe0ff */
[----:B------:R-:W-:Y:S02]  /*afe0*/  ISETP.GE.U32.AND P6, PT, R117, 0x7fffff03, PT ;  /* 0x7fffff037500780c */ /* 0x000fe40003fc6070 */
[----:B------:R-:W-:-:S07]  /*aff0*/  ISETP.GE.U32.AND P5, PT, R116, 0x7fffff3e, PT ;  /* 0x7fffff3e7400780c */ /* 0x000fce0003fa6070 */
[----:B------:R1:W-:Y:S04]  /*b000*/  LDGSTS.E [R125+0x2e400], [R230.64], !P4 ;  /* 0x2e400000e67d7fae */ /* 0x0003e8000e121844 */
[----:B------:R3:W-:Y:S01]  /*b010*/  LDGSTS.E [R125+0x2e600], [R228.64], !P4 ;  /* 0x2e600000e47d7fae */ /* 0x0007e2000e121844 */
[----:B------:R-:W-:Y:S01]  /*b020*/  IMAD.WIDE R232, R245, 0x4, R226 ;  /* 0x00000004f5e87825 */ /* 0x000fe200078e02e2 */
[----:B------:R-:W-:-:S04]  /*b030*/  LOP3.LUT R123, R124, 0x40, RZ, 0x3c, !PT ;  /* 0x000000407c7b7812 */ /* 0x000fc800078e3cff */
[----:B------:R1:W-:Y:S01]  /*b040*/  LDGSTS.E [R125+0x2f400], [R232.64], !P6 ;  /* 0x2f400000e87d7fae */ /* 0x0003e2000f121844 */
[----:B---3--:R-:W-:-:S03]  /*b050*/  IMAD.WIDE R228, R245, 0x4, R118 ;  /* 0x00000004f5e47825 */ /* 0x008fc600078e0276 */
[----:B------:R-:W3:Y:S04]  /*b060*/  LDL.LU.64 R118, [R1+0x128] ;  /* 0x0001280001767983 */ /* 0x000ee80000300a00 */
[----:B------:R-:W-:Y:S04]  /*b070*/  STL.64 [R1+0x1a0], R232 ;  /* 0x0001a0e801007387 */ /* 0x000fe80000100a00 */
[----:B------:R1:W-:Y:S04]  /*b080*/  STL.64 [R1+0x178], R228 ;  /* 0x000178e401007387 */ /* 0x0003e80000100a00 */
[----:B------:R1:W-:Y:S02]  /*b090*/  LDGSTS.E [R125+0x2f600], [R228.64], !P6 ;  /* 0x2f600000e47d7fae */ /* 0x0003e4000f121844 */
[----:B-1----:R-:W-:-:S02]  /*b0a0*/  IMAD.WIDE R230, R245, 0x4, R120 ;  /* 0x00000004f5e67825 */ /* 0x002fc400078e0278 */
[----:B------:R-:W3:Y:S04]  /*b0b0*/  LDL.LU.64 R120, [R1+0x110] ;  /* 0x0001100001787983 */ /* 0x000ee80000300a00 */
[----:B------:R-:W-:Y:S04]  /*b0c0*/  STL.64 [R1+0x478], R230 ;  /* 0x000478e601007387 */ /* 0x000fe80000100a00 */
[----:B------:R1:W-:Y:S01]  /*b0d0*/  LDGSTS.E [R123+0x20800], [R230.64], !P5 ;  /* 0x20800000e67b7fae */ /* 0x0003e2000e921844 */
[----:B------:R-:W-:-:S05]  /*b0e0*/  IMAD.WIDE R226, R245, 0x4, R242 ;  /* 0x00000004f5e27825 */ /* 0x000fca00078e02f2 */
[----:B------:R1:W-:Y:S04]  /*b0f0*/  STL.64 [R1+0x470], R226 ;  /* 0x000470e201007387 */ /* 0x0003e80000100a00 */
[----:B------:R-:W3:Y:S04]  /*b100*/  LDL.LU.64 R228, [R1+0x108] ;  /* 0x0001080001e47983 */ /* 0x000ee80000300a00 */
[----:B------:R-:W3:Y:S04]  /*b110*/  LDL.LU.64 R124, [R1+0x100] ;  /* 0x00010000017c7983 */ /* 0x000ee80000300a00 */
[----:B------:R1:W-:Y:S01]  /*b120*/  LDGSTS.E [R123+0x20a00], [R226.64], !P5 ;  /* 0x20a00000e27b7fae */ /* 0x0003e2000e921844 */
[----:B--2---:R-:W-:-:S03]  /*b130*/  IMAD.WIDE R242, R245, 0x4, R250 ;  /* 0x00000004f5f27825 */ /* 0x004fc600078e02fa */
[----:B------:R-:W2:Y:S01]  /*b140*/  LDL.LU.64 R250, [R1+0xf8] ;  /* 0x0000f80001fa7983 */ /* 0x000ea20000300a00 */
[----:B------:R-:W-:-:S03]  /*b150*/  IMAD.WIDE R232, R245, 0x4, R126 ;  /* 0x00000004f5e87825 */ /* 0x000fc600078e027e */
[----:B------:R-:W2:Y:S04]  /*b160*/  LDL.LU.64 R126, [R1+0xf0] ;  /* 0x0000f000017e7983 */ /* 0x000ea80000300a00 */
[----:B------:R-:W-:Y:S04]  /*b170*/  STL.64 [R1+0x448], R242 ;  /* 0x000448f201007387 */ /* 0x000fe80000100a00 */
[----:B------:R3:W-:Y:S04]  /*b180*/  STL.64 [R1+0x440], R232 ;  /* 0x000440e801007387 */ /* 0x0007e80000100a00 */
[----:B-1----:R-:W2:Y:S01]  /*b190*/  LDL.LU.64 R226, [R1+0xe8] ;  /* 0x0000e80001e27983 */ /* 0x002ea20000300a00 */
[----:B------:R-:W-:-:S05]  /*b1a0*/  IMAD.WIDE R230, R245, 0x4, R224 ;  /* 0x00000004f5e67825 */ /* 0x000fca00078e02e0 */
[----:B------:R-:W-:Y:S01]  /*b1b0*/  STL.64 [R1+0x418], R230 ;  /* 0x000418e601007387 */ /* 0x000fe20000100a00 */
[----:B----4-:R-:W-:-:S03]  /*b1c0*/  IMAD.WIDE R224, R245, 0x4, R248 ;  /* 0x00000004f5e07825 */ /* 0x010fc600078e02f8 */
[----:B------:R-:W4:Y:S01]  /*b1d0*/  LDL.LU.64 R248, [R1+0xd0] ;  /* 0x0000d00001f87983 */ /* 0x000f220000300a00 */
[C---:B------:R-:W-:Y:S02]  /*b1e0*/  IADD3 R117, R0.reuse, -0x87, RZ ;  /* 0xffffff7900757810 */ /* 0x040fe40007ffe0ff */
[----:B------:R-:W-:Y:S02]  /*b1f0*/  IADD3 R116, R0, -0x8b, RZ ;  /* 0xffffff7500747810 */ /* 0x000fe40007ffe0ff */
[----:B------:R-:W-:Y:S02]  /*b200*/  ISETP.GE.U32.AND P2, PT, R117, 0x7fffff3a, PT ;  /* 0x7fffff3a7500780c */ /* 0x000fe40003f46070 */
[----:B------:R-:W-:Y:S02]  /*b210*/  ISETP.GE.U32.AND P1, PT, R116, 0x7fffff36, PT ;  /* 0x7fffff367400780c */ /* 0x000fe40003f26070 */
[C---:B------:R-:W-:Y:S02]  /*b220*/  IADD3 R117, R0.reuse, -0x8f, RZ ;  /* 0xffffff7100757810 */ /* 0x040fe40007ffe0ff */
[----:B------:R-:W-:-:S02]  /*b230*/  IADD3 R116, R0, -0x93, RZ ;  /* 0xffffff6d00747810 */ /* 0x000fc40007ffe0ff */
[----:B------:R-:W-:Y:S02]  /*b240*/  ISETP.GE.U32.AND P3, PT, R117, 0x7fffff32, PT ;  /* 0x7fffff327500780c */ /* 0x000fe40003f66070 */
[----:B------:R-:W-:-:S03]  /*b250*/  ISETP.GE.U32.AND P4, PT, R116, 0x7fffff2e, PT ;  /* 0x7fffff2e7400780c */ /* 0x000fc60003f86070 */
[----:B------:R1:W-:Y:S01]  /*b260*/  LDGSTS.E [R123+0x21800], [R242.64], !P2 ;  /* 0x21800000f27b7fae */ /* 0x0003e2000d121844 */
[----:B------:R-:W-:-:S03]  /*b270*/  IADD3 R117, R0, -0x97, RZ ;  /* 0xffffff6900757810 */ /* 0x000fc60007ffe0ff */
[----:B------:R3:W-:Y:S01]  /*b280*/  LDGSTS.E [R123+0x21a00], [R232.64], !P2 ;  /* 0x21a00000e87b7fae */ /* 0x0007e2000d121844 */
[----:B------:R-:W-:-:S03]  /*b290*/  ISETP.GE.U32.AND P6, PT, R117, 0x7fffff2a, PT ;  /* 0x7fffff2a7500780c */ /* 0x000fc60003fc6070 */
[----:B------:R1:W-:Y:S04]  /*b2a0*/  LDGSTS.E [R123+0x22800], [R230.64], !P1 ;  /* 0x22800000e67b7fae */ /* 0x0003e8000c921844 */
[----:B------:R1:W-:Y:S01]  /*b2b0*/  STL.64 [R1+0x410], R224 ;  /* 0x000410e001007387 */ /* 0x0003e20000100a00 */
[----:B---3--:R-:W-:-:S03]  /*b2c0*/  IMAD.WIDE R232, R245, 0x4, R118 ;  /* 0x00000004f5e87825 */ /* 0x008fc600078e0276 */
[----:B------:R1:W-:Y:S04]  /*b2d0*/  LDGSTS.E [R123+0x22a00], [R224.64], !P1 ;  /* 0x22a00000e07b7fae */ /* 0x0003e8000c921844 */
[----:B------:R3:W-:Y:S04]  /*b2e0*/  LDGSTS.E [R123+0x23800], [R232.64], !P3 ;  /* 0x23800000e87b7fae */ /* 0x0007e8000d921844 */
[----:B-1----:R-:W3:Y:S04]  /*b2f0*/  LDL.LU.64 R224, [R1+0xc8] ;  /* 0x0000c80001e07983 */ /* 0x002ee80000300a00 */
[----:B------:R-:W3:Y:S01]  /*b300*/  LDL.LU.64 R242, [R1+0xc0] ;  /* 0x0000c00001f27983 */ /* 0x000ee20000300a00 */
[----:B------:R-:W-:-:S03]  /*b310*/  IMAD.WIDE R230, R245, 0x4, R120 ;  /* 0x00000004f5e67825 */ /* 0x000fc600078e0278 */
[----:B------:R-:W-:Y:S04]  /*b320*/  STL.64 [R1+0x3e8], R232 ;  /* 0x0003e8e801007387 */ /* 0x000fe80000100a00 */
[----:B------:R-:W3:Y:S04]  /*b330*/  LDL.LU.64 R120, [R1+0xb8] ;  /* 0x0000b80001787983 */ /* 0x000ee80000300a00 */
[----:B------:R-:W3:Y:S04]  /*b340*/  LDL.LU.64 R118, [R1+0xb0] ;  /* 0x0000b00001767983 */ /* 0x000ee80000300a00 */
[----:B------:R2:W-:Y:S04]  /*b350*/  STL.64 [R1+0x3e0], R230 ;  /* 0x0003e0e601007387 */ /* 0x0005e80000100a00 */
[----:B------:R2:W-:Y:S01]  /*b360*/  LDGSTS.E [R123+0x23a00], [R230.64], !P3 ;  /* 0x23a00000e67b7fae */ /* 0x0005e2000d921844 */
[----:B------:R-:W-:-:S04]  /*b370*/  IMAD.WIDE R228, R245, 0x4, R228 ;  /* 0x00000004f5e47825 */ /* 0x000fc800078e02e4 */
[C---:B------:R-:W-:Y:S01]  /*b380*/  IMAD.WIDE R124, R245.reuse, 0x4, R124 ;  /* 0x00000004f57c7825 */ /* 0x040fe200078e027c */
[----:B------:R-:W-:Y:S04]  /*b390*/  STL.64 [R1+0x3b8], R228 ;  /* 0x0003b8e401007387 */ /* 0x000fe80000100a00 */
[----:B------:R1:W-:Y:S04]  /*b3a0*/  LDGSTS.E [R123+0x24800], [R228.64], !P4 ;  /* 0x24800000e47b7fae */ /* 0x0003e8000e121844 */
[----:B------:R1:W-:Y:S04]  /*b3b0*/  STL.64 [R1+0x3b0], R124 ;  /* 0x0003b07c01007387 */ /* 0x0003e80000100a00 */
[----:B------:R1:W-:Y:S01]  /*b3c0*/  LDGSTS.E [R123+0x24a00], [R124.64], !P4 ;  /* 0x24a000007c7b7fae */ /* 0x0003e2000e121844 */
[----:B--2---:R-:W-:-:S03]  /*b3d0*/  IMAD.WIDE R230, R245, 0x4, R250 ;  /* 0x00000004f5e67825 */ /* 0x004fc600078e02fa */
[----:B------:R-:W2:Y:S01]  /*b3e0*/  LDL.LU.64 R250, [R1+0xa8] ;  /* 0x0000a80001fa7983 */ /* 0x000ea20000300a00 */
[----:B-1----:R-:W-:-:S03]  /*b3f0*/  IMAD.WIDE R124, R245, 0x4, R126 ;  /* 0x00000004f57c7825 */ /* 0x002fc600078e027e */
[----:B------:R-:W2:Y:S04]  /*b400*/  LDL.LU.64 R126, [R1+0x90] ;  /* 0x00009000017e7983 */ /* 0x000ea80000300a00 */
[----:B------:R-:W-:Y:S01]  /*b410*/  STL.64 [R1+0x388], R230 ;  /* 0x000388e601007387 */ /* 0x000fe20000100a00 */
[----:B------:R-:W-:-:S03]  /*b420*/  IMAD.WIDE R228, R245, 0x4, R226 ;  /* 0x00000004f5e47825 */ /* 0x000fc600078e02e2 */
[----:B------:R1:W-:Y:S04]  /*b430*/  STL.64 [R1+0x380], R124 ;  /* 0x0003807c01007387 */ /* 0x0003e80000100a00 */
[----:B------:R1:W-:Y:S04]  /*b440*/  LDGSTS.E [R123+0x25800], [R230.64], !P6 ;  /* 0x25800000e67b7fae */ /* 0x0003e8000f121844 */
[----:B------:R-:W-:Y:S04]  /*b450*/  STL.64 [R1+0x358], R228 ;  /* 0x000358e401007387 */ /* 0x000fe80000100a00 */
[----:B------:R1:W-:Y:S01]  /*b460*/  LDGSTS.E [R123+0x25a00], [R124.64], !P6 ;  /* 0x25a000007c7b7fae */ /* 0x0003e2000f121844 */
[----:B----4-:R-:W-:-:S05]  /*b470*/  IMAD.WIDE R226, R245, 0x4, R248 ;  /* 0x00000004f5e27825 */ /* 0x010fca00078e02f8 */
[----:B------:R3:W-:Y:S04]  /*b480*/  STL.64 [R1+0x350], R226 ;  /* 0x000350e201007387 */ /* 0x0007e80000100a00 */
[----:B-1----:R-:W4:Y:S04]  /*b490*/  LDL.LU.64 R124, [R1+0x88] ;  /* 0x00008800017c7983 */ /* 0x002f280000300a00 */
[----:B------:R-:W4:Y:S01]  /*b4a0*/  LDL.LU.64 R248, [R1+0x80] ;  /* 0x0000800001f87983 */ /* 0x000f220000300a00 */
[----:B------:R-:W-:-:S04]  /*b4b0*/  IADD3 R116, R0, -0x9b, RZ ;  /* 0xffffff6500747810 */ /* 0x000fc80007ffe0ff */
[----:B------:R-:W-:Y:S02]  /*b4c0*/  ISETP.GE.U32.AND P5, PT, R116, 0x7fffff26, PT ;  /* 0x7fffff267400780c */ /* 0x000fe40003fa6070 */
[C---:B------:R-:W-:Y:S02]  /*b4d0*/  IADD3 R117, R0.reuse, -0x9f, RZ ;  /* 0xffffff6100757810 */ /* 0x040fe40007ffe0ff */
[----:B------:R-:W-:Y:S02]  /*b4e0*/  IADD3 R116, R0, -0xa3, RZ ;  /* 0xffffff5d00747810 */ /* 0x000fe40007ffe0ff */
[----:B------:R-:W-:Y:S02]  /*b4f0*/  ISETP.GE.U32.AND P2, PT, R117, 0x7fffff22, PT ;  /* 0x7fffff227500780c */ /* 0x000fe40003f46070 */
[----:B------:R-:W-:-:S05]  /*b500*/  ISETP.GE.U32.AND P1, PT, R116, 0x7fffff1e, PT ;  /* 0x7fffff1e7400780c */ /* 0x000fca0003f26070 */
[----:B------:R1:W-:Y:S01]  /*b510*/  LDGSTS.E [R123+0x26800], [R228.64], !P5 ;  /* 0x26800000e47b7fae */ /* 0x0003e2000e921844 */
[----:B------:R-:W-:-:S03]  /*b520*/  IADD3 R117, R0, -0xa7, RZ ;  /* 0xffffff5900757810 */ /* 0x000fc60007ffe0ff */
[----:B------:R3:W-:Y:S01]  /*b530*/  LDGSTS.E [R123+0x26a00], [R226.64], !P5 ;  /* 0x26a00000e27b7fae */ /* 0x0007e2000e921844 */
[----:B------:R-:W-:Y:S02]  /*b540*/  IADD3 R116, R0, -0xab, RZ ;  /* 0xffffff5500747810 */ /* 0x000fe40007ffe0ff */
[----:B------:R-:W-:Y:S02]  /*b550*/  ISETP.GE.U32.AND P3, PT, R117, 0x7fffff1a, PT ;  /* 0x7fffff1a7500780c */ /* 0x000fe40003f66070 */
[----:B------:R-:W-:Y:S01]  /*b560*/  ISETP.GE.U32.AND P4, PT, R116, 0x7fffff16, PT ;  /* 0x7fffff167400780c */ /* 0x000fe20003f86070 */
[----:B---3--:R-:W-:-:S04]  /*b570*/  IMAD.WIDE R226, R245, 0x4, R224 ;  /* 0x00000004f5e27825 */ /* 0x008fc800078e02e0 */
[C---:B------:R-:W-:Y:S01]  /*b580*/  IMAD.WIDE R224, R245.reuse, 0x4, R242 ;  /* 0x00000004f5e07825 */ /* 0x040fe200078e02f2 */
[----:B------:R3:W-:Y:S01]  /*b590*/  STL.64 [R1+0x328], R226 ;  /* 0x000328e201007387 */ /* 0x0007e20000100a00 */
[C---:B------:R-:W-:Y:S02]  /*b5a0*/  IADD3 R117, R0.reuse, -0xaf, RZ ;  /* 0xffffff5100757810 */ /* 0x040fe40007ffe0ff */
[----:B------:R-:W-:Y:S01]  /*b5b0*/  IADD3 R116, R0, -0xb3, RZ ;  /* 0xffffff4d00747810 */ /* 0x000fe20007ffe0ff */
[----:B------:R1:W-:Y:S01]  /*b5c0*/  STL.64 [R1+0x320], R224 ;  /* 0x000320e001007387 */ /* 0x0003e20000100a00 */
[----:B------:R-:W-:-:S03]  /*b5d0*/  IMAD.WIDE R120, R245, 0x4, R120 ;  /* 0x00000004f5787825 */ /* 0x000fc600078e0278 */
[----:B------:R-:W4:Y:S01]  /*b5e0*/  LDL.LU.64 R232, [R1+0x78] ;  /* 0x0000780001e87983 */ /* 0x000f220000300a00 */
[----:B------:R-:W-:-:S03]  /*b5f0*/  IMAD.WIDE R118, R245, 0x4, R118 ;  /* 0x00000004f5767825 */ /* 0x000fc600078e0276 */
[----:B------:R-:W4:Y:S01]  /*b600*/  LDL.LU.64 R230, [R1+0x70] ;  /* 0x0000700001e67983 */ /* 0x000f220000300a00 */
[----:B------:R-:W-:-:S03]  /*b610*/  ISETP.GE.U32.AND P6, PT, R117, 0x7fffff12, PT ;  /* 0x7fffff127500780c */ /* 0x000fc60003fc6070 */
[----:B------:R-:W-:Y:S01]  /*b620*/  STL.64 [R1+0x2e0], R120 ;  /* 0x0002e07801007387 */ /* 0x000fe20000100a00 */
[----:B------:R-:W-:-:S03]  /*b630*/  ISETP.GE.U32.AND P5, PT, R116, 0x7fffff0e, PT ;  /* 0x7fffff0e7400780c */ /* 0x000fc60003fa6070 */
[----:B------:R2:W-:Y:S01]  /*b640*/  STL.64 [R1+0x2d8], R118 ;  /* 0x0002d87601007387 */ /* 0x0005e20000100a00 */
[C---:B------:R-:W-:Y:S02]  /*b650*/  IADD3 R117, R0.reuse, -0xb7, RZ ;  /* 0xffffff4900757810 */ /* 0x040fe40007ffe0ff */
[----:B------:R-:W-:Y:S01]  /*b660*/  IADD3 R116, R0, -0xbb, RZ ;  /* 0xffffff4500747810 */ /* 0x000fe20007ffe0ff */
[----:B------:R3:W-:Y:S04]  /*b670*/  LDGSTS.E [R123+0x27800], [R226.64], !P2 ;  /* 0x27800000e27b7fae */ /* 0x0007e8000d121844 */
[----:B-1----:R-:W4:Y:S04]  /*b680*/  LDL.LU.64 R228, [R1+0x68] ;  /* 0x0000680001e47983 */ /* 0x002f280000300a00 */
[----:B------:R1:W-:Y:S04]  /*b690*/  LDGSTS.E [R123+0x27a00], [R224.64], !P2 ;  /* 0x27a00000e07b7fae */ /* 0x0003e8000d121844 */
[----:B---3--:R-:W3:Y:S01]  /*b6a0*/  LDL.LU.64 R226, [R1+0x50] ;  /* 0x0000500001e27983 */ /* 0x008ee20000300a00 */
[----:B------:R-:W-:-:S03]  /*b6b0*/  ISETP.GE.U32.AND P2, PT, R117, 0x7fffff0a, PT ;  /* 0x7fffff0a7500780c */ /* 0x000fc60003f46070 */
[----:B------:R2:W-:Y:S04]  /*b6c0*/  LDGSTS.E [R123+0x28800], [R120.64], !P1 ;  /* 0x28800000787b7fae */ /* 0x0005e8000c921844 */
[----:B-1----:R-:W3:Y:S04]  /*b6d0*/  LDL.LU.64 R224, [R1+0x48] ;  /* 0x0000480001e07983 */ /* 0x002ee80000300a00 */
[----:B------:R1:W-:Y:S01]  /*b6e0*/  LDGSTS.E [R123+0x28a00], [R118.64], !P1 ;  /* 0x28a00000767b7fae */ /* 0x0003e2000c921844 */
[----:B------:R-:W-:-:S03]  /*b6f0*/  ISETP.GE.U32.AND P1, PT, R116, 0x7fffff06, PT ;  /* 0x7fffff067400780c */ /* 0x000fc60003f26070 */
[----:B------:R-:W3:Y:S01]  /*b700*/  LDL.LU.64 R242, [R1+0x40] ;  /* 0x0000400001f27983 */ /* 0x000ee20000300a00 */
[----:B--2---:R-:W-:-:S04]  /*b710*/  IMAD.WIDE R250, R245, 0x4, R250 ;  /* 0x00000004f5fa7825 */ /* 0x004fc800078e02fa */
[C---:B------:R-:W-:Y:S01]  /*b720*/  IMAD.WIDE R126, R245.reuse, 0x4, R126 ;  /* 0x00000004f57e7825 */ /* 0x040fe200078e027e */
[----:B------:R-:W-:Y:S04]  /*b730*/  STL.64 [R1+0x2b0], R250 ;  /* 0x0002b0fa01007387 */ /* 0x000fe80000100a00 */
[----:B------:R-:W2:Y:S04]  /*b740*/  LDL.LU.64 R116, [R1+0x38] ;  /* 0x0000380001747983 */ /* 0x000ea80000300a00 */
[----:B-1----:R-:W2:Y:S04]  /*b750*/  LDL.LU.64 R118, [R1+0x30] ;  /* 0x0000300001767983 */ /* 0x002ea80000300a00 */
[----:B------:R-:W-:Y:S04]  /*b760*/  STL.64 [R1+0x2a8], R126 ;  /* 0x0002a87e01007387 */ /* 0x000fe80000100a00 */
[----:B------:R1:W-:Y:S04]  /*b770*/  LDGSTS.E [R123+0x29800], [R250.64], !P3 ;  /* 0x29800000fa7b7fae */ /* 0x0003e8000d921844 */
[----:B------:R1:W-:Y:S01]  /*b780*/  LDGSTS.E [R123+0x29a00], [R126.64], !P3 ;  /* 0x29a000007e7b7fae */ /* 0x0003e2000d921844 */
[----:B----4-:R-:W-:-:S04]  /*b790*/  IMAD.WIDE R124, R245, 0x4, R124 ;  /* 0x00000004f57c7825 */ /* 0x010fc800078e027c */
[----:B------:R-:W-:Y:S01]  /*b7a0*/  IMAD.WIDE R248, R245, 0x4, R248 ;  /* 0x00000004f5f87825 */ /* 0x000fe200078e02f8 */
[----:B------:R4:W-:Y:S04]  /*b7b0*/  STL.64 [R1+0x250], R124 ;  /* 0x0002507c01007387 */ /* 0x0009e80000100a00 */
[----:B------:R1:W-:Y:S04]  /*b7c0*/  STL.64 [R1+0x248], R248 ;  /* 0x000248f801007387 */ /* 0x0003e80000100a00 */
[----:B------:R4:W-:Y:S04]  /*b7d0*/  LDGSTS.E [R123+0x2a800], [R124.64], !P4 ;  /* 0x2a8000007c7b7fae */ /* 0x0009e8000e121844 */
[----:B------:R1:W-:Y:S04]  /*b7e0*/  LDGSTS.E [R123+0x2aa00], [R248.64], !P4 ;  /* 0x2aa00000f87b7fae */ /* 0x0003e8000e121844 */
[----:B----4-:R-:W4:Y:S04]  /*b7f0*/  LDL.LU.64 R124, [R1+0x28] ;  /* 0x00002800017c7983 */ /* 0x010f280000300a00 */
[----:B-1----:R-:W4:Y:S04]  /*b800*/  LDL.LU.64 R126, [R1+0x10] ;  /* 0x00001000017e7983 */ /* 0x002f280000300a00 */
[----:B------:R-:W4:Y:S04]  /*b810*/  LDL.LU.64 R248, [R1+0x8] ;  /* 0x0000080001f87983 */ /* 0x000f280000300a00 */
[----:B------:R-:W4:Y:S01]  /*b820*/  LDL.LU.64 R250, [R1] ;  /* 0x0000000001fa7983 */ /* 0x000f220000300a00 */
[----:B------:R-:W-:-:S02]  /*b830*/  IADD3 R121, R0, -0xbf, RZ ;  /* 0xffffff4100797810 */ /* 0x000fc40007ffe0ff */
[----:B------:R-:W-:Y:S02]  /*b840*/  IADD3 R120, R0, -0x84, RZ ;  /* 0xffffff7c00787810 */ /* 0x000fe40007ffe0ff */
[----:B------:R-:W-:Y:S01]  /*b850*/  ISETP.GE.U32.AND P3, PT, R121, 0x7fffff02, PT ;  /* 0x7fffff027900780c */ /* 0x000fe20003f66070 */
[----:B------:R-:W-:-:S04]  /*b860*/  IMAD.WIDE R232, R245, 0x4, R232 ;  /* 0x00000004f5e87825 */ /* 0x000fc800078e02e8 */
[C---:B------:R-:W-:Y:S01]  /*b870*/  IMAD.WIDE R230, R245.reuse, 0x4, R230 ;  /* 0x00000004f5e67825 */ /* 0x040fe200078e02e6 */
[----:B------:R1:W-:Y:S04]  /*b880*/  STL.64 [R1+0x238], R232 ;  /* 0x000238e801007387 */ /* 0x0003e80000100a00 */
[----:B------:R1:W-:Y:S04]  /*b890*/  STL.64 [R1+0x230], R230 ;  /* 0x000230e601007387 */ /* 0x0003e80000100a00 */
[----:B------:R1:W-:Y:S04]  /*b8a0*/  LDGSTS.E [R123+0x2b800], [R232.64], !P6 ;  /* 0x2b800000e87b7fae */ /* 0x0003e8000f121844 */
[----:B------:R3:W-:Y:S01]  /*b8b0*/  LDGSTS.E [R123+0x2ba00], [R230.64], !P6 ;  /* 0x2ba00000e67b7fae */ /* 0x0007e2000f121844 */
[----:B------:R-:W-:-:S03]  /*b8c0*/  IMAD.WIDE R228, R245, 0x4, R228 ;  /* 0x00000004f5e47825 */ /* 0x000fc600078e02e4 */
[----:B-1----:R-:W4:Y:S01]  /*b8d0*/  LDL.LU.64 R232, [R1+0xb38] ;  /* 0x000b380001e87983 */ /* 0x002f220000300a00 */
[----:B---3--:R-:W-:-:S03]  /*b8e0*/  IMAD.WIDE R226, R245, 0x4, R226 ;  /* 0x00000004f5e27825 */ /* 0x008fc600078e02e2 */
[----:B------:R-:W2:Y:S04]  /*b8f0*/  LDL.LU.64 R230, [R1+0xb30] ;  /* 0x000b300001e67983 */ /* 0x000ea80000300a00 */
[----:B------:R1:W-:Y:S01]  /*b900*/  STL.64 [R1+0x228], R228 ;  /* 0x000228e401007387 */ /* 0x0003e20000100a00 */
[----:B------:R-:W-:-:S03]  /*b910*/  IMAD.WIDE R224, R245, 0x4, R224 ;  /* 0x00000004f5e07825 */ /* 0x000fc600078e02e0 */
[----:B------:R1:W-:Y:S01]  /*b920*/  STL.64 [R1+0x220], R226 ;  /* 0x000220e201007387 */ /* 0x0003e20000100a00 */
[----:B------:R-:W-:-:S03]  /*b930*/  ISETP.GE.U32.AND P4, PT, R120, 0x7fffff3d, PT ;  /* 0x7fffff3d7800780c */ /* 0x000fc60003f86070 */
[----:B------:R1:W-:Y:S01]  /*b940*/  LDGSTS.E [R123+0x2c800], [R228.64], !P5 ;  /* 0x2c800000e47b7fae */ /* 0x0003e2000e921844 */
[----:B------:R-:W-:-:S03]  /*b950*/  IMAD.WIDE R242, R245, 0x4, R242 ;  /* 0x00000004f5f27825 */ /* 0x000fc600078e02f2 */
[----:B------:R1:W-:Y:S04]  /*b960*/  LDGSTS.E [R123+0x2ca00], [R226.64], !P5 ;  /* 0x2ca00000e27b7fae */ /* 0x0003e8000e921844 */
[----:B------:R1:W-:Y:S04]  /*b970*/  LDGSTS.E [R123+0x2d800], [R224.64], !P2 ;  /* 0x2d800000e07b7fae */ /* 0x0003e8000d121844 */
[----:B-1----:R-:W2:Y:S04]  /*b980*/  LDL.LU.64 R228, [R1+0xb28] ;  /* 0x000b280001e47983 */ /* 0x002ea80000300a00 */
[----:B------:R-:W2:Y:S04]  /*b990*/  LDL.LU.64 R226, [R1+0xb20] ;  /* 0x000b200001e27983 */ /* 0x000ea80000300a00 */
[----:B------:R1:W-:Y:S04]  /*b9a0*/  STL.64 [R1+0x218], R224 ;  /* 0x000218e001007387 */ /* 0x0003e80000100a00 */
[----:B------:R1:W-:Y:S04]  /*b9b0*/  STL.64 [R1+0x210], R242 ;  /* 0x000210f201007387 */ /* 0x0003e80000100a00 */
[----:B------:R1:W-:Y:S04]  /*b9c0*/  LDGSTS.E [R123+0x2da00], [R242.64], !P2 ;  /* 0x2da00000f27b7fae */ /* 0x0003e8000d121844 */
[----:B-1----:R-:W2:Y:S04]  /*b9d0*/  LDL.LU.64 R224, [R1+0xb18] ;  /* 0x000b180001e07983 */ /* 0x002ea80000300a00 */
[----:B------:R-:W2:Y:S02]  /*b9e0*/  LDL.LU.64 R242, [R1+0xb10] ;  /* 0x000b100001f27983 */ /* 0x000ea40000300a00 */
[----:B--2---:R-:W-:-:S04]  /*b9f0*/  IMAD.WIDE R116, R245, 0x4, R116 ;  /* 0x00000004f5747825 */ /* 0x004fc800078e0274 */
[C---:B------:R-:W-:Y:S01]  /*ba00*/  IMAD.WIDE R118, R245.reuse, 0x4, R118 ;  /* 0x00000004f5767825 */ /* 0x040fe200078e0276 */
[----:B------:R1:W-:Y:S04]  /*ba10*/  STL.64 [R1+0x1d8], R116 ;  /* 0x0001d87401007387 */ /* 0x0003e80000100a00 */
[----:B------:R2:W-:Y:S04]  /*ba20*/  STL.64 [R1+0x1c0], R118 ;  /* 0x0001c07601007387 */ /* 0x0005e80000100a00 */
[----:B------:R1:W-:Y:S04]  /*ba30*/  LDGSTS.E [R123+0x2e800], [R116.64], !P1 ;  /* 0x2e800000747b7fae */ /* 0x0003e8000c921844 */
[----:B------:R2:W-:Y:S04]  /*ba40*/  LDGSTS.E [R123+0x2ea00], [R118.64], !P1 ;  /* 0x2ea00000767b7fae */ /* 0x0005e8000c921844 */
[----:B-1----:R-:W2:Y:S04]  /*ba50*/  LDL.LU.64 R116, [R1+0xb08] ;  /* 0x000b080001747983 */ /* 0x002ea80000300a00 */
[----:B--2---:R-:W2:Y:S01]  /*ba60*/  LDL.LU.64 R118, [R1+0xb00] ;  /* 0x000b000001767983 */ /* 0x004ea20000300a00 */
[----:B----4-:R-:W-:-:S04]  /*ba70*/  IMAD.WIDE R124, R245, 0x4, R124 ;  /* 0x00000004f57c7825 */ /* 0x010fc800078e027c */
[C---:B------:R-:W-:Y:S01]  /*ba80*/  IMAD.WIDE R126, R245.reuse, 0x4, R126 ;  /* 0x00000004f57e7825 */ /* 0x040fe200078e027e */
[----:B------:R1:W-:Y:S03]  /*ba90*/  STL.64 [R1+0x140], R124 ;  /* 0x0001407c01007387 */ /* 0x0003e60000100a00 */
[C---:B------:R-:W-:Y:S01]  /*baa0*/  IMAD.WIDE R248, R245.reuse, 0x4, R248 ;  /* 0x00000004f5f87825 */ /* 0x040fe200078e02f8 */
[----:B------:R4:W-:Y:S03]  /*bab0*/  STL.64 [R1+0xc8], R126 ;  /* 0x0000c87e01007387 */ /* 0x0009e60000100a00 */
[----:B------:R-:W-:Y:S01]  /*bac0*/  IMAD.WIDE R250, R245, 0x4, R250 ;  /* 0x00000004f5fa7825 */ /* 0x000fe200078e02fa */
[----:B------:R1:W-:Y:S04]  /*bad0*/  LDGSTS.E [R123+0x2f800], [R124.64], !P3 ;  /* 0x2f8000007c7b7fae */ /* 0x0003e8000d921844 */
[----:B------:R4:W-:Y:S04]  /*bae0*/  LDGSTS.E [R123+0x2fa00], [R126.64], !P3 ;  /* 0x2fa000007e7b7fae */ /* 0x0009e8000d921844 */
[----:B------:R4:W-:Y:S04]  /*baf0*/  LDGSTS.E [R122+0x20c00], [R248.64], !P4 ;  /* 0x20c00000f87a7fae */ /* 0x0009e8000e121844 */
[----:B-1----:R-:W2:Y:S04]  /*bb00*/  LDL.LU.64 R124, [R1+0xaf8] ;  /* 0x000af800017c7983 */ /* 0x002ea80000300a00 */
[----:B----4-:R-:W4:Y:S04]  /*bb10*/  LDL.LU.64 R126, [R1+0xaf0] ;  /* 0x000af000017e7983 */ /* 0x010f280000300a00 */
[----:B------:R1:W-:Y:S04]  /*bb20*/  STL.64 [R1+0x468], R248 ;  /* 0x000468f801007387 */ /* 0x0003e80000100a00 */
[----:B------:R1:W-:Y:S04]  /*bb30*/  STL.64 [R1+0x460], R250 ;  /* 0x000460fa01007387 */ /* 0x0003e80000100a00 */
[----:B------:R1:W-:Y:S04]  /*bb40*/  LDGSTS.E [R122+0x20e00], [R250.64], !P4 ;  /* 0x20e00000fa7a7fae */ /* 0x0003e8000e121844 */
[----:B-1----:R-:W2:Y:S04]  /*bb50*/  LDL.LU.64 R248, [R1+0xae8] ;  /* 0x000ae80001f87983 */ /* 0x002ea80000300a00 */
[----:B------:R-:W2:Y:S04]  /*bb60*/  LDL.LU.64 R250, [R1+0xae0] ;  /* 0x000ae00001fa7983 */ /* 0x000ea80000300a00 */
[----:B------:R-:W1:Y:S01]  /*bb70*/  S2R R123, SR_TID.X ;  /* 0x00000000007b7919 */ /* 0x000e620000002100 */
[----:B------:R-:W-:-:S02]  /*bb80*/  IADD3 R121, R0, -0x88, RZ ;  /* 0xffffff7800797810 */ /* 0x000fc40007ffe0ff */
[----:B------:R-:W-:Y:S02]  /*bb90*/  IADD3 R120, R0, -0x8c, RZ ;  /* 0xffffff7400787810 */ /* 0x000fe40007ffe0ff */
[----:B------:R-:W-:Y:S02]  /*bba0*/  ISETP.GE.U32.AND P6, PT, R121, 0x7fffff39, PT ;  /* 0x7fffff397900780c */ /* 0x000fe40003fc6070 */
[----:B------:R-:W-:Y:S02]  /*bbb0*/  ISETP.GE.U32.AND P5, PT, R120, 0x7fffff35, PT ;  /* 0x7fffff357800780c */ /* 0x000fe40003fa6070 */
[C---:B------:R-:W-:Y:S02]  /*bbc0*/  IADD3 R121, R0.reuse, -0x90, RZ ;  /* 0xffffff7000797810 */ /* 0x040fe40007ffe0ff */
[----:B------:R-:W-:Y:S02]  /*bbd0*/  IADD3 R120, R0, -0x94, RZ ;  /* 0xffffff6c00787810 */ /* 0x000fe40007ffe0ff */
[----:B------:R-:W-:-:S02]  /*bbe0*/  ISETP.GE.U32.AND P2, PT, R121, 0x7fffff31, PT ;  /* 0x7fffff317900780c */ /* 0x000fc40003f46070 */
[----:B------:R-:W-:Y:S02]  /*bbf0*/  ISETP.GE.U32.AND P1, PT, R120, 0x7fffff2d, PT ;  /* 0x7fffff2d7800780c */ /* 0x000fe40003f26070 */
[C---:B------:R-:W-:Y:S02]  /*bc00*/  IADD3 R121, R0.reuse, -0x98, RZ ;  /* 0xffffff6800797810 */ /* 0x040fe40007ffe0ff */
[----:B------:R-:W-:Y:S02]  /*bc10*/  IADD3 R120, R0, -0x9c, RZ ;  /* 0xffffff6400787810 */ /* 0x000fe40007ffe0ff */
[----:B------:R-:W-:Y:S02]  /*bc20*/  ISETP.GE.U32.AND P3, PT, R121, 0x7fffff29, PT ;  /* 0x7fffff297900780c */ /* 0x000fe40003f66070 */
[----:B-1----:R-:W-:Y:S02]  /*bc30*/  LOP3.LUT R123, R123, 0x7f, RZ, 0xc0, !PT ;  /* 0x0000007f7b7b7812 */ /* 0x002fe400078ec0ff */
[----:B------:R-:W-:Y:S01]  /*bc40*/  ISETP.GE.U32.AND P4, PT, R120, 0x7fffff25, PT ;  /* 0x7fffff257800780c */ /* 0x000fe20003f86070 */
[----:B--2---:R-:W-:-:S04]  /*bc50*/  IMAD.WIDE R120, R245, 0x4, R250 ;  /* 0x00000004f5787825 */ /* 0x004fc800078e02fa */
[----:B------:R-:W-:Y:S02]  /*bc60*/  IMAD.SHL.U32 R251, R123, 0x4, RZ ;  /* 0x000000047bfb7824 */ /* 0x000fe400078e00ff */
[----:B------:R-:W-:-:S03]  /*bc70*/  IMAD.WIDE R122, R245, 0x4, R248 ;  /* 0x00000004f57a7825 */ /* 0x000fc600078e02f8 */
[----:B------:R-:W-:Y:S01]  /*bc80*/  LOP3.LUT R250, R251, 0x60, RZ, 0x3c, !PT ;  /* 0x00000060fbfa7812 */ /* 0x000fe200078e3cff */
[----:B------:R1:W-:Y:S04]  /*bc90*/  STL.64 [R1+0x438], R120 ;  /* 0x0004387801007387 */ /* 0x0003e80000100a00 */
[----:B------:R2:W-:Y:S04]  /*bca0*/  STL.64 [R1+0x430], R122 ;  /* 0x0004307a01007387 */ /* 0x0005e80000100a00 */
[----:B------:R1:W-:Y:S04]  /*bcb0*/  LDGSTS.E [R250+0x21c00], [R120.64], !P6 ;  /* 0x21c0000078fa7fae */ /* 0x0003e8000f121844 */
[----:B------:R2:W-:Y:S04]  /*bcc0*/  LDGSTS.E [R250+0x21e00], [R122.64], !P6 ;  /* 0x21e000007afa7fae */ /* 0x0005e8000f121844 */
[----:B-1----:R-:W3:Y:S04]  /*bcd0*/  LDL.LU.64 R120, [R1+0xad8] ;  /* 0x000ad80001787983 */ /* 0x002ee80000300a00 */
[----:B--2---:R-:W2:Y:S01]  /*bce0*/  LDL.LU.64 R122, [R1+0xad0] ;  /* 0x000ad000017a7983 */ /* 0x004ea20000300a00 */
[----:B----4-:R-:W-:-:S04]  /*bcf0*/  IMAD.WIDE R126, R245, 0x4, R126 ;  /* 0x00000004f57e7825 */ /* 0x010fc800078e027e */
[----:B------:R-:W-:Y:S01]  /*bd00*/  IMAD.WIDE R124, R245, 0x4, R124 ;  /* 0x00000004f57c7825 */ /* 0x000fe200078e027c */
[----:B------:R-:W-:Y:S01]  /*bd10*/  STL.64 [R1+0x408], R126 ;  /* 0x0004087e01007387 */ /* 0x000fe20000100a00 */
[----:B------:R-:W-:-:S03]  /*bd20*/  IADD3 R251, R0, -0xa0, RZ ;  /* 0xffffff6000fb7810 */ /* 0x000fc60007ffe0ff */
[----:B------:R3:W-:Y:S01]  /*bd30*/  LDGSTS.E [R250+0x22c00], [R126.64], !P5 ;  /* 0x22c000007efa7fae */ /* 0x0007e2000e921844 */
[----:B------:R-:W-:-:S03]  /*bd40*/  IADD3 R248, R0, -0xa4, RZ ;  /* 0xffffff5c00f87810 */ /* 0x000fc60007ffe0ff */
[----:B------:R1:W-:Y:S01]  /*bd50*/  STL.64 [R1+0x400], R124 ;  /* 0x0004007c01007387 */ /* 0x0003e20000100a00 */
[----:B------:R-:W-:-:S03]  /*bd60*/  IMAD.WIDE R118, R245, 0x4, R118 ;  /* 0x00000004f5767825 */ /* 0x000fc600078e0276 */
[----:B------:R1:W-:Y:S01]  /*bd70*/  LDGSTS.E [R250+0x22e00], [R124.64], !P5 ;  /* 0x22e000007cfa7fae */ /* 0x0003e2000e921844 */
[----:B------:R-:W-:Y:S01]  /*bd80*/  ISETP.GE.U32.AND P6, PT, R251, 0x7fffff21, PT ;  /* 0x7fffff21fb00780c */ /* 0x000fe20003fc6070 */
[C---:B------:R-:W-:Y:S01]  /*bd90*/  IMAD.WIDE R116, R245.reuse, 0x4, R116 ;  /* 0x00000004f5747825 */ /* 0x040fe200078e0274 */
[----:B------:R-:W-:Y:S02]  /*bda0*/  ISETP.GE.U32.AND P5, PT, R248, 0x7fffff1d, PT ;  /* 0x7fffff1df800780c */ /* 0x000fe40003fa6070 */
[----:B-1----:R-:W-:Y:S01]  /*bdb0*/  IADD3 R124, R0, -0xa8, RZ ;  /* 0xffffff58007c7810 */ /* 0x002fe20007ffe0ff */
[----:B------:R-:W-:-:S04]  /*bdc0*/  IMAD.WIDE R8, R245, 0x4, R8 ;  /* 0x00000004f5087825 */ /* 0x000fc800078e0208 */
        /* <DEDUP_REMOVED lines=37> */
[----:B---3--:R-:W-:-:S04]  /*c020*/  IMAD.WIDE R126, R245, 0x4, R120 ;  /* 0x00000004f57e7825 */ /* 0x008fc800078e0278 */
[----:B--2---:R-:W-:-:S05]  /*c030*/  IMAD.WIDE R122, R245, 0x4, R122 ;  /* 0x00000004f57a7825 */ /* 0x004fca00078e027a */
[----:B------:R1:W-:Y:S04]  /*c040*/  STL.64 [R1+0x3d8], R122 ;  /* 0x0003d87a01007387 */ /* 0x0003e80000100a00 */
[----:B------:R1:W-:Y:S04]  /*c050*/  LDGSTS.E [R250+0x23c00], [R122.64], !P2 ;  /* 0x23c000007afa7fae */ /* 0x0003e8000d121844 */
[----:B------:R2:W-:Y:S04]  /*c060*/  STL.64 [R1+0x3d0], R126 ;  /* 0x0003d07e01007387 */ /* 0x0005e80000100a00 */
[----:B------:R2:W-:Y:S01]  /*c070*/  LDGSTS.E [R250+0x23e00], [R126.64], !P2 ;  /* 0x23e000007efa7fae */ /* 0x0005e2000d121844 */
[----:B------:R-:W-:Y:S01]  /*c080*/  ISETP.GE.U32.AND P2, PT, R124, 0x7fffff19, PT ;  /* 0x7fffff197c00780c */ /* 0x000fe20003f46070 */
[C---:B------:R-:W-:Y:S01]  /*c090*/  IMAD.WIDE R124, R245.reuse, 0x4, R224 ;  /* 0x00000004f57c7825 */ /* 0x040fe200078e02e0 */
[----:B------:R-:W-:Y:S01]  /*c0a0*/  IADD3 R120, R0, -0xac, RZ ;  /* 0xffffff5400787810 */ /* 0x000fe20007ffe0ff */
[----:B------:R3:W-:Y:S02]  /*c0b0*/  STL.64 [R1+0x3a8], R118 ;  /* 0x0003a87601007387 */ /* 0x0007e40000100a00 */
[----:B-1----:R-:W-:-:S02]  /*c0c0*/  IMAD.WIDE R122, R245, 0x4, R226 ;  /* 0x00000004f57a7825 */ /* 0x002fc400078e02e2 */
[----:B------:R3:W-:Y:S02]  /*c0d0*/  LDGSTS.E [R250+0x24c00], [R118.64], !P1 ;  /* 0x24c0000076fa7fae */ /* 0x0007e4000c921844 */
[C---:B--2---:R-:W-:Y:S02]  /*c0e0*/  IMAD.WIDE R126, R245.reuse, 0x4, R242 ;  /* 0x00000004f57e7825 */ /* 0x044fe400078e02f2 */
[----:B------:R-:W-:Y:S04]  /*c0f0*/  STL.64 [R1+0x3a0], R116 ;  /* 0x0003a07401007387 */ /* 0x000fe80000100a00 */
[----:B------:R1:W-:Y:S01]  /*c100*/  LDGSTS.E [R250+0x24e00], [R116.64], !P1 ;  /* 0x24e0000074fa7fae */ /* 0x0003e2000c921844 */
[----:B---3--:R-:W-:-:S03]  /*c110*/  IMAD.WIDE R118, R245, 0x4, R228 ;  /* 0x00000004f5767825 */ /* 0x008fc600078e02e4 */
[----:B------:R-:W-:Y:S01]  /*c120*/  STL.64 [R1+0x378], R126 ;  /* 0x0003787e01007387 */ /* 0x000fe20000100a00 */
[----:B------:R-:W-:-:S03]  /*c130*/  ISETP.GE.U32.AND P1, PT, R120, 0x7fffff15, PT ;  /* 0x7fffff157800780c */ /* 0x000fc60003f26070 */
[----:B------:R2:W-:Y:S01]  /*c140*/  LDGSTS.E [R250+0x25c00], [R126.64], !P3 ;  /* 0x25c000007efa7fae */ /* 0x0005e2000d921844 */
[----:B------:R-:W-:-:S03]  /*c150*/  IMAD.WIDE R120, R245, 0x4, R234 ;  /* 0x00000004f5787825 */ /* 0x000fc600078e02ea */
[----:B------:R3:W-:Y:S04]  /*c160*/  STL.64 [R1+0x370], R124 ;  /* 0x0003707c01007387 */ /* 0x0007e80000100a00 */
[----:B------:R3:W-:Y:S04]  /*c170*/  LDGSTS.E [R250+0x25e00], [R124.64], !P3 ;  /* 0x25e000007cfa7fae */ /* 0x0007e8000d921844 */
[----:B------:R4:W-:Y:S04]  /*c180*/  STL.64 [R1+0x348], R122 ;  /* 0x0003487a01007387 */ /* 0x0009e80000100a00 */
[----:B------:R4:W-:Y:S01]  /*c190*/  LDGSTS.E [R250+0x26c00], [R122.64], !P4 ;  /* 0x26c000007afa7fae */ /* 0x0009e2000e121844 */
[----:B---3--:R-:W-:-:S03]  /*c1a0*/  IMAD.WIDE R124, R245, 0x4, R230 ;  /* 0x00000004f57c7825 */ /* 0x008fc600078e02e6 */
[----:B------:R3:W-:Y:S04]  /*c1b0*/  STL.64 [R1+0x340], R118 ;  /* 0x0003407601007387 */ /* 0x0007e80000100a00 */
[----:B------:R3:W-:Y:S01]  /*c1c0*/  LDGSTS.E [R250+0x26e00], [R118.64], !P4 ;  /* 0x26e0000076fa7fae */ /* 0x0007e2000e121844 */
[----:B----4-:R-:W-:-:S03]  /*c1d0*/  IMAD.WIDE R122, R245, 0x4, R232 ;  /* 0x00000004f57a7825 */ /* 0x010fc600078e02e8 */
[----:B------:R-:W-:Y:S01]  /*c1e0*/  STL.64 [R1+0x318], R124 ;  /* 0x0003187c01007387 */ /* 0x000fe20000100a00 */
[----:B-1----:R-:W-:-:S03]  /*c1f0*/  IADD3 R117, R0, -0xb0, RZ ;  /* 0xffffff5000757810 */ /* 0x002fc60007ffe0ff */
[----:B------:R1:W-:Y:S01]  /*c200*/  LDGSTS.E [R250+0x27c00], [R124.64], !P6 ;  /* 0x27c000007cfa7fae */ /* 0x0003e2000f121844 */
[----:B---3--:R-:W-:-:S03]  /*c210*/  IMAD.WIDE R118, R245, 0x4, R236 ;  /* 0x00000004f5767825 */ /* 0x008fc600078e02ec */
[----:B------:R3:W-:Y:S01]  /*c220*/  STL.64 [R1+0x310], R122 ;  /* 0x0003107a01007387 */ /* 0x0007e20000100a00 */
[----:B------:R-:W-:-:S03]  /*c230*/  IADD3 R116, R0, -0xb4, RZ ;  /* 0xffffff4c00747810 */ /* 0x000fc60007ffe0ff */
[----:B------:R3:W-:Y:S01]  /*c240*/  LDGSTS.E [R250+0x27e00], [R122.64], !P6 ;  /* 0x27e000007afa7fae */ /* 0x0007e2000f121844 */
[----:B------:R-:W-:-:S03]  /*c250*/  ISETP.GE.U32.AND P3, PT, R117, 0x7fffff11, PT ;  /* 0x7fffff117500780c */ /* 0x000fc60003f66070 */
[----:B------:R4:W-:Y:S04]  /*c260*/  STL.64 [R1+0x2d0], R120 ;  /* 0x0002d07801007387 */ /* 0x0009e80000100a00 */
[----:B------:R4:W-:Y:S04]  /*c270*/  LDGSTS.E [R250+0x28c00], [R120.64], !P5 ;  /* 0x28c0000078fa7fae */ /* 0x0009e8000e921844 */
[----:B------:R1:W-:Y:S04]  /*c280*/  STL.64 [R1+0x2c8], R118 ;  /* 0x0002c87601007387 */ /* 0x0003e80000100a00 */
[----:B------:R1:W-:Y:S01]  /*c290*/  LDGSTS.E [R250+0x28e00], [R118.64], !P5 ;  /* 0x28e0000076fa7fae */ /* 0x0003e2000e921844 */
[----:B------:R-:W-:Y:S01]  /*c2a0*/  ISETP.GE.U32.AND P4, PT, R116, 0x7fffff0d, PT ;  /* 0x7fffff0d7400780c */ /* 0x000fe20003f86070 */
[----:B---3--:R-:W-:Y:S01]  /*c2b0*/  IMAD.WIDE R122, R245, 0x4, R238 ;  /* 0x00000004f57a7825 */ /* 0x008fe200078e02ee */
[----:B------:R-:W-:-:S02]  /*c2c0*/  IADD3 R117, R0, -0xb8, RZ ;  /* 0xffffff4800757810 */ /* 0x000fc40007ffe0ff */
[----:B------:R-:W-:Y:S01]  /*c2d0*/  IADD3 R116, R0, -0xbc, RZ ;  /* 0xffffff4400747810 */ /* 0x000fe20007ffe0ff */
[----:B----4-:R-:W-:Y:S01]  /*c2e0*/  IMAD.WIDE R120, R245, 0x4, R240 ;  /* 0x00000004f5787825 */ /* 0x010fe200078e02f0 */
[----:B-1----:R-:W1:Y:S01]  /*c2f0*/  S2R R119, SR_TID.X ;  /* 0x0000000000777919 */ /* 0x002e620000002100 */
[----:B------:R-:W-:Y:S02]  /*c300*/  ISETP.GE.U32.AND P6, PT, R117, 0x7fffff09, PT ;  /* 0x7fffff097500780c */ /* 0x000fe40003fc6070 */
[----:B------:R-:W-:Y:S01]  /*c310*/  ISETP.GE.U32.AND P5, PT, R116, 0x7fffff05, PT ;  /* 0x7fffff057400780c */ /* 0x000fe20003fa6070 */
[----:B------:R-:W-:Y:S04]  /*c320*/  STL.64 [R1+0x2a0], R122 ;  /* 0x0002a07a01007387 */ /* 0x000fe80000100a00 */
[----:B------:R3:W-:Y:S04]  /*c330*/  LDGSTS.E [R250+0x29c00], [R122.64], !P2 ;  /* 0x29c000007afa7fae */ /* 0x0007e8000d121844 */
[----:B------:R-:W-:Y:S04]  /*c340*/  STL.64 [R1+0x298], R120 ;  /* 0x0002987801007387 */ /* 0x000fe80000100a00 */
[----:B------:R4:W-:Y:S04]  /*c350*/  LDGSTS.E [R250+0x29e00], [R120.64], !P2 ;  /* 0x29e0000078fa7fae */ /* 0x0009e8000d121844 */
[----:B------:R-:W1:Y:S04]  /*c360*/  S2R R118, SR_TID.X ;  /* 0x0000000000767919 */ /* 0x000e680000002100 */
[----:B------:R2:W-:Y:S04]  /*c370*/  STL.64 [R1+0x240], R8 ;  /* 0x0002400801007387 */ /* 0x0005e80000100a00 */
[----:B------:R2:W-:Y:S04]  /*c380*/  LDGSTS.E [R250+0x2ac00], [R8.64], !P1 ;  /* 0x2ac0000008fa7fae */ /* 0x0005e8000c921844 */
[----:B------:R-:W-:Y:S04]  /*c390*/  STL.64 [R1+0x208], R4 ;  /* 0x0002080401007387 */ /* 0x000fe80000100a00 */
[----:B------:R1:W-:Y:S01]  /*c3a0*/  LDGSTS.E [R250+0x2ae00], [R4.64], !P1 ;  /* 0x2ae0000004fa7fae */ /* 0x0003e2000c921844 */
[----:B--2---:R-:W-:-:S03]  /*c3b0*/  IMAD.WIDE R8, R245, 0x4, R14 ;  /* 0x00000004f5087825 */ /* 0x004fc600078e020e */
[----:B------:R2:W-:Y:S04]  /*c3c0*/  STL.64 [R1+0x1f8], R16 ;  /* 0x0001f81001007387 */ /* 0x0005e80000100a00 */
[----:B------:R2:W-:Y:S01]  /*c3d0*/  LDGSTS.E [R250+0x2bc00], [R16.64], !P3 ;  /* 0x2bc0000010fa7fae */ /* 0x0005e2000d921844 */
[----:B------:R-:W-:-:S03]  /*c3e0*/  IMAD.WIDE R14, R245, 0x4, R18 ;  /* 0x00000004f50e7825 */ /* 0x000fc600078e0212 */
[----:B------:R-:W-:Y:S04]  /*c3f0*/  STL.64 [R1+0x1f0], R20 ;  /* 0x0001f01401007387 */ /* 0x000fe80000100a00 */
[----:B------:R1:W-:Y:S01]  /*c400*/  LDGSTS.E [R250+0x2be00], [R20.64], !P3 ;  /* 0x2be0000014fa7fae */ /* 0x0003e2000d921844 */
[----:B--2---:R-:W-:-:S03]  /*c410*/  IMAD.WIDE R16, R245, 0x4, R2 ;  /* 0x00000004f5107825 */ /* 0x004fc600078e0202 */
[----:B------:R2:W-:Y:S04]  /*c420*/  STL.64 [R1+0x1e0], R12 ;  /* 0x0001e00c01007387 */ /* 0x0005e80000100a00 */
[----:B------:R2:W-:Y:S04]  /*c430*/  LDGSTS.E [R250+0x2cc00], [R12.64], !P4 ;  /* 0x2cc000000cfa7fae */ /* 0x0005e8000e121844 */
[----:B------:R1:W-:Y:S04]  /*c440*/  STL.64 [R1+0x1d0], R8 ;  /* 0x0001d00801007387 */ /* 0x0003e80000100a00 */
[----:B------:R1:W-:Y:S01]  /*c450*/  LDGSTS.E [R250+0x2ce00], [R8.64], !P4 ;  /* 0x2ce0000008fa7fae */ /* 0x0003e2000e121844 */
[----:B--2---:R-:W-:-:S03]  /*c460*/  IMAD.WIDE R12, R245, 0x4, R22 ;  /* 0x00000004f50c7825 */ /* 0x004fc600078e0216 */
[----:B------:R-:W-:Y:S04]  /*c470*/  STL.64 [R1+0x1c8], R16 ;  /* 0x0001c81001007387 */ /* 0x000fe80000100a00 */
[----:B------:R2:W-:Y:S01]  /*c480*/  LDGSTS.E [R250+0x2dc00], [R16.64], !P6 ;  /* 0x2dc0000010fa7fae */ /* 0x0005e2000f121844 */
[----:B-1----:R-:W-:-:S03]  /*c490*/  IMAD.WIDE R8, R245, 0x4, R10 ;  /* 0x00000004f5087825 */ /* 0x002fc600078e020a */
[----:B------:R-:W-:Y:S01]  /*c4a0*/  STL.64 [R1+0x1b8], R14 ;  /* 0x0001b80e01007387 */ /* 0x000fe20000100a00 */
[----:B------:R-:W-:-:S03]  /*c4b0*/  IADD3 R116, R0, -0xc0, RZ ;  /* 0xffffff4000747810 */ /* 0x000fc60007ffe0ff */
[----:B------:R1:W-:Y:S01]  /*c4c0*/  LDGSTS.E [R250+0x2de00], [R14.64], !P6 ;  /* 0x2de000000efa7fae */ /* 0x0003e2000f121844 */
[----:B------:R-:W-:Y:S01]  /*c4d0*/  IMAD.WIDE R10, R245, 0x4, R26 ;  /* 0x00000004f50a7825 */ /* 0x000fe200078e021a */
[----:B------:R-:W-:Y:S02]  /*c4e0*/  LOP3.LUT R125, R119, 0x3f, RZ, 0xc0, !PT ;  /* 0x0000003f777d7812 */ /* 0x000fe400078ec0ff */
[----:B------:R-:W-:Y:S04]  /*c4f0*/  STL.64 [R1+0x1b0], R12 ;  /* 0x0001b00c01007387 */ /* 0x000fe80000100a00 */
[----:B------:R1:W-:Y:S04]  /*c500*/  LDGSTS.E [R250+0x2ec00], [R12.64], !P5 ;  /* 0x2ec000000cfa7fae */ /* 0x0003e8000e921844 */
[----:B------:R1:W-:Y:S04]  /*c510*/  STL.64 [R1+0x1a8], R8 ;  /* 0x0001a80801007387 */ /* 0x0003e80000100a00 */
[----:B------:R1:W-:Y:S01]  /*c520*/  LDGSTS.E [R250+0x2ee00], [R8.64], !P5 ;  /* 0x2ee0000008fa7fae */ /* 0x0003e2000e921844 */
[----:B------:R-:W-:-:S02]  /*c530*/  ISETP.GE.U32.AND P2, PT, R116, 0x7fffff01, PT ;  /* 0x7fffff017400780c */ /* 0x000fc40003f46070 */
[----:B------:R-:W-:Y:S01]  /*c540*/  ISETP.GE.AND P1, PT, R125, R116, PT ;  /* 0x000000747d00720c */ /* 0x000fe20003f26270 */
[----:B------:R2:W-:Y:S01]  /*c550*/  STL.64 [R1+0x198], R10 ;  /* 0x0001980a01007387 */ /* 0x0005e20000100a00 */
[----:B------:R-:W-:-:S04]  /*c560*/  IMAD.WIDE R116, R244, 0x4, R142 ;  /* 0x00000004f4747825 */ /* 0x000fc800078e028e */
[----:B-1----:R-:W-:Y:S01]  /*c570*/  IMAD.WIDE R8, R245, 0x4, R24 ;  /* 0x00000004f5087825 */ /* 0x002fe200078e0218 */
[----:B------:R-:W-:-:S04]  /*c580*/  SHF.R.S32.HI R124, RZ, 0x6, R118 ;  /* 0x00000006ff7c7819 */ /* 0x000fc80000011476 */
[----:B------:R1:W-:Y:S04]  /*c590*/  LDGSTS.E [R250+0x2fc00], [R10.64], !P2 ;  /* 0x2fc000000afa7fae */ /* 0x0003e8000d121844 */
[----:B------:R1:W-:Y:S01]  /*c5a0*/  STL.64 [R1+0x190], R8 ;  /* 0x0001900801007387 */ /* 0x0003e20000100a00 */
[----:B------:R-:W-:-:S03]  /*c5b0*/  IMAD.WIDE R26, R244, 0x4, R150 ;  /* 0x00000004f41a7825 */ /* 0x000fc600078e0296 */
[----:B------:R-:W-:Y:S04]  /*c5c0*/  STL.64 [R1+0x188], R138 ;  /* 0x0001888a01007387 */ /* 0x000fe80000100a00 */
[----:B------:R-:W-:Y:S01]  /*c5d0*/  STL.64 [R1+0x180], R140 ;  /* 0x0001808c01007387 */ /* 0x000fe20000100a00 */
[----:B------:R-:W-:-:S03]  /*c5e0*/  ISETP.NE.U32.AND P5, PT, R252, RZ, PT ;  /* 0x000000fffc00720c */ /* 0x000fc60003fa5070 */
[----:B------:R-:W-:Y:S01]  /*c5f0*/  STL.64 [R1+0x170], R6 ;  /* 0x0001700601007387 */ /* 0x000fe20000100a00 */
[----:B------:R-:W-:-:S03]  /*c600*/  LOP3.LUT R118, R118, 0x3f, RZ, 0xc0, !PT ;  /* 0x0000003f76767812 */ /* 0x000fc600078ec0ff */
[----:B------:R-:W-:Y:S01]  /*c610*/  STL.64 [R1+0x160], R144 ;  /* 0x0001609001007387 */ /* 0x000fe20000100a00 */
[----:B------:R-:W-:-:S03]  /*c620*/  IMAD.WIDE R24, R244, 0x4, R158 ;  /* 0x00000004f4187825 */ /* 0x000fc600078e029e */
[----:B------:R-:W-:Y:S01]  /*c630*/  STL.64 [R1+0x168], R116 ;  /* 0x0001687401007387 */ /* 0x000fe20000100a00 */
[----:B------:R-:W-:-:S03]  /*c640*/  SGXT R243, R124, 0x1 ;  /* 0x000000017cf3781a */ /* 0x000fc60000000200 */
[----:B------:R-:W-:Y:S01]  /*c650*/  STL.64 [R1+0x158], R146 ;  /* 0x0001589201007387 */ /* 0x000fe20000100a00 */
[----:B------:R-:W-:-:S03]  /*c660*/  SHF.L.U32 R124, R118, 0x2, RZ ;  /* 0x00000002767c7819 */ /* 0x000fc600000006ff */
[----:B------:R-:W-:Y:S04]  /*c670*/  STL.64 [R1+0x150], R148 ;  /* 0x0001509401007387 */ /* 0x000fe80000100a00 */
[----:B------:R-:W-:Y:S01]  /*c680*/  STL.64 [R1+0x138], R152 ;  /* 0x0001389801007387 */ /* 0x000fe20000100a00 */
[----:B------:R-:W-:-:S03]  /*c690*/  IMAD.WIDE R22, R244, 0x4, R166 ;  /* 0x00000004f4167825 */ /* 0x000fc600078e02a6 */
[----:B------:R-:W-:Y:S04]  /*c6a0*/  STL.64 [R1+0x148], R26 ;  /* 0x0001481a01007387 */ /* 0x000fe80000100a00 */
[----:B------:R-:W-:Y:S01]  /*c6b0*/  STL.64 [R1+0x130], R154 ;  /* 0x0001309a01007387 */ /* 0x000fe20000100a00 */
[----:B------:R-:W-:-:S03]  /*c6c0*/  LOP3.LUT R124, R124, 0x110, R243, 0x78, !PT ;  /* 0x000001107c7c7812 */ /* 0x000fc600078e78f3 */
[----:B------:R-:W-:Y:S04]  /*c6d0*/  STL.64 [R1+0x128], R156 ;  /* 0x0001289c01007387 */ /* 0x000fe80000100a00 */
[----:B------:R-:W-:Y:S01]  /*c6e0*/  STL.64 [R1+0x118], R160 ;  /* 0x000118a001007387 */ /* 0x000fe20000100a00 */
[----:B------:R-:W-:-:S03]  /*c6f0*/  IMAD.WIDE R20, R244, 0x4, R174 ;  /* 0x00000004f4147825 */ /* 0x000fc600078e02ae */
[----:B------:R-:W-:Y:S04]  /*c700*/  STL.64 [R1+0x120], R24 ;  /* 0x0001201801007387 */ /* 0x000fe80000100a00 */
[----:B------:R-:W-:Y:S04]  /*c710*/  STL.64 [R1+0x110], R162 ;  /* 0x000110a201007387 */ /* 0x000fe80000100a00 */
[----:B------:R-:W-:Y:S04]  /*c720*/  STL.64 [R1+0x108], R164 ;  /* 0x000108a401007387 */ /* 0x000fe80000100a00 */
[----:B------:R-:W-:Y:S01]  /*c730*/  STL.64 [R1+0xf8], R168 ;  /* 0x0000f8a801007387 */ /* 0x000fe20000100a00 */
[----:B------:R-:W-:-:S03]  /*c740*/  IMAD.WIDE R18, R244, 0x4, R182 ;  /* 0x00000004f4127825 */ /* 0x000fc600078e02b6 */
[----:B------:R1:W-:Y:S04]  /*c750*/  LDGSTS.E [R250+0x2fe00], [R8.64], !P2 ;  /* 0x2fe0000008fa7fae */ /* 0x0003e8000d121844 */
[----:B------:R-:W-:Y:S01]  /*c760*/  STL.64 [R1+0x100], R22 ;  /* 0x0001001601007387 */ /* 0x000fe20000100a00 */
[----:B------:R-:W-:-:S03]  /*c770*/  IMAD.SHL.U32 R118, R118, 0x4, RZ ;  /* 0x0000000476767824 */ /* 0x000fc600078e00ff */
[----:B------:R-:W-:Y:S04]  /*c780*/  STL.64 [R1+0xf0], R170 ;  /* 0x0000f0aa01007387 */ /* 0x000fe80000100a00 */
[----:B------:R-:W0:Y:S01]  /*c790*/  LDGDEPBAR ;  /* 0x00000000000079af */ /* 0x000e220000000000 */
[----:B------:R-:W-:-:S03]  /*c7a0*/  IMAD.WIDE R126, R244, 0x4, R188 ;  /* 0x00000004f47e7825 */ /* 0x000fc600078e02bc */
[----:B------:R-:W-:Y:S04]  /*c7b0*/  STL.64 [R1+0xe8], R172 ;  /* 0x0000e8ac01007387 */ /* 0x000fe80000100a00 */
[----:B------:R1:W-:Y:S01]  /*c7c0*/  LDGSTS.E [R124+0x60000], [R138.64], P5 ;  /* 0x600000008a7c7fae */ /* 0x0003e2000a921844 */
[----:B------:R-:W-:-:S03]  /*c7d0*/  IMAD.WIDE R240, R244, 0x4, R208 ;  /* 0x00000004f4f07825 */ /* 0x000fc600078e02d0 */
[----:B------:R-:W-:Y:S04]  /*c7e0*/  STL.64 [R1+0xd8], R176 ;  /* 0x0000d8b001007387 */ /* 0x000fe80000100a00 */
[----:B------:R1:W-:Y:S01]  /*c7f0*/  LDGSTS.E [R124+0x60800], [R144.64], P5 ;  /* 0x60800000907c7fae */ /* 0x0003e2000a921844 */
[----:B--2---:R-:W-:-:S03]  /*c800*/  IMAD.WIDE R16, R244, 0x4, R190 ;  /* 0x00000004f4107825 */ /* 0x004fc600078e02be */
[----:B------:R-:W-:Y:S04]  /*c810*/  STL.64 [R1+0xe0], R20 ;  /* 0x0000e01401007387 */ /* 0x000fe80000100a00 */
[----:B------:R2:W-:Y:S04]  /*c820*/  LDGSTS.E [R124+0x61000], [R152.64], P5 ;  /* 0x61000000987c7fae */ /* 0x0005e8000a921844 */
[----:B------:R-:W-:Y:S04]  /*c830*/  STL.64 [R1+0xd0], R178 ;  /* 0x0000d0b201007387 */ /* 0x000fe80000100a00 */
[----:B------:R2:W-:Y:S01]  /*c840*/  LDGSTS.E [R124+0x61800], [R160.64], P5 ;  /* 0x61800000a07c7fae */ /* 0x0005e2000a921844 */
[----:B---3--:R-:W-:-:S03]  /*c850*/  IMAD.WIDE R122, R244, 0x4, R196 ;  /* 0x00000004f47a7825 */ /* 0x008fc600078e02c4 */
[----:B------:R-:W-:Y:S01]  /*c860*/  STL.64 [R1+0xc0], R180 ;  /* 0x0000c0b401007387 */ /* 0x000fe20000100a00 */
[----:B------:R-:W-:-:S03]  /*c870*/  IMAD.WIDE R236, R244, 0x4, R212 ;  /* 0x00000004f4ec7825 */ /* 0x000fc600078e02d4 */
[----:B------:R2:W-:Y:S01]  /*c880*/  LDGSTS.E [R124+0x62000], [R168.64], P5 ;  /* 0x62000000a87c7fae */ /* 0x0005e2000a921844 */
[----:B------:R-:W-:-:S03]  /*c890*/  LOP3.LUT R118, R118, 0x110, R243, 0x78, !PT ;  /* 0x0000011076767812 */ /* 0x000fc600078e78f3 */
[----:B------:R-:W-:Y:S01]  /*c8a0*/  STL.64 [R1+0xb0], R184 ;  /* 0x0000b0b801007387 */ /* 0x000fe20000100a00 */
[----:B------:R-:W-:-:S03]  /*c8b0*/  IMAD.WIDE R212, R244, 0x4, R106 ;  /* 0x00000004f4d47825 */ /* 0x000fc600078e026a */
[----:B------:R2:W-:Y:S01]  /*c8c0*/  LDGSTS.E [R124+0x62800], [R176.64], P5 ;  /* 0x62800000b07c7fae */ /* 0x0005e2000a921844 */
[----:B------:R-:W-:-:S03]  /*c8d0*/  IMAD.WIDE R14, R244, 0x4, R198 ;  /* 0x00000004f40e7825 */ /* 0x000fc600078e02c6 */
[----:B------:R-:W-:Y:S04]  /*c8e0*/  STL.64 [R1+0xb8], R18 ;  /* 0x0000b81201007387 */ /* 0x000fe80000100a00 */
[----:B------:R2:W-:Y:S01]  /*c8f0*/  LDGSTS.E [R124+0x63000], [R184.64], P5 ;  /* 0x63000000b87c7fae */ /* 0x0005e2000a921844 */
[----:B------:R-:W-:-:S03]  /*c900*/  IMAD.WIDE R228, R244, 0x4, R94 ;  /* 0x00000004f4e47825 */ /* 0x000fc600078e025e */
[----:B------:R-:W-:Y:S04]  /*c910*/  STL.64 [R1+0xa8], R186 ;  /* 0x0000a8ba01007387 */ /* 0x000fe80000100a00 */
[----:B------:R2:W-:Y:S01]  /*c920*/  LDGSTS.E [R124+0x63800], [R192.64], P5 ;  /* 0x63800000c07c7fae */ /* 0x0005e2000a921844 */
[----:B------:R-:W-:-:S03]  /*c930*/  LOP3.LUT R118, R118, 0x20, RZ, 0x3c, !PT ;  /* 0x0000002076767812 */ /* 0x000fc600078e3cff */
[----:B------:R-:W-:Y:S04]  /*c940*/  STL.64 [R1+0xa0], R126 ;  /* 0x0000a07e01007387 */ /* 0x000fe80000100a00 */
[----:B------:R2:W-:Y:S04]  /*c950*/  LDGSTS.E [R124+0x64000], [R200.64], P5 ;  /* 0x64000000c87c7fae */ /* 0x0005e8000a921844 */
[----:B------:R-:W-:Y:S04]  /*c960*/  STL.64 [R1+0x90], R192 ;  /* 0x000090c001007387 */ /* 0x000fe80000100a00 */
[----:B------:R3:W-:Y:S01]  /*c970*/  LDGSTS.E [R124+0x64800], [R240.64], P5 ;  /* 0x64800000f07c7fae */ /* 0x0007e2000a921844 */
[----:B------:R-:W-:-:S03]  /*c980*/  IMAD.WIDE R12, R244, 0x4, R206 ;  /* 0x00000004f40c7825 */ /* 0x000fc600078e02ce */
[----:B------:R-:W-:Y:S04]  /*c990*/  STL.64 [R1+0x98], R16 ;  /* 0x0000981001007387 */ /* 0x000fe80000100a00 */
[----:B------:R2:W-:Y:S01]  /*c9a0*/  LDGSTS.E [R124+0x65000], [R100.64], P5 ;  /* 0x65000000647c7fae */ /* 0x0005e2000a921844 */
[----:B------:R-:W-:-:S03]  /*c9b0*/  IMAD.WIDE R238, R244, 0x4, R210 ;  /* 0x00000004f4ee7825 */ /* 0x000fc600078e02d2 */
[----:B------:R-:W-:Y:S04]  /*c9c0*/  STL.64 [R1+0x88], R194 ;  /* 0x000088c201007387 */ /* 0x000fe80000100a00 */
[----:B------:R2:W-:Y:S04]  /*c9d0*/  LDGSTS.E [R124+0x65800], [R130.64], P5 ;  /* 0x65800000827c7fae */ /* 0x0005e8000a921844 */
[----:B------:R-:W-:Y:S04]  /*c9e0*/  STL.64 [R1+0x80], R122 ;  /* 0x0000807a01007387 */ /* 0x000fe80000100a00 */
[----:B------:R2:W-:Y:S04]  /*c9f0*/  LDGSTS.E [R124+0x66000], [R248.64], P5 ;  /* 0x66000000f87c7fae */ /* 0x0005e8000a921844 */
[----:B------:R-:W-:Y:S04]  /*ca00*/  STL.64 [R1+0x70], R200 ;  /* 0x000070c801007387 */ /* 0x000fe80000100a00 */
[----:B------:R2:W-:Y:S01]  /*ca10*/  LDGSTS.E [R124+0x66800], [R212.64], P5 ;  /* 0x66800000d47c7fae */ /* 0x0005e2000a921844 */
[----:B-1----:R-:W-:-:S03]  /*ca20*/  IMAD.WIDE R10, R244, 0x4, R214 ;  /* 0x00000004f40a7825 */ /* 0x002fc600078e02d6 */
[----:B------:R-:W-:Y:S04]  /*ca30*/  STL.64 [R1+0x78], R14 ;  /* 0x0000780e01007387 */ /* 0x000fe80000100a00 */
[----:B------:R2:W-:Y:S04]  /*ca40*/  LDGSTS.E [R124+0x67000], [R220.64], P5 ;  /* 0x67000000dc7c7fae */ /* 0x0005e8000a921844 */
[----:B------:R-:W-:Y:S04]  /*ca50*/  STL.64 [R1+0x68], R202 ;  /* 0x000068ca01007387 */ /* 0x000fe80000100a00 */
[----:B------:R2:W-:Y:S04]  /*ca60*/  LDGSTS.E [R124+0x67800], [R228.64], P5 ;  /* 0x67800000e47c7fae */ /* 0x0005e8000a921844 */
[----:B------:R-:W-:Y:S04]  /*ca70*/  STL.64 [R1+0x60], R204 ;  /* 0x000060cc01007387 */ /* 0x000fe80000100a00 */
[----:B------:R1:W-:Y:S04]  /*ca80*/  LDGSTS.E [R118+0x60200], [R140.64], P5 ;  /* 0x602000008c767fae */ /* 0x0003e8000a921844 */
[----:B------:R-:W-:Y:S04]  /*ca90*/  STL.64 [R1+0x50], R240 ;  /* 0x000050f001007387 */ /* 0x000fe80000100a00 */
[----:B------:R1:W-:Y:S01]  /*caa0*/  LDGSTS.E [R118+0x60a00], [R146.64], P5 ;  /* 0x60a0000092767fae */ /* 0x0003e2000a921844 */
[----:B------:R-:W-:-:S03]  /*cab0*/  IMAD.WIDE R8, R244, 0x4, R112 ;  /* 0x00000004f4087825 */ /* 0x000fc600078e0270 */
[----:B------:R-:W-:Y:S04]  /*cac0*/  STL.64 [R1+0x58], R12 ;  /* 0x0000580c01007387 */ /* 0x000fe80000100a00 */
[----:B------:R1:W-:Y:S01]  /*cad0*/  LDGSTS.E [R118+0x61200], [R154.64], P5 ;  /* 0x612000009a767fae */ /* 0x0003e2000a921844 */
[----:B----4-:R-:W-:-:S03]  /*cae0*/  IMAD.WIDE R120, R244, 0x4, R132 ;  /* 0x00000004f4787825 */ /* 0x010fc600078e0284 */
[----:B------:R-:W-:Y:S04]  /*caf0*/  STL.64 [R1+0x48], R238 ;  /* 0x000048ee01007387 */ /* 0x000fe80000100a00 */
[----:B------:R1:W-:Y:S04]  /*cb00*/  LDGSTS.E [R118+0x61a00], [R162.64], P5 ;  /* 0x61a00000a2767fae */ /* 0x0003e8000a921844 */
[----:B------:R-:W-:Y:S04]  /*cb10*/  STL.64 [R1+0x40], R236 ;  /* 0x000040ec01007387 */ /* 0x000fe80000100a00 */
[----:B------:R1:W-:Y:S04]  /*cb20*/  LDGSTS.E [R118+0x62200], [R170.64], P5 ;  /* 0x62200000aa767fae */ /* 0x0003e8000a921844 */
[----:B------:R-:W-:Y:S04]  /*cb30*/  STL.64 [R1+0x30], R100 ;  /* 0x0000306401007387 */ /* 0x000fe80000100a00 */
[----:B------:R1:W-:Y:S01]  /*cb40*/  LDGSTS.E [R118+0x62a00], [R178.64], P5 ;  /* 0x62a00000b2767fae */ /* 0x0003e2000a921844 */
[----:B------:R-:W-:-:S03]  /*cb50*/  SHF.R.S32.HI R119, RZ, 0x6, R119 ;  /* 0x00000006ff777819 */ /* 0x000fc60000011477 */
        /* <DEDUP_REMOVED lines=8> */
[----:B------:R-:W-:-:S03]  /*cbe0*/  SGXT R119, R119, 0x1 ;  /* 0x000000017777781a */ /* 0x000fc60000000200 */
[----:B------:R-:W-:Y:S04]  /*cbf0*/  STL.64 [R1+0x18], R8 ;  /* 0x0000180801007387 */ /* 0x000fe80000100a00 */
[----:B------:R1:W-:Y:S04]  /*cc00*/  LDGSTS.E [R118+0x65200], [R104.64], P5 ;  /* 0x6520000068767fae */ /* 0x0003e8000a921844 */
[----:B------:R4:W-:Y:S04]  /*cc10*/  STL.64 [R1+0x8], R120 ;  /* 0x0000087801007387 */ /* 0x0009e80000100a00 */
[----:B------:R4:W-:Y:S01]  /*cc20*/  LDGSTS.E [R118+0x65a00], [R120.64], P5 ;  /* 0x65a0000078767fae */ /* 0x0009e2000a921844 */
[----:B------:R-:W-:-:S03]  /*cc30*/  IMAD.WIDE R214, R244, 0x4, R102 ;  /* 0x00000004f4d67825 */ /* 0x000fc600078e0266 */
[----:B------:R1:W-:Y:S01]  /*cc40*/  LDGSTS.E [R118+0x66200], [R246.64], P5 ;  /* 0x66200000f6767fae */ /* 0x0003e2000a921844 */
[----:B------:R-:W-:-:S03]  /*cc50*/  IMAD.WIDE R230, R244, 0x4, R92 ;  /* 0x00000004f4e67825 */ /* 0x000fc600078e025c */
[----:B------:R1:W-:Y:S01]  /*cc60*/  LDGSTS.E [R118+0x66a00], [R214.64], P5 ;  /* 0x66a00000d6767fae */ /* 0x0003e2000a921844 */
[----:B----4-:R-:W-:-:S03]  /*cc70*/  IMAD.SHL.U32 R121, R125, 0x4, RZ ;  /* 0x000000047d797824 */ /* 0x010fc600078e00ff */
[----:B------:R1:W-:Y:S02]  /*cc80*/  LDGSTS.E [R118+0x67200], [R222.64], P5 ;  /* 0x67200000de767fae */ /* 0x0003e4000a921844 */
[----:B------:R-:W-:Y:S02]  /*cc90*/  LOP3.LUT R121, R121, 0x110, R119, 0x78, !PT ;  /* 0x0000011079797812 */ /* 0x000fe400078e7877 */
[----:B------:R1:W-:Y:S02]  /*cca0*/  LDGSTS.E [R118+0x67a00], [R230.64], P5 ;  /* 0x67a00000e6767fae */ /* 0x0003e4000a921844 */
[----:B------:R-:W-:Y:S01]  /*ccb0*/  LOP3.LUT R121, R121, 0x40, RZ, 0x3c, !PT ;  /* 0x0000004079797812 */ /* 0x000fe200078e3cff */
[----:B------:R-:W-:-:S04]  /*ccc0*/  IMAD.WIDE R128, R244, 0x4, R128 ;  /* 0x00000004f4807825 */ /* 0x000fc800078e0280 */
[----:B------:R4:W-:Y:S04]  /*ccd0*/  LDGSTS.E [R121+0x60400], [R6.64], P5 ;  /* 0x6040000006797fae */ /* 0x0009e8000a921844 */
[----:B------:R1:W-:Y:S04]  /*cce0*/  LDGSTS.E [R121+0x60c00], [R148.64], P5 ;  /* 0x60c0000094797fae */ /* 0x0003e8000a921844 */
[----:B------:R1:W-:Y:S04]  /*ccf0*/  LDGSTS.E [R121+0x61400], [R156.64], P5 ;  /* 0x614000009c797fae */ /* 0x0003e8000a921844 */
[----:B------:R1:W-:Y:S04]  /*cd00*/  LDGSTS.E [R121+0x61c00], [R164.64], P5 ;  /* 0x61c00000a4797fae */ /* 0x0003e8000a921844 */
[----:B------:R1:W-:Y:S04]  /*cd10*/  LDGSTS.E [R121+0x62400], [R172.64], P5 ;  /* 0x62400000ac797fae */ /* 0x0003e8000a921844 */
[----:B------:R1:W-:Y:S04]  /*cd20*/  LDGSTS.E [R121+0x62c00], [R180.64], P5 ;  /* 0x62c00000b4797fae */ /* 0x0003e8000a921844 */
[----:B------:R1:W-:Y:S04]  /*cd30*/  LDGSTS.E [R121+0x63400], [R126.64], P5 ;  /* 0x634000007e797fae */ /* 0x0003e8000a921844 */
[----:B------:R1:W-:Y:S04]  /*cd40*/  STL.64 [R1], R128 ;  /* 0x0000008001007387 */ /* 0x0003e80000100a00 */
[----:B------:R1:W-:Y:S01]  /*cd50*/  LDGSTS.E [R121+0x63c00], [R122.64], P5 ;  /* 0x63c000007a797fae */ /* 0x0003e2000a921844 */
[----:B------:R-:W-:-:S03]  /*cd60*/  IMAD.SHL.U32 R125, R125, 0x4, RZ ;  /* 0x000000047d7d7824 */ /* 0x000fc600078e00ff */
[----:B------:R2:W-:Y:S04]  /*cd70*/  LDGSTS.E [R121+0x64400], [R204.64], P5 ;  /* 0x64400000cc797fae */ /* 0x0005e8000a921844 */
[----:B-1----:R-:W2:Y:S04]  /*cd80*/  LDL.LU.64 R122, [R1+0x498] ;  /* 0x00049800017a7983 */ /* 0x002ea80000300a00 */
[----:B------:R-:W3:Y:S01]  /*cd90*/  LDL.LU.64 R126, [R1+0x490] ;  /* 0x00049000017e7983 */ /* 0x000ee20000300a00 */
[----:B------:R-:W-:-:S03]  /*cda0*/  LOP3.LUT R125, R125, 0x110, R119, 0x78, !PT ;  /* 0x000001107d7d7812 */ /* 0x000fc600078e7877 */
[----:B------:R2:W-:Y:S04]  /*cdb0*/  LDGSTS.E [R121+0x64c00], [R236.64], P5 ;  /* 0x64c00000ec797fae */ /* 0x0005e8000a921844 */
[----:B------:R-:W3:Y:S01]  /*cdc0*/  LDL.LU.64 R118, [R1+0x488] ;  /* 0x0004880001767983 */ /* 0x000ee20000300a00 */
        /* <DEDUP_REMOVED lines=9> */
[----:B------:R-:W-:-:S03]  /*ce60*/  IMAD.MOV.U32 R251, RZ, RZ, 0x3f ;  /* 0x0000003ffffb7424 */ /* 0x000fc600078e00ff */
[----:B------:R1:W-:Y:S02]  /*ce70*/  LDGSTS.E [R121+0x67400], [R224.64], P5 ;  /* 0x67400000e0797fae */ /* 0x0003e4000a921844 */
[----:B------:R-:W-:Y:S02]  /*ce80*/  IADD3 R251, R251, c[0x0][0x180], RZ ;  /* 0x00006000fbfb7a10 */ /* 0x000fe40007ffe0ff */
[----:B------:R1:W-:Y:S04]  /*ce90*/  LDGSTS.E [R121+0x67c00], [R232.64], P5 ;  /* 0x67c00000e8797fae */ /* 0x0003e8000a921844 */
[----:B------:R1:W-:Y:S04]  /*cea0*/  LDGSTS.E [R125+0x60600], [R116.64], P5 ;  /* 0x60600000747d7fae */ /* 0x0003e8000a921844 */
[----:B------:R1:W-:Y:S01]  /*ceb0*/  LDGSTS.E [R125+0x60e00], [R26.64], P5 ;  /* 0x60e000001a7d7fae */ /* 0x0003e2000a921844 */
[----:B------:R-:W-:-:S03]  /*cec0*/  ISETP.GT.AND P2, PT, R251, 0xff, PT ;  /* 0x000000fffb00780c */ /* 0x000fc60003f44270 */
        /* <DEDUP_REMOVED lines=19> */
[----:B------:R-:W0:Y:S01]  /*d000*/  LDGDEPBAR ;  /* 0x00000000000079af */ /* 0x000e220000000000 */
[----:B--2---:R-:W-:-:S03]  /*d010*/  IMAD.WIDE R236, R245, 0x4, R122 ;  /* 0x00000004f5ec7825 */ /* 0x004fc600078e027a */
[----:B------:R-:W2:Y:S04]  /*d020*/  LDL.LU.64 R122, [R1+0x480] ;  /* 0x00048000017a7983 */ /* 0x000ea80000300a00 */
[----:B-1----:R-:W1:Y:S01]  /*d030*/  S2R R125, SR_TID.X ;  /* 0x00000000007d7919 */ /* 0x002e620000002100 */
[C---:B------:R-:W-:Y:S02]  /*d040*/  IADD3 R5, R0.reuse, -0xc1, RZ ;  /* 0xffffff3f00057810 */ /* 0x040fe40007ffe0ff */
[C---:B------:R-:W-:Y:S02]  /*d050*/  IADD3 R2, R0.reuse, -0xc9, RZ ;  /* 0xffffff3700027810 */ /* 0x040fe40007ffe0ff */
[----:B------:R-:W-:Y:S01]  /*d060*/  IADD3 R4, R0, -0xc5, RZ ;  /* 0xffffff3b00047810 */ /* 0x000fe20007ffe0ff */
[----:B---3--:R-:W-:Y:S01]  /*d070*/  IMAD.WIDE R238, R245, 0x4, R126 ;  /* 0x00000004f5ee7825 */ /* 0x008fe200078e027e */
[----:B------:R-:W-:Y:S01]  /*d080*/  ISETP.GE.U32.AND P3, PT, R5, 0x7fffff00, PT ;  /* 0x7fffff000500780c */ /* 0x000fe20003f66070 */
[----:B------:R-:W3:Y:S01]  /*d090*/  LDL.LU.64 R140, [R1+0x458] ;  /* 0x00045800018c7983 */ /* 0x000ee20000300a00 */
[----:B------:R-:W-:-:S02]  /*d0a0*/  ISETP.GE.U32.AND P6, PT, R2, 0x7ffffef8, PT ;  /* 0x7ffffef80200780c */ /* 0x000fc40003fc6070 */
[----:B------:R-:W-:Y:S02]  /*d0b0*/  ISETP.GE.U32.AND P4, PT, R4, 0x7ffffefc, PT ;  /* 0x7ffffefc0400780c */ /* 0x000fe40003f86070 */
[----:B------:R-:W-:Y:S01]  /*d0c0*/  IADD3 R3, R0, -0xd1, RZ ;  /* 0xffffff2f00037810 */ /* 0x000fe20007ffe0ff */
[----:B------:R-:W-:Y:S01]  /*d0d0*/  IMAD.WIDE R240, R245, 0x4, R86 ;  /* 0x00000004f5f07825 */ /* 0x000fe200078e0256 */
[----:B------:R-:W-:Y:S01]  /*d0e0*/  SEL R2, RZ, 0x4, P1 ;  /* 0x00000004ff027807 */ /* 0x000fe20000800000 */
[----:B------:R-:W3:Y:S01]  /*d0f0*/  LDL.LU.64 R138, [R1+0x450] ;  /* 0x00045000018a7983 */ /* 0x000ee20000300a00 */
[----:B-1----:R-:W-:Y:S01]  /*d100*/  LOP3.LUT R125, R125, 0x7f, RZ, 0xc0, !PT ;  /* 0x0000007f7d7d7812 */ /* 0x002fe200078ec0ff */
[----:B------:R-:W-:Y:S01]  /*d110*/  IMAD.WIDE R242, R245, 0x4, R84 ;  /* 0x00000004f5f27825 */ /* 0x000fe200078e0254 */
[----:B------:R-:W-:Y:S01]  /*d120*/  SEL R252, R2, RZ, P2 ;  /* 0x000000ff02fc7207 */ /* 0x000fe20001000000 */
[----:B------:R-:W3:Y:S02]  /*d130*/  LDL.LU.64 R116, [R1+0x428] ;  /* 0x0004280001747983 */ /* 0x000ee40000300a00 */
[----:B------:R-:W-:-:S02]  /*d140*/  IMAD.SHL.U32 R198, R125, 0x4, RZ ;  /* 0x000000047dc67824 */ /* 0x000fc400078e00ff */
[----:B------:R-:W-:Y:S01]  /*d150*/  BAR.SYNC.DEFER_BLOCKING 0x0 ;  /* 0x0000000000007b1d */ /* 0x000fe20000010000 */
[C---:B------:R-:W-:Y:S02]  /*d160*/  IADD3 R2, R0.reuse, -0xd9, RZ ;  /* 0xffffff2700027810 */ /* 0x040fe40007ffe0ff */
[C---:B------:R-:W-:Y:S02]  /*d170*/  IADD3 R4, R0.reuse, -0xcd, RZ ;  /* 0xffffff3300047810 */ /* 0x040fe40007ffe0ff */
[C---:B------:R-:W-:Y:S02]  /*d180*/  IADD3 R5, R0.reuse, -0xd5, RZ ;  /* 0xffffff2b00057810 */ /* 0x040fe40007ffe0ff */
[C---:B----4-:R-:W-:Y:S02]  /*d190*/  IADD3 R7, R0.reuse, -0xdd, RZ ;  /* 0xffffff2300077810 */ /* 0x050fe40007ffe0ff */
[----:B------:R-:W-:Y:S01]  /*d1a0*/  IADD3 R6, R0, -0xe1, RZ ;  /* 0xffffff1f00067810 */ /* 0x000fe20007ffe0ff */
[----:B------:R-:W-:Y:S01]  /*d1b0*/  IMAD.WIDE R8, R245, 0x4, R76 ;  /* 0x00000004f5087825 */ /* 0x000fe200078e024c */
[----:B------:R-:W-:Y:S01]  /*d1c0*/  ISETP.GE.U32.AND P5, PT, R3, 0x7ffffef0, PT ;  /* 0x7ffffef00300780c */ /* 0x000fe20003fa6070 */
[----:B------:R-:W4:Y:S01]  /*d1d0*/  LDL.LU.64 R126, [R1+0x420] ;  /* 0x00042000017e7983 */ /* 0x000f220000300a00 */
[----:B------:R-:W-:-:S02]  /*d1e0*/  ISETP.GE.U32.AND P1, PT, R4, 0x7ffffef4, PT ;  /* 0x7ffffef40400780c */ /* 0x000fc40003f26070 */
[----:B------:R-:W-:Y:S01]  /*d1f0*/  ISETP.GE.U32.AND P2, PT, R5, 0x7ffffeec, PT ;  /* 0x7ffffeec0500780c */ /* 0x000fe20003f46070 */
[C---:B------:R-:W-:Y:S01]  /*d200*/  IMAD.WIDE R4, R245.reuse, 0x4, R80 ;  /* 0x00000004f5047825 */ /* 0x040fe200078e0250 */
[----:B------:R-:W-:Y:S01]  /*d210*/  @!PT LDS RZ, [RZ] ;  /* 0x00000000fffff984 */ /* 0x000fe20000000800 */
[----:B------:R-:W-:Y:S01]  /*d220*/  @!PT LDS RZ, [RZ] ;  /* 0x00000000fffff984 */ /* 0x000fe20000000800 */
[----:B------:R-:W-:Y:S01]  /*d230*/  @!PT LDS RZ, [RZ] ;  /* 0x00000000fffff984 */ /* 0x000fe20000000800 */
[----:B------:R1:W-:Y:S04]  /*d240*/  LDGSTS.E [R198+0x30000], [R236.64], !P3 ;  /* 0x30000000ecc67fae */ /* 0x0003e8000d921844 */
[----:B------:R1:W-:Y:S01]  /*d250*/  LDGSTS.E [R198+0x30200], [R238.64], !P3 ;  /* 0x30200000eec67fae */ /* 0x0003e2000d921844 */
[----:B------:R-:W-:Y:S01]  /*d260*/  ISETP.GE.U32.AND P3, PT, R2, 0x7ffffee8, PT ;  /* 0x7ffffee80200780c */ /* 0x000fe20003f66070 */
[----:B------:R-:W-:Y:S02]  /*d270*/  IMAD.WIDE R2, R245, 0x4, R82 ;  /* 0x00000004f5027825 */ /* 0x000fe400078e0252 */
[----:B------:R1:W-:Y:S04]  /*d280*/  LDGSTS.E [R198+0x31000], [R240.64], !P4 ;  /* 0x31000000f0c67fae */ /* 0x0003e8000e121844 */
[----:B------:R1:W-:Y:S01]  /*d290*/  LDGSTS.E [R198+0x31200], [R242.64], !P4 ;  /* 0x31200000f2c67fae */ /* 0x0003e2000e121844 */
[----:B------:R-:W-:-:S03]  /*d2a0*/  ISETP.GE.U32.AND P4, PT, R7, 0x7ffffee4, PT ;  /* 0x7ffffee40700780c */ /* 0x000fc60003f86070 */
[----:B------:R1:W-:Y:S04]  /*d2b0*/  LDGSTS.E [R198+0x32000], [R2.64], !P6 ;  /* 0x3200000002c67fae */ /* 0x0003e8000f121844 */
[----:B------:R1:W-:Y:S01]  /*d2c0*/  LDGSTS.E [R198+0x32200], [R4.64], !P6 ;  /* 0x3220000004c67fae */ /* 0x0003e2000f121844 */
[----:B------:R-:W-:Y:S01]  /*d2d0*/  ISETP.GE.U32.AND P6, PT, R6, 0x7ffffee0, PT ;  /* 0x7ffffee00600780c */ /* 0x000fe20003fc6070 */
[----:B------:R-:W-:Y:S01]  /*d2e0*/  IMAD.WIDE R6, R245, 0x4, R78 ;  /* 0x00000004f5067825 */ /* 0x000fe200078e024e */
[----:B------:R-:W-:-:S03]  /*d2f0*/  IADD3 R15, R0, -0xe5, RZ ;  /* 0xffffff1b000f7810 */ /* 0x000fc60007ffe0ff */
[C---:B------:R-:W-:Y:S01]  /*d300*/  IMAD.WIDE R10, R245.reuse, 0x4, R74 ;  /* 0x00000004f50a7825 */ /* 0x040fe200078e024a */
[----:B------:R-:W-:Y:S01]  /*d310*/  IADD3 R14, R0, -0xe9, RZ ;  /* 0xffffff17000e7810 */ /* 0x000fe20007ffe0ff */
[----:B------:R1:W-:Y:S02]  /*d320*/  LDGSTS.E [R198+0x33000], [R6.64], !P1 ;  /* 0x3300000006c67fae */ /* 0x0003e4000c921844 */
[----:B------:R-:W-:Y:S02]  /*d330*/  IMAD.WIDE R12, R245, 0x4, R72 ;  /* 0x00000004f50c7825 */ /* 0x000fe400078e0248 */
[----:B------:R1:W-:Y:S01]  /*d340*/  LDGSTS.E [R198+0x33200], [R8.64], !P1 ;  /* 0x3320000008c67fae */ /* 0x0003e2000c921844 */
[----:B------:R-:W-:-:S03]  /*d350*/  ISETP.GE.U32.AND P1, PT, R15, 0x7ffffedc, PT ;  /* 0x7ffffedc0f00780c */ /* 0x000fc60003f26070 */
[----:B------:R1:W-:Y:S01]  /*d360*/  LDGSTS.E [R198+0x34000], [R10.64], !P5 ;  /* 0x340000000ac67fae */ /* 0x0003e2000e921844 */
[----:B------:R-:W-:-:S03]  /*d370*/  IMAD.WIDE R16, R245, 0x4, R68 ;  /* 0x00000004f5107825 */ /* 0x000fc600078e0244 */
[----:B------:R1:W-:Y:S01]  /*d380*/  LDGSTS.E [R198+0x34200], [R12.64], !P5 ;  /* 0x342000000cc67fae */ /* 0x0003e2000e921844 */
[----:B------:R-:W-:Y:S01]  /*d390*/  ISETP.GE.U32.AND P5, PT, R14, 0x7ffffed8, PT ;  /* 0x7ffffed80e00780c */ /* 0x000fe20003fa6070 */
[C---:B------:R-:W-:Y:S02]  /*d3a0*/  IMAD.WIDE R14, R245.reuse, 0x4, R70 ;  /* 0x00000004f50e7825 */ /* 0x040fe400078e0246 */
[----:B------:R-:W-:Y:S02]  /*d3b0*/  STL.64 [R1+0x950], R236 ;  /* 0x000950ec01007387 */ /* 0x000fe40000100a00 */
[C---:B------:R-:W-:Y:S01]  /*d3c0*/  IMAD.WIDE R18, R245.reuse, 0x4, R66 ;  /* 0x00000004f5127825 */ /* 0x040fe200078e0242 */
[C---:B------:R-:W-:Y:S01]  /*d3d0*/  IADD3 R23, R0.reuse, -0xed, RZ ;  /* 0xffffff1300177810 */ /* 0x040fe20007ffe0ff */
[----:B------:R-:W-:Y:S02]  /*d3e0*/  STL.64 [R1+0x948], R238 ;  /* 0x000948ee01007387 */ /* 0x000fe40000100a00 */
[----:B------:R-:W-:Y:S01]  /*d3f0*/  IMAD.WIDE R20, R245, 0x4, R64 ;  /* 0x00000004f5147825 */ /* 0x000fe200078e0240 */
[----:B------:R-:W-:Y:S01]  /*d400*/  IADD3 R22, R0, -0xf1, RZ ;  /* 0xffffff0f00167810 */ /* 0x000fe20007ffe0ff */
[----:B------:R-:W-:Y:S04]  /*d410*/  STL.64 [R1+0x958], R240 ;  /* 0x000958f001007387 */ /* 0x000fe80000100a00 */
[----:B------:R1:W-:Y:S04]  /*d420*/  LDGSTS.E [R198+0x35000], [R14.64], !P2 ;  /* 0x350000000ec67fae */ /* 0x0003e8000d121844 */
[----:B------:R-:W-:Y:S04]  /*d430*/  STL.64 [R1+0x940], R242 ;  /* 0x000940f201007387 */ /* 0x000fe80000100a00 */
[----:B------:R1:W-:Y:S01]  /*d440*/  LDGSTS.E [R198+0x35200], [R16.64], !P2 ;  /* 0x3520000010c67fae */ /* 0x0003e2000d121844 */
[----:B------:R-:W-:-:S03]  /*d450*/  ISETP.GE.U32.AND P2, PT, R23, 0x7ffffed4, PT ;  /* 0x7ffffed41700780c */ /* 0x000fc60003f46070 */
[----:B------:R1:W-:Y:S04]  /*d460*/  STL.64 [R1+0x960], R2 ;  /* 0x0009600201007387 */ /* 0x0003e80000100a00 */
[----:B------:R1:W-:Y:S01]  /*d470*/  LDGSTS.E [R198+0x36000], [R18.64], !P3 ;  /* 0x3600000012c67fae */ /* 0x0003e2000d921844 */
[----:B------:R-:W-:-:S03]  /*d480*/  IMAD.WIDE R24, R245, 0x4, R60 ;  /* 0x00000004f5187825 */ /* 0x000fc600078e023c */
[----:B------:R-:W-:Y:S04]  /*d490*/  STL.64 [R1+0x968], R4 ;  /* 0x0009680401007387 */ /* 0x000fe80000100a00 */
[----:B------:R1:W-:Y:S01]  /*d4a0*/  LDGSTS.E [R198+0x36200], [R20.64], !P3 ;  /* 0x3620000014c67fae */ /* 0x0003e2000d921844 */
[----:B------:R-:W-:Y:S01]  /*d4b0*/  ISETP.GE.U32.AND P3, PT, R22, 0x7ffffed0, PT ;  /* 0x7ffffed01600780c */ /* 0x000fe20003f66070 */
[C---:B------:R-:W-:Y:S02]  /*d4c0*/  IMAD.WIDE R22, R245.reuse, 0x4, R62 ;  /* 0x00000004f5167825 */ /* 0x040fe400078e023e */
[----:B------:R-:W-:Y:S01]  /*d4d0*/  STL.64 [R1+0x970], R6 ;  /* 0x0009700601007387 */ /* 0x000fe20000100a00 */
[----:B------:R-:W-:Y:S01]  /*d4e0*/  IADD3 R64, R0, -0xf5, RZ ;  /* 0xffffff0b00407810 */ /* 0x000fe20007ffe0ff */
[----:B------:R-:W-:-:S02]  /*d4f0*/  IMAD.WIDE R26, R245, 0x4, R58 ;  /* 0x00000004f51a7825 */ /* 0x000fc400078e023a */
[----:B------:R-:W-:Y:S02]  /*d500*/  STL.64 [R1+0x978], R8 ;  /* 0x0009780801007387 */ /* 0x000fe40000100a00 */
[----:B------:R-:W-:Y:S02]  /*d510*/  IMAD.WIDE R28, R245, 0x4, R28 ;  /* 0x00000004f51c7825 */ /* 0x000fe400078e021c */
[----:B------:R-:W-:Y:S01]  /*d520*/  STL.64 [R1+0x980], R10 ;  /* 0x0009800a01007387 */ /* 0x000fe20000100a00 */
[----:B------:R-:W-:-:S03]  /*d530*/  IADD3 R60, R0, -0xf9, RZ ;  /* 0xffffff07003c7810 */ /* 0x000fc60007ffe0ff */
[----:B------:R-:W-:Y:S01]  /*d540*/  STL.64 [R1+0x988], R12 ;  /* 0x0009880c01007387 */ /* 0x000fe20000100a00 */
[----:B------:R-:W-:-:S03]  /*d550*/  IMAD.WIDE R30, R245, 0x4, R30 ;  /* 0x00000004f51e7825 */ /* 0x000fc600078e021e */
[----:B------:R-:W-:Y:S01]  /*d560*/  STL.64 [R1+0x990], R14 ;  /* 0x0009900e01007387 */ /* 0x000fe20000100a00 */
[----:B------:R-:W-:-:S03]  /*d570*/  IMAD.WIDE R32, R245, 0x4, R32 ;  /* 0x00000004f5207825 */ /* 0x000fc600078e0220 */
[----:B------:R1:W-:Y:S01]  /*d580*/  STL.64 [R1+0x998], R16 ;  /* 0x0009981001007387 */ /* 0x0003e20000100a00 */
[----:B------:R-:W-:-:S03]  /*d590*/  IMAD.WIDE R34, R245, 0x4, R34 ;  /* 0x00000004f5227825 */ /* 0x000fc600078e0222 */
[----:B------:R1:W-:Y:S01]  /*d5a0*/  STL.64 [R1+0x9a0], R18 ;  /* 0x0009a01201007387 */ /* 0x0003e20000100a00 */
[----:B------:R-:W-:-:S03]  /*d5b0*/  IMAD.WIDE R36, R245, 0x4, R36 ;  /* 0x00000004f5247825 */ /* 0x000fc600078e0224 */
[----:B------:R1:W-:Y:S04]  /*d5c0*/  LDGSTS.E [R198+0x37000], [R22.64], !P4 ;  /* 0x3700000016c67fae */ /* 0x0003e8000e121844 */
[----:B------:R-:W-:Y:S04]  /*d5d0*/  STL.64 [R1+0x9a8], R20 ;  /* 0x0009a81401007387 */ /* 0x000fe80000100a00 */
[----:B------:R1:W-:Y:S01]  /*d5e0*/  LDGSTS.E [R198+0x37200], [R24.64], !P4 ;  /* 0x3720000018c67fae */ /* 0x0003e2000e121844 */
[----:B------:R-:W-:-:S03]  /*d5f0*/  ISETP.GE.U32.AND P4, PT, R64, 0x7ffffecc, PT ;  /* 0x7ffffecc4000780c */ /* 0x000fc60003f86070 */
[----:B------:R-:W-:Y:S01]  /*d600*/  STL.64 [R1+0x9b0], R22 ;  /* 0x0009b01601007387 */ /* 0x000fe20000100a00 */
[----:B------:R-:W-:-:S03]  /*d610*/  IADD3 R59, R0, -0xfd, RZ ;  /* 0xffffff03003b7810 */ /* 0x000fc60007ffe0ff */
[----:B------:R1:W-:Y:S01]  /*d620*/  LDGSTS.E [R198+0x38000], [R26.64], !P6 ;  /* 0x380000001ac67fae */ /* 0x0003e2000f121844 */
[----:B------:R-:W-:Y:S01]  /*d630*/  IADD3 R58, R0, -0xc2, RZ ;  /* 0xffffff3e003a7810 */ /* 0x000fe20007ffe0ff */
[C---:B------:R-:W-:Y:S02]  /*d640*/  IMAD.WIDE R38, R245.reuse, 0x4, R38 ;  /* 0x00000004f5267825 */ /* 0x040fe400078e0226 */
[----:B------:R-:W-:Y:S04]  /*d650*/  STL.64 [R1+0x9b8], R24 ;  /* 0x0009b81801007387 */ /* 0x000fe80000100a00 */
[----:B------:R1:W-:Y:S01]  /*d660*/  LDGSTS.E [R198+0x38200], [R28.64], !P6 ;  /* 0x382000001cc67fae */ /* 0x0003e2000f121844 */
[----:B------:R-:W-:Y:S01]  /*d670*/  ISETP.GE.U32.AND P6, PT, R60, 0x7ffffec8, PT ;  /* 0x7ffffec83c00780c */ /* 0x000fe20003fc6070 */
[----:B------:R-:W-:-:S02]  /*d680*/  IMAD.WIDE R40, R245, 0x4, R40 ;  /* 0x00000004f5287825 */ /* 0x000fc400078e0228 */
[----:B------:R-:W-:Y:S02]  /*d690*/  STL.64 [R1+0x9c0], R26 ;  /* 0x0009c01a01007387 */ /* 0x000fe40000100a00 */
[C---:B------:R-:W-:Y:S02]  /*d6a0*/  IMAD.WIDE R42, R245.reuse, 0x4, R42 ;  /* 0x00000004f52a7825 */ /* 0x040fe400078e022a */
[----:B------:R-:W-:Y:S04]  /*d6b0*/  STL.64 [R1+0x9c8], R28 ;  /* 0x0009c81c01007387 */ /* 0x000fe80000100a00 */
[----:B------:R1:W-:Y:S01]  /*d6c0*/  LDGSTS.E [R198+0x39000], [R30.64], !P1 ;  /* 0x390000001ec67fae */ /* 0x0003e2000c921844 */
[----:B------:R-:W-:-:S03]  /*d6d0*/  IMAD.WIDE R44, R245, 0x4, R44 ;  /* 0x00000004f52c7825 */ /* 0x000fc600078e022c */
[----:B------:R-:W-:Y:S01]  /*d6e0*/  STL.64 [R1+0x9d0], R30 ;  /* 0x0009d01e01007387 */ /* 0x000fe20000100a00 */
[----:B------:R-:W-:-:S03]  /*d6f0*/  IMAD.WIDE R46, R245, 0x4, R46 ;  /* 0x00000004f52e7825 */ /* 0x000fc600078e022e */
[----:B------:R1:W-:Y:S01]  /*d700*/  LDGSTS.E [R198+0x39200], [R32.64], !P1 ;  /* 0x3920000020c67fae */ /* 0x0003e2000c921844 */
[----:B------:R-:W-:-:S03]  /*d710*/  ISETP.GE.U32.AND P1, PT, R59, 0x7ffffec4, PT ;  /* 0x7ffffec43b00780c */ /* 0x000fc60003f26070 */
[----:B------:R-:W-:Y:S01]  /*d720*/  STL.64 [R1+0x9d8], R32 ;  /* 0x0009d82001007387 */ /* 0x000fe20000100a00 */
[----:B------:R-:W-:-:S03]  /*d730*/  IADD3 R59, R0, -0xc6, RZ ;  /* 0xffffff3a003b7810 */ /* 0x000fc60007ffe0ff */
[----:B------:R1:W-:Y:S01]  /*d740*/  LDGSTS.E [R198+0x3a000], [R34.64], !P5 ;  /* 0x3a00000022c67fae */ /* 0x0003e2000e921844 */
[----:B------:R-:W-:-:S03]  /*d750*/  IMAD.WIDE R48, R245, 0x4, R48 ;  /* 0x00000004f5307825 */ /* 0x000fc600078e0230 */
[----:B------:R-:W-:Y:S01]  /*d760*/  STL.64 [R1+0x9e0], R34 ;  /* 0x0009e02201007387 */ /* 0x000fe20000100a00 */
[----:B------:R-:W-:-:S03]  /*d770*/  IMAD.WIDE R50, R245, 0x4, R50 ;  /* 0x00000004f5327825 */ /* 0x000fc600078e0232 */
[----:B------:R1:W-:Y:S01]  /*d780*/  LDGSTS.E [R198+0x3a200], [R36.64], !P5 ;  /* 0x3a20000024c67fae */ /* 0x0003e2000e921844 */
[----:B------:R-:W-:Y:S02]  /*d790*/  ISETP.GE.U32.AND P5, PT, R58, 0x7ffffeff, PT ;  /* 0x7ffffeff3a00780c */ /* 0x000fe40003fa6070 */
[----:B------:R-:W-:Y:S01]  /*d7a0*/  IADD3 R58, R0, -0xca, RZ ;  /* 0xffffff36003a7810 */ /* 0x000fe20007ffe0ff */
[----:B------:R-:W-:Y:S01]  /*d7b0*/  STL.64 [R1+0x9e8], R36 ;  /* 0x0009e82401007387 */ /* 0x000fe20000100a00 */
[----:B------:R-:W-:-:S03]  /*d7c0*/  IMAD.WIDE R52, R245, 0x4, R52 ;  /* 0x00000004f5347825 */ /* 0x000fc600078e0234 */
[----:B------:R1:W-:Y:S01]  /*d7d0*/  LDGSTS.E [R198+0x3b000], [R38.64], !P2 ;  /* 0x3b00000026c67fae */ /* 0x0003e2000d121844 */
[----:B------:R-:W-:-:S03]  /*d7e0*/  IMAD.WIDE R54, R245, 0x4, R54 ;  /* 0x00000004f5367825 */ /* 0x000fc600078e0236 */
[----:B------:R-:W-:Y:S01]  /*d7f0*/  STL.64 [R1+0x9f0], R38 ;  /* 0x0009f02601007387 */ /* 0x000fe20000100a00 */
[----:B------:R-:W-:-:S03]  /*d800*/  SHF.L.U32 R125, R125, 0x2, RZ ;  /* 0x000000027d7d7819 */ /* 0x000fc600000006ff */
[----:B------:R1:W-:Y:S01]  /*d810*/  LDGSTS.E [R198+0x3b200], [R40.64], !P2 ;  /* 0x3b20000028c67fae */ /* 0x0003e2000d121844 */
[----:B------:R-:W-:-:S03]  /*d820*/  ISETP.GE.U32.AND P2, PT, R59, 0x7ffffefb, PT ;  /* 0x7ffffefb3b00780c */ /* 0x000fc60003f46070 */
[----:B------:R-:W-:Y:S01]  /*d830*/  STL.64 [R1+0x9f8], R40 ;  /* 0x0009f82801007387 */ /* 0x000fe20000100a00 */
[----:B------:R-:W-:-:S03]  /*d840*/  IADD3 R59, R0, -0xce, RZ ;  /* 0xffffff32003b7810 */ /* 0x000fc60007ffe0ff */
[----:B------:R1:W-:Y:S04]  /*d850*/  LDGSTS.E [R198+0x3c000], [R42.64], !P3 ;  /* 0x3c0000002ac67fae */ /* 0x0003e8000d921844 */
[----:B------:R-:W-:Y:S04]  /*d860*/  STL.64 [R1+0xa00], R42 ;  /* 0x000a002a01007387 */ /* 0x000fe80000100a00 */
[----:B------:R1:W-:Y:S01]  /*d870*/  LDGSTS.E [R198+0x3c200], [R44.64], !P3 ;  /* 0x3c2000002cc67fae */ /* 0x0003e2000d921844 */
[----:B------:R-:W-:-:S03]  /*d880*/  ISETP.GE.U32.AND P3, PT, R58, 0x7ffffef7, PT ;  /* 0x7ffffef73a00780c */ /* 0x000fc60003f66070 */
[----:B------:R-:W-:Y:S01]  /*d890*/  STL.64 [R1+0xa08], R44 ;  /* 0x000a082c01007387 */ /* 0x000fe20000100a00 */
[----:B------:R-:W-:-:S03]  /*d8a0*/  IADD3 R58, R0, -0xd2, RZ ;  /* 0xffffff2e003a7810 */ /* 0x000fc60007ffe0ff */
[----:B------:R-:W-:Y:S04]  /*d8b0*/  STL.64 [R1+0xa10], R46 ;  /* 0x000a102e01007387 */ /* 0x000fe80000100a00 */
[----:B------:R1:W-:Y:S04]  /*d8c0*/  LDGSTS.E [R198+0x3d000], [R46.64], !P4 ;  /* 0x3d0000002ec67fae */ /* 0x0003e8000e121844 */
[----:B------:R-:W-:Y:S01]  /*d8d0*/  STL.64 [R1+0xa18], R48 ;  /* 0x000a183001007387 */ /* 0x000fe20000100a00 */
[----:B------:R-:W-:-:S03]  /*d8e0*/  LOP3.LUT R155, R125, 0x20, RZ, 0x3c, !PT ;  /* 0x000000207d9b7812 */ /* 0x000fc600078e3cff */
[----:B------:R1:W-:Y:S01]  /*d8f0*/  LDGSTS.E [R198+0x3d200], [R48.64], !P4 ;  /* 0x3d20000030c67fae */ /* 0x0003e2000e121844 */
[----:B------:R-:W-:-:S03]  /*d900*/  ISETP.GE.U32.AND P4, PT, R59, 0x7ffffef3, PT ;  /* 0x7ffffef33b00780c */ /* 0x000fc60003f86070 */
[----:B------:R-:W-:Y:S04]  /*d910*/  STL.64 [R1+0xa20], R50 ;  /* 0x000a203201007387 */ /* 0x000fe80000100a00 */
[----:B------:R1:W-:Y:S04]  /*d920*/  LDGSTS.E [R198+0x3e000], [R50.64], !P6 ;  /* 0x3e00000032c67fae */ /* 0x0003e8000f121844 */
[----:B------:R-:W-:Y:S04]  /*d930*/  STL.64 [R1+0xa28], R52 ;  /* 0x000a283401007387 */ /* 0x000fe80000100a00 */
[----:B------:R1:W-:Y:S01]  /*d940*/  LDGSTS.E [R198+0x3e200], [R52.64], !P6 ;  /* 0x3e20000034c67fae */ /* 0x0003e2000f121844 */
[----:B------:R-:W-:Y:S01]  /*d950*/  ISETP.GE.U32.AND P6, PT, R58, 0x7ffffeef, PT ;  /* 0x7ffffeef3a00780c */ /* 0x000fe20003fc6070 */
[----:B------:R-:W-:-:S02]  /*d960*/  IMAD.WIDE R58, R245, 0x4, R118 ;  /* 0x00000004f53a7825 */ /* 0x000fc400078e0276 */
[----:B------:R-:W-:Y:S02]  /*d970*/  STL.64 [R1+0xa30], R54 ;  /* 0x000a303601007387 */ /* 0x000fe40000100a00 */
[C---:B--2---:R-:W-:Y:S02]  /*d980*/  IMAD.WIDE R60, R245.reuse, 0x4, R122 ;  /* 0x00000004f53c7825 */ /* 0x044fe400078e027a */
[----:B------:R-:W2:Y:S04]  /*d990*/  LDL.LU.64 R120, [R1+0x3f8] ;  /* 0x0003f80001787983 */ /* 0x000ea80000300a00 */
[----:B------:R-:W2:Y:S04]  /*d9a0*/  LDL.LU.64 R124, [R1+0x3f0] ;  /* 0x0003f000017c7983 */ /* 0x000ea80000300a00 */
[----:B------:R-:W2:Y:S04]  /*d9b0*/  LDL.LU.64 R118, [R1+0x3c8] ;  /* 0x0003c80001767983 */ /* 0x000ea80000300a00 */
[----:B------:R-:W2:Y:S01]  /*d9c0*/  LDL.LU.64 R122, [R1+0x3c0] ;  /* 0x0003c000017a7983 */ /* 0x000ea20000300a00 */
[----:B------:R-:W-:Y:S01]  /*d9d0*/  IMAD.WIDE R56, R245, 0x4, R56 ;  /* 0x00000004f5387825 */ /* 0x000fe200078e0238 */
[----:B------:R-:W-:-:S02]  /*d9e0*/  IADD3 R63, R0, -0xd6, RZ ;  /* 0xffffff2a003f7810 */ /* 0x000fc40007ffe0ff */
[----:B------:R-:W-:Y:S01]  /*d9f0*/  IADD3 R62, R0, -0xda, RZ ;  /* 0xffffff26003e7810 */ /* 0x000fe20007ffe0ff */
[----:B------:R1:W-:Y:S04]  /*da00*/  LDGSTS.E [R198+0x3f000], [R54.64], !P1 ;  /* 0x3f00000036c67fae */ /* 0x0003e8000c921844 */
[----:B------:R1:W-:Y:S01]  /*da10*/  LDGSTS.E [R198+0x3f200], [R56.64], !P1 ;  /* 0x3f20000038c67fae */ /* 0x0003e2000c921844 */
[----:B------:R-:W-:-:S03]  /*da20*/  ISETP.GE.U32.AND P1, PT, R63, 0x7ffffeeb, PT ;  /* 0x7ffffeeb3f00780c */ /* 0x000fc60003f26070 */
[----:B------:R1:W-:Y:S01]  /*da30*/  LDGSTS.E [R155+0x30400], [R58.64], !P5 ;  /* 0x304000003a9b7fae */ /* 0x0003e2000e921844 */
[----:B---3--:R-:W-:-:S03]  /*da40*/  IMAD.WIDE R64, R245, 0x4, R138 ;  /* 0x00000004f5407825 */ /* 0x008fc600078e028a */
[----:B------:R1:W-:Y:S01]  /*da50*/  LDGSTS.E [R155+0x30600], [R60.64], !P5 ;  /* 0x306000003c9b7fae */ /* 0x0003e2000e921844 */
[----:B------:R-:W-:Y:S01]  /*da60*/  ISETP.GE.U32.AND P5, PT, R62, 0x7ffffee7, PT ;  /* 0x7ffffee73e00780c */ /* 0x000fe20003fa6070 */
[C---:B------:R-:W-:Y:S02]  /*da70*/  IMAD.WIDE R62, R245.reuse, 0x4, R140 ;  /* 0x00000004f53e7825 */ /* 0x040fe400078e028c */
[----:B------:R-:W-:Y:S02]  /*da80*/  STL.64 [R1+0xa38], R56 ;  /* 0x000a383801007387 */ /* 0x000fe40000100a00 */
[C---:B------:R-:W-:Y:S02]  /*da90*/  IMAD.WIDE R66, R245.reuse, 0x4, R116 ;  /* 0x00000004f5427825 */ /* 0x040fe400078e0274 */
[----:B------:R-:W-:Y:S04]  /*daa0*/  STL.64 [R1+0xa40], R58 ;  /* 0x000a403a01007387 */ /* 0x000fe80000100a00 */
[----:B------:R-:W-:Y:S01]  /*dab0*/  STL.64 [R1+0xa48], R60 ;  /* 0x000a483c01007387 */ /* 0x000fe20000100a00 */
[----:B----4-:R-:W-:-:S03]  /*dac0*/  IMAD.WIDE R68, R245, 0x4, R126 ;  /* 0x00000004f5447825 */ /* 0x010fc600078e027e */
[----:B------:R-:W3:Y:S01]  /*dad0*/  LDL.LU.64 R140, [R1+0x398] ;  /* 0x00039800018c7983 */ /* 0x000ee20000300a00 */
[----:B------:R-:W-:-:S03]  /*dae0*/  IADD3 R71, R0, -0xde, RZ ;  /* 0xffffff2200477810 */ /* 0x000fc60007ffe0ff */
[----:B------:R-:W4:Y:S01]  /*daf0*/  LDL.LU.64 R138, [R1+0x390] ;  /* 0x00039000018a7983 */ /* 0x000f220000300a00 */
[----:B------:R-:W-:-:S03]  /*db00*/  IADD3 R70, R0, -0xe2, RZ ;  /* 0xffffff1e00467810 */ /* 0x000fc60007ffe0ff */
[----:B------:R-:W4:Y:S04]  /*db10*/  LDL.LU.64 R116, [R1+0x368] ;  /* 0x0003680001747983 */ /* 0x000f280000300a00 */
[----:B------:R-:W4:Y:S04]  /*db20*/  LDL.LU.64 R126, [R1+0x360] ;  /* 0x00036000017e7983 */ /* 0x000f280000300a00 */
[----:B------:R1:W-:Y:S04]  /*db30*/  LDGSTS.E [R155+0x31400], [R62.64], !P2 ;  /* 0x314000003e9b7fae */ /* 0x0003e8000d121844 */
[----:B------:R1:W-:Y:S01]  /*db40*/  LDGSTS.E [R155+0x31600], [R64.64], !P2 ;  /* 0x31600000409b7fae */ /* 0x0003e2000d121844 */
[----:B------:R-:W-:-:S03]  /*db50*/  ISETP.GE.U32.AND P2, PT, R71, 0x7ffffee3, PT ;  /* 0x7ffffee34700780c */ /* 0x000fc60003f46070 */
[----:B------:R-:W-:Y:S04]  /*db60*/  STL.64 [R1+0xa50], R62 ;  /* 0x000a503e01007387 */ /* 0x000fe80000100a00 */
[----:B------:R1:W-:Y:S04]  /*db70*/  LDGSTS.E [R155+0x32400], [R66.64], !P3 ;  /* 0x32400000429b7fae */ /* 0x0003e8000d921844 */
[----:B------:R-:W-:Y:S04]  /*db80*/  STL.64 [R1+0xa58], R64 ;  /* 0x000a584001007387 */ /* 0x000fe80000100a00 */
[----:B------:R1:W-:Y:S01]  /*db90*/  LDGSTS.E [R155+0x32600], [R68.64], !P3 ;  /* 0x32600000449b7fae */ /* 0x0003e2000d921844 */
[----:B------:R-:W-:-:S03]  /*dba0*/  ISETP.GE.U32.AND P3, PT, R70, 0x7ffffedf, PT ;  /* 0x7ffffedf4600780c */ /* 0x000fc60003f66070 */
[----:B------:R-:W-:Y:S04]  /*dbb0*/  STL.64 [R1+0xa60], R66 ;  /* 0x000a604201007387 */ /* 0x000fe80000100a00 */
[----:B------:R-:W-:Y:S01]  /*dbc0*/  STL.64 [R1+0xa68], R68 ;  /* 0x000a684401007387 */ /* 0x000fe20000100a00 */
[----:B--2---:R-:W-:-:S03]  /*dbd0*/  IMAD.WIDE R70, R245, 0x4, R120 ;  /* 0x00000004f5467825 */ /* 0x004fc600078e0278 */
[----:B------:R-:W2:Y:S01]  /*dbe0*/  LDL.LU.64 R120, [R1+0x338] ;  /* 0x0003380001787983 */ /* 0x000ea20000300a00 */
[----:B------:R-:W-:-:S03]  /*dbf0*/  IMAD.WIDE R72, R245, 0x4, R124 ;  /* 0x00000004f5487825 */ /* 0x000fc600078e027c */
[----:B------:R-:W2:Y:S01]  /*dc00*/  LDL.LU.64 R124, [R1+0x330] ;  /* 0x00033000017c7983 */ /* 0x000ea20000300a00 */
[----:B------:R-:W-:-:S03]  /*dc10*/  IMAD.WIDE R74, R245, 0x4, R118 ;  /* 0x00000004f54a7825 */ /* 0x000fc600078e0276 */
[----:B------:R-:W2:Y:S01]  /*dc20*/  LDL.LU.64 R118, [R1+0x300] ;  /* 0x0003000001767983 */ /* 0x000ea20000300a00 */
[----:B------:R-:W-:-:S03]  /*dc30*/  IMAD.WIDE R76, R245, 0x4, R122 ;  /* 0x00000004f54c7825 */ /* 0x000fc600078e027a */
[----:B------:R-:W2:Y:S01]  /*dc40*/  LDL.LU.64 R122, [R1+0x2e8] ;  /* 0x0002e800017a7983 */ /* 0x000ea20000300a00 */
[C---:B------:R-:W-:Y:S02]  /*dc50*/  IADD3 R79, R0.reuse, -0xe6, RZ ;  /* 0xffffff1a004f7810 */ /* 0x040fe40007ffe0ff */
[----:B------:R-:W-:Y:S01]  /*dc60*/  IADD3 R78, R0, -0xea, RZ ;  /* 0xffffff16004e7810 */ /* 0x000fe20007ffe0ff */
[----:B------:R1:W-:Y:S04]  /*dc70*/  LDGSTS.E [R155+0x33400], [R70.64], !P4 ;  /* 0x33400000469b7fae */ /* 0x0003e8000e121844 */
[----:B------:R1:W-:Y:S01]  /*dc80*/  LDGSTS.E [R155+0x33600], [R72.64], !P4 ;  /* 0x33600000489b7fae */ /* 0x0003e2000e121844 */
[----:B------:R-:W-:-:S03]  /*dc90*/  ISETP.GE.U32.AND P4, PT, R79, 0x7ffffedb, PT ;  /* 0x7ffffedb4f00780c */ /* 0x000fc60003f86070 */
[----:B------:R1:W-:Y:S04]  /*dca0*/  LDGSTS.E [R155+0x34400], [R74.64], !P6 ;  /* 0x344000004a9b7fae */ /* 0x0003e8000f121844 */
[----:B------:R-:W-:Y:S04]  /*dcb0*/  STL.64 [R1+0xa70], R70 ;  /* 0x000a704601007387 */ /* 0x000fe80000100a00 */
[----:B------:R1:W-:Y:S01]  /*dcc0*/  LDGSTS.E [R155+0x34600], [R76.64], !P6 ;  /* 0x346000004c9b7fae */ /* 0x0003e2000f121844 */
[----:B------:R-:W-:-:S03]  /*dcd0*/  ISETP.GE.U32.AND P6, PT, R78, 0x7ffffed7, PT ;  /* 0x7ffffed74e00780c */ /* 0x000fc60003fc6070 */
[----:B------:R-:W-:Y:S04]  /*dce0*/  STL.64 [R1+0xa78], R72 ;  /* 0x000a784801007387 */ /* 0x000fe80000100a00 */
[----:B------:R-:W-:Y:S01]  /*dcf0*/  STL.64 [R1+0xa80], R74 ;  /* 0x000a804a01007387 */ /* 0x000fe20000100a00 */
[----:B---3--:R-:W-:-:S03]  /*dd00*/  IMAD.WIDE R78, R245, 0x4, R140 ;  /* 0x00000004f54e7825 */ /* 0x008fc600078e028c */
[----:B------:R-:W-:Y:S01]  /*dd10*/  STL.64 [R1+0xa88], R76 ;  /* 0x000a884c01007387 */ /* 0x000fe20000100a00 */
[----:B----4-:R-:W-:-:S03]  /*dd20*/  IMAD.WIDE R80, R245, 0x4, R138 ;  /* 0x00000004f5507825 */ /* 0x010fc600078e028a */
[----:B------:R-:W3:Y:S01]  /*dd30*/  LDL.LU.64 R140, [R1+0x2c0] ;  /* 0x0002c000018c7983 */ /* 0x000ee20000300a00 */
[C---:B------:R-:W-:Y:S01]  /*dd40*/  IMAD.WIDE R82, R245.reuse, 0x4, R116 ;  /* 0x00000004f5527825 */ /* 0x040fe200078e0274 */
[C---:B------:R-:W-:Y:S02]  /*dd50*/  IADD3 R87, R0.reuse, -0xee, RZ ;  /* 0xffffff1200577810 */ /* 0x040fe40007ffe0ff */
[----:B------:R-:W4:Y:S01]  /*dd60*/  LDL.LU.64 R116, [R1+0x2b8] ;  /* 0x0002b80001747983 */ /* 0x000f220000300a00 */
[----:B------:R-:W-:Y:S01]  /*dd70*/  IMAD.WIDE R84, R245, 0x4, R126 ;  /* 0x00000004f5547825 */ /* 0x000fe200078e027e */
[----:B------:R-:W-:Y:S02]  /*dd80*/  IADD3 R86, R0, -0xf2, RZ ;  /* 0xffffff0e00567810 */ /* 0x000fe40007ffe0ff */
        /* <DEDUP_REMOVED lines=16> */
[C---:B------:R-:W-:Y:S01]  /*de90*/  IMAD.WIDE R90, R245.reuse, 0x4, R118 ;  /* 0x00000004f55a7825 */ /* 0x040fe200078e0276 */
[----:B------:R-:W-:Y:S02]  /*dea0*/  IADD3 R95, R0, -0xf6, RZ ;  /* 0xffffff0a005f7810 */ /* 0x000fe40007ffe0ff */
[----:B------:R1:W-:Y:S01]  /*deb0*/  LDGSTS.E [R155+0x37400], [R86.64], !P2 ;  /* 0x37400000569b7fae */ /* 0x0003e2000d121844 */
[----:B------:R-:W-:-:S03]  /*dec0*/  IMAD.WIDE R92, R245, 0x4, R122 ;  /* 0x00000004f55c7825 */ /* 0x000fc600078e027a */
[----:B------:R-:W2:Y:S04]  /*ded0*/  LDL.LU.64 R122, [R1+0x270] ;  /* 0x00027000017a7983 */ /* 0x000ea80000300a00 */
[----:B------:R-:W2:Y:S04]  /*dee0*/  LDL.LU.64 R118, [R1+0x268] ;  /* 0x0002680001767983 */ /* 0x000ea80000300a00 */
[----:B------:R-:W-:Y:S04]  /*def0*/  STL.64 [R1+0xab0], R86 ;  /* 0x000ab05601007387 */ /* 0x000fe80000100a00 */
[----:B------:R-:W-:Y:S04]  /*df00*/  STL.64 [R1+0xab8], R88 ;  /* 0x000ab85801007387 */ /* 0x000fe80000100a00 */
[----:B------:R-:W-:Y:S04]  /*df10*/  STL.64 [R1+0xac0], R90 ;  /* 0x000ac05a01007387 */ /* 0x000fe80000100a00 */
[----:B------:R-:W-:Y:S04]  /*df20*/  STL.64 [R1+0xac8], R92 ;  /* 0x000ac85c01007387 */ /* 0x000fe80000100a00 */
[----:B------:R-:W2:Y:S01]  /*df30*/  LDL.LU.64 R142, [R1+0x260] ;  /* 0x00026000018e7983 */ /* 0x000ea20000300a00 */
[----:B------:R-:W-:-:S03]  /*df40*/  IADD3 R94, R0, -0xfa, RZ ;  /* 0xffffff06005e7810 */ /* 0x000fc60007ffe0ff */
[----:B------:R1:W-:Y:S01]  /*df50*/  LDGSTS.E [R155+0x37600], [R88.64], !P2 ;  /* 0x37600000589b7fae */ /* 0x0003e2000d121844 */
[----:B------:R-:W-:-:S03]  /*df60*/  ISETP.GE.U32.AND P2, PT, R95, 0x7ffffecb, PT ;  /* 0x7ffffecb5f00780c */ /* 0x000fc60003f46070 */
[----:B------:R1:W-:Y:S04]  /*df70*/  LDGSTS.E [R155+0x38400], [R90.64], !P3 ;  /* 0x384000005a9b7fae */ /* 0x0003e8000d921844 */
[----:B------:R1:W-:Y:S01]  /*df80*/  LDGSTS.E [R155+0x38600], [R92.64], !P3 ;  /* 0x386000005c9b7fae */ /* 0x0003e2000d921844 */
[----:B------:R-:W-:Y:S01]  /*df90*/  ISETP.GE.U32.AND P3, PT, R94, 0x7ffffec7, PT ;  /* 0x7ffffec75e00780c */ /* 0x000fe20003f66070 */
[C---:B---3--:R-:W-:Y:S02]  /*dfa0*/  IMAD.WIDE R94, R245.reuse, 0x4, R140 ;  /* 0x00000004f55e7825 */ /* 0x048fe400078e028c */
[----:B------:R-:W3:Y:S02]  /*dfb0*/  LDL.LU.64 R140, [R1+0x258] ;  /* 0x00025800018c7983 */ /* 0x000ee40000300a00 */
[----:B----4-:R-:W-:-:S02]  /*dfc0*/  IMAD.WIDE R96, R245, 0x4, R116 ;  /* 0x00000004f5607825 */ /* 0x010fc400078e0274 */
[----:B------:R-:W4:Y:S02]  /*dfd0*/  LDL.LU.64 R116, [R1+0x200] ;  /* 0x0002000001747983 */ /* 0x000f240000300a00 */
[C---:B------:R-:W-:Y:S02]  /*dfe0*/  IMAD.WIDE R98, R245.reuse, 0x4, R126 ;  /* 0x00000004f5627825 */ /* 0x040fe400078e027e */
[----:B------:R-:W4:Y:S02]  /*dff0*/  LDL.LU.64 R126, [R1+0x1e8] ;  /* 0x0001e800017e7983 */ /* 0x000f240000300a00 */
[----:B------:R-:W-:Y:S01]  /*e000*/  IMAD.WIDE R100, R245, 0x4, R138 ;  /* 0x00000004f5647825 */ /* 0x000fe200078e028a */
[C---:B------:R-:W-:Y:S01]  /*e010*/  IADD3 R103, R0.reuse, -0xfe, RZ ;  /* 0xffffff0200677810 */ /* 0x040fe20007ffe0ff */
[----:B------:R1:W-:Y:S01]  /*e020*/  LDGSTS.E [R155+0x39400], [R94.64], !P4 ;  /* 0x394000005e9b7fae */ /* 0x0003e2000e121844 */
[----:B------:R-:W-:-:S03]  /*e030*/  IADD3 R102, R0, -0xc3, RZ ;  /* 0xffffff3d00667810 */ /* 0x000fc60007ffe0ff */
[----:B------:R1:W-:Y:S01]  /*e040*/  LDGSTS.E [R155+0x39600], [R96.64], !P4 ;  /* 0x39600000609b7fae */ /* 0x0003e2000e121844 */
[----:B------:R-:W-:-:S03]  /*e050*/  ISETP.GE.U32.AND P4, PT, R103, 0x7ffffec3, PT ;  /* 0x7ffffec36700780c */ /* 0x000fc60003f86070 */
[----:B------:R1:W-:Y:S04]  /*e060*/  LDGSTS.E [R155+0x3a400], [R98.64], !P6 ;  /* 0x3a400000629b7fae */ /* 0x0003e8000f121844 */
[----:B------:R1:W-:Y:S01]  /*e070*/  LDGSTS.E [R155+0x3a600], [R100.64], !P6 ;  /* 0x3a600000649b7fae */ /* 0x0003e2000f121844 */
[----:B------:R-:W-:-:S03]  /*e080*/  ISETP.GE.U32.AND P6, PT, R102, 0x7ffffefe, PT ;  /* 0x7ffffefe6600780c */ /* 0x000fc60003fc6070 */
[----:B------:R-:W4:Y:S01]  /*e090*/  LDL.LU.64 R138, [R1+0x1a0] ;  /* 0x0001a000018a7983 */ /* 0x000f220000300a00 */
[C---:B------:R-:W-:Y:S02]  /*e0a0*/  IADD3 R111, R0.reuse, -0xc7, RZ ;  /* 0xffffff39006f7810 */ /* 0x040fe40007ffe0ff */
[----:B------:R-:W-:Y:S01]  /*e0b0*/  IADD3 R110, R0, -0xcb, RZ ;  /* 0xffffff35006e7810 */ /* 0x000fe20007ffe0ff */
[C---:B--2---:R-:W-:Y:S02]  /*e0c0*/  IMAD.WIDE R102, R245.reuse, 0x4, R120 ;  /* 0x00000004f5667825 */ /* 0x044fe400078e0278 */
[----:B------:R-:W2:Y:S02]  /*e0d0*/  LDL.LU.64 R120, [R1+0x178] ;  /* 0x0001780001787983 */ /* 0x000ea40000300a00 */
[C---:B------:R-:W-:Y:S02]  /*e0e0*/  IMAD.WIDE R104, R245.reuse, 0x4, R124 ;  /* 0x00000004f5687825 */ /* 0x040fe400078e027c */
[----:B------:R1:W-:Y:S04]  /*e0f0*/  LDGSTS.E [R155+0x3b400], [R102.64], !P1 ;  /* 0x3b400000669b7fae */ /* 0x0003e8000c921844 */
[----:B------:R1:W-:Y:S01]  /*e100*/  LDGSTS.E [R155+0x3b600], [R104.64], !P1 ;  /* 0x3b600000689b7fae */ /* 0x0003e2000c921844 */
[----:B------:R-:W-:-:S03]  /*e110*/  IMAD.WIDE R106, R245, 0x4, R122 ;  /* 0x00000004f56a7825 */ /* 0x000fc600078e027a */
[----:B------:R-:W2:Y:S01]  /*e120*/  LDL.LU.64 R122, [R1+0x478] ;  /* 0x00047800017a7983 */ /* 0x000ea20000300a00 */
[----:B------:R-:W-:-:S03]  /*e130*/  IMAD.WIDE R108, R245, 0x4, R118 ;  /* 0x00000004f56c7825 */ /* 0x000fc600078e0276 */
[----:B------:R-:W2:Y:S01]  /*e140*/  LDL.LU.64 R124, [R1+0x470] ;  /* 0x00047000017c7983 */ /* 0x000ea20000300a00 */
[----:B------:R-:W-:-:S03]  /*e150*/  ISETP.GE.U32.AND P1, PT, R111, 0x7ffffefa, PT ;  /* 0x7ffffefa6f00780c */ /* 0x000fc60003f26070 */
[----:B------:R1:W-:Y:S04]  /*e160*/  LDGSTS.E [R155+0x3c400], [R106.64], !P5 ;  /* 0x3c4000006a9b7fae */ /* 0x0003e8000e921844 */
[----:B------:R-:W2:Y:S04]  /*e170*/  LDL.LU.64 R148, [R1+0x448] ;  /* 0x0004480001947983 */ /* 0x000ea80000300a00 */
[----:B------:R1:W-:Y:S01]  /*e180*/  LDGSTS.E [R155+0x3c600], [R108.64], !P5 ;  /* 0x3c6000006c9b7fae */ /* 0x0003e2000e921844 */
[----:B------:R-:W-:-:S03]  /*e190*/  ISETP.GE.U32.AND P5, PT, R110, 0x7ffffef6, PT ;  /* 0x7ffffef66e00780c */ /* 0x000fc60003fa6070 */
[----:B------:R-:W2:Y:S01]  /*e1a0*/  LDL.LU.64 R144, [R1+0x440] ;  /* 0x0004400001907983 */ /* 0x000ea20000300a00 */
[----:B------:R-:W-:-:S03]  /*e1b0*/  IMAD.WIDE R110, R245, 0x4, R142 ;  /* 0x00000004f56e7825 */ /* 0x000fc600078e028e */
[----:B------:R-:W2:Y:S04]  /*e1c0*/  LDL.LU.64 R146, [R1+0x418] ;  /* 0x0004180001927983 */ /* 0x000ea80000300a00 */
[----:B------:R-:W2:Y:S04]  /*e1d0*/  LDL.LU.64 R142, [R1+0x410] ;  /* 0x00041000018e7983 */ /* 0x000ea80000300a00 */
[----:B------:R-:W2:Y:S01]  /*e1e0*/  LDL.LU.64 R152, [R1+0x3e8] ;  /* 0x0003e80001987983 */ /* 0x000ea20000300a00 */
[C---:B------:R-:W-:Y:S01]  /*e1f0*/  IADD3 R119, R0.reuse, -0xcf, RZ ;  /* 0xffffff3100777810 */ /* 0x040fe20007ffe0ff */
[C---:B---3--:R-:W-:Y:S01]  /*e200*/  IMAD.WIDE R112, R245.reuse, 0x4, R140 ;  /* 0x00000004f5707825 */ /* 0x048fe200078e028c */
[----:B------:R-:W-:Y:S01]  /*e210*/  IADD3 R118, R0, -0xd3, RZ ;  /* 0xffffff2d00767810 */ /* 0x000fe20007ffe0ff */
[----:B------:R1:W-:Y:S02]  /*e220*/  LDGSTS.E [R155+0x3d400], [R110.64], !P2 ;  /* 0x3d4000006e9b7fae */ /* 0x0003e4000d121844 */
[----:B----4-:R-:W-:-:S02]  /*e230*/  IMAD.WIDE R114, R245, 0x4, R116 ;  /* 0x00000004f5727825 */ /* 0x010fc400078e0274 */
[----:B------:R1:W-:Y:S02]  /*e240*/  LDGSTS.E [R155+0x3d600], [R112.64], !P2 ;  /* 0x3d600000709b7fae */ /* 0x0003e4000d121844 */
[----:B------:R-:W-:Y:S02]  /*e250*/  IMAD.WIDE R116, R245, 0x4, R126 ;  /* 0x00000004f5747825 */ /* 0x000fe400078e027e */
[----:B------:R1:W-:Y:S01]  /*e260*/  LDGSTS.E [R155+0x3e400], [R114.64], !P3 ;  /* 0x3e400000729b7fae */ /* 0x0003e2000d921844 */
[----:B------:R-:W-:-:S03]  /*e270*/  ISETP.GE.U32.AND P2, PT, R119, 0x7ffffef2, PT ;  /* 0x7ffffef27700780c */ /* 0x000fc60003f46070 */
[----:B------:R1:W-:Y:S01]  /*e280*/  LDGSTS.E [R155+0x3e600], [R116.64], !P3 ;  /* 0x3e600000749b7fae */ /* 0x0003e2000d921844 */
[----:B------:R-:W-:Y:S02]  /*e290*/  ISETP.GE.U32.AND P3, PT, R118, 0x7ffffeee, PT ;  /* 0x7ffffeee7600780c */ /* 0x000fe40003f66070 */
[----:B------:R-:W-:Y:S01]  /*e2a0*/  LOP3.LUT R199, R198, 0x40, RZ, 0x3c, !PT ;  /* 0x00000040c6c77812 */ /* 0x000fe200078e3cff */
[----:B------:R-:W3:Y:S01]  /*e2b0*/  LDL.LU.64 R150, [R1+0x3e0] ;  /* 0x0003e00001967983 */ /* 0x000ee20000300a00 */
[C---:B------:R-:W-:Y:S02]  /*e2c0*/  IADD3 R127, R0.reuse, -0xd7, RZ ;  /* 0xffffff29007f7810 */ /* 0x040fe40007ffe0ff */
[C---:B------:R-:W-:Y:S01]  /*e2d0*/  IADD3 R126, R0.reuse, -0xdb, RZ ;  /* 0xffffff25007e7810 */ /* 0x040fe20007ffe0ff */
[----:B------:R-:W-:Y:S02]  /*e2e0*/  IMAD.WIDE R118, R245, 0x4, R138 ;  /* 0x00000004f5767825 */ /* 0x000fe400078e028a */
[----:B------:R-:W4:Y:S04]  /*e2f0*/  LDL.LU.64 R138, [R1+0x3b8] ;  /* 0x0003b800018a7983 */ /* 0x000f280000300a00 */
[----:B------:R-:W3:Y:S04]  /*e300*/  LDL.LU.64 R140, [R1+0x3b0] ;  /* 0x0003b000018c7983 */ /* 0x000ee80000300a00 */
[----:B------:R1:W-:Y:S04]  /*e310*/  LDGSTS.E [R155+0x3f400], [R118.64], !P4 ;  /* 0x3f400000769b7fae */ /* 0x0003e8000e121844 */
[----:B------:R-:W3:Y:S01]  /*e320*/  LDL.LU.64 R158, [R1+0x388] ;  /* 0x00038800019e7983 */ /* 0x000ee20000300a00 */
[----:B------:R-:W-:-:S02]  /*e330*/  IADD3 R135, R0, -0xdf, RZ ;  /* 0xffffff2100877810 */ /* 0x000fc40007ffe0ff */
[----:B------:R-:W-:Y:S01]  /*e340*/  IADD3 R134, R0, -0xe3, RZ ;  /* 0xffffff1d00867810 */ /* 0x000fe20007ffe0ff */
[----:B--2---:R-:W-:-:S05]  /*e350*/  IMAD.WIDE R120, R245, 0x4, R120 ;  /* 0x00000004f5787825 */ /* 0x004fca00078e0278 */
[----:B------:R1:W-:Y:S01]  /*e360*/  LDGSTS.E [R155+0x3f600], [R120.64], !P4 ;  /* 0x3f600000789b7fae */ /* 0x0003e2000e121844 */
[----:B------:R-:W-:-:S04]  /*e370*/  IMAD.WIDE R122, R245, 0x4, R122 ;  /* 0x00000004f57a7825 */ /* 0x000fc800078e027a */
[----:B------:R-:W-:Y:S01]  /*e380*/  IMAD.WIDE R124, R245, 0x4, R124 ;  /* 0x00000004f57c7825 */ /* 0x000fe200078e027c */
[----:B------:R2:W-:Y:S01]  /*e390*/  LDGSTS.E [R199+0x30800], [R122.64], !P6 ;  /* 0x308000007ac77fae */ /* 0x0005e2000f121844 */
[----:B------:R-:W-:-:S03]  /*e3a0*/  ISETP.GE.U32.AND P4, PT, R127, 0x7ffffeea, PT ;  /* 0x7ffffeea7f00780c */ /* 0x000fc60003f86070 */
[----:B------:R2:W-:Y:S01]  /*e3b0*/  LDGSTS.E [R199+0x30a00], [R124.64], !P6 ;  /* 0x30a000007cc77fae */ /* 0x0005e2000f121844 */
[----:B------:R-:W-:Y:S01]  /*e3c0*/  ISETP.GE.U32.AND P6, PT, R126, 0x7ffffee6, PT ;  /* 0x7ffffee67e00780c */ /* 0x000fe20003fc6070 */
[----:B------:R-:W-:-:S05]  /*e3d0*/  IMAD.WIDE R126, R245, 0x4, R148 ;  /* 0x00000004f57e7825 */ /* 0x000fca00078e0294 */
[----:B------:R2:W-:Y:S01]  /*e3e0*/  LDGSTS.E [R199+0x31800], [R126.64], !P1 ;  /* 0x318000007ec77fae */ /* 0x0005e2000c921844 */
[----:B------:R-:W-:-:S03]  /*e3f0*/  IMAD.WIDE R128, R245, 0x4, R144 ;  /* 0x00000004f5807825 */ /* 0x000fc600078e0290 */
[----:B------:R-:W2:Y:S01]  /*e400*/  LDL.LU.64 R144, [R1+0x380] ;  /* 0x0003800001907983 */ /* 0x000ea20000300a00 */
[----:B------:R-:W-:-:S03]  /*e410*/  IMAD.WIDE R130, R245, 0x4, R146 ;  /* 0x00000004f5827825 */ /* 0x000fc600078e0292 */
[----:B------:R-:W2:Y:S01]  /*e420*/  LDL.LU.64 R146, [R1+0x358] ;  /* 0x0003580001927983 */ /* 0x000ea20000300a00 */
[----:B------:R-:W-:-:S03]  /*e430*/  IMAD.WIDE R132, R245, 0x4, R142 ;  /* 0x00000004f5847825 */ /* 0x000fc600078e028e */
[----:B------:R-:W2:Y:S04]  /*e440*/  LDL.LU.64 R148, [R1+0x350] ;  /* 0x0003500001947983 */ /* 0x000ea80000300a00 */
[----:B------:R1:W-:Y:S01]  /*e450*/  LDGSTS.E [R199+0x31a00], [R128.64], !P1 ;  /* 0x31a0000080c77fae */ /* 0x0003e2000c921844 */
[----:B------:R-:W-:-:S03]  /*e460*/  ISETP.GE.U32.AND P1, PT, R135, 0x7ffffee2, PT ;  /* 0x7ffffee28700780c */ /* 0x000fc60003f26070 */
[----:B------:R1:W-:Y:S04]  /*e470*/  LDGSTS.E [R199+0x32800], [R130.64], !P5 ;  /* 0x3280000082c77fae */ /* 0x0003e8000e921844 */
[----:B------:R1:W-:Y:S01]  /*e480*/  LDGSTS.E [R199+0x32a00], [R132.64], !P5 ;  /* 0x32a0000084c77fae */ /* 0x0003e2000e921844 */
[----:B------:R-:W-:Y:S01]  /*e490*/  ISETP.GE.U32.AND P5, PT, R134, 0x7ffffede, PT ;  /* 0x7ffffede8600780c */ /* 0x000fe20003fa6070 */
[C---:B------:R-:W-:Y:S02]  /*e4a0*/  IMAD.WIDE R134, R245.reuse, 0x4, R152 ;  /* 0x00000004f5867825 */ /* 0x040fe400078e0298 */
[----:B------:R-:W2:Y:S04]  /*e4b0*/  LDL.LU.64 R166, [R1+0x328] ;  /* 0x0003280001a67983 */ /* 0x000ea80000300a00 */
[----:B------:R-:W2:Y:S04]  /*e4c0*/  LDL.LU.64 R152, [R1+0x320] ;  /* 0x0003200001987983 */ /* 0x000ea80000300a00 */
[----:B-1----:R-:W2:Y:S04]  /*e4d0*/  LDL.LU.64 R154, [R1+0x2e0] ;  /* 0x0002e000019a7983 */ /* 0x002ea80000300a00 */
[----:B------:R-:W2:Y:S04]  /*e4e0*/  LDL.LU.64 R156, [R1+0x2d8] ;  /* 0x0002d800019c7983 */ /* 0x000ea80000300a00 */
        /* <DEDUP_REMOVED lines=12> */
[----:B------:R-:W2:Y:S01]  /*e5b0*/  LDL.LU.64 R200, [R1+0x140] ;  /* 0x0001400001c87983 */ /* 0x000ea20000300a00 */
[----:B---3--:R-:W-:Y:S01]  /*e5c0*/  IMAD.WIDE R136, R245, 0x4, R150 ;  /* 0x00000004f5887825 */ /* 0x008fe200078e0296 */
[----:B------:R-:W-:-:S03]  /*e5d0*/  IADD3 R143, R0, -0xe7, RZ ;  /* 0xffffff19008f7810 */ /* 0x000fc60007ffe0ff */
[C---:B----4-:R-:W-:Y:S01]  /*e5e0*/  IMAD.WIDE R138, R245.reuse, 0x4, R138 ;  /* 0x00000004f58a7825 */ /* 0x050fe200078e028a */
[----:B------:R-:W-:Y:S01]  /*e5f0*/  IADD3 R142, R0, -0xeb, RZ ;  /* 0xffffff15008e7810 */ /* 0x000fe20007ffe0ff */
[----:B------:R1:W-:Y:S02]  /*e600*/  LDGSTS.E [R199+0x33800], [R134.64], !P2 ;  /* 0x3380000086c77fae */ /* 0x0003e4000d121844 */
[----:B------:R-:W-:Y:S02]  /*e610*/  IMAD.WIDE R140, R245, 0x4, R140 ;  /* 0x00000004f58c7825 */ /* 0x000fe400078e028c */
[----:B------:R1:W-:Y:S01]  /*e620*/  LDGSTS.E [R199+0x33a00], [R136.64], !P2 ;  /* 0x33a0000088c77fae */ /* 0x0003e2000d121844 */
[----:B------:R-:W-:-:S03]  /*e630*/  ISETP.GE.U32.AND P2, PT, R143, 0x7ffffeda, PT ;  /* 0x7ffffeda8f00780c */ /* 0x000fc60003f46070 */
[----:B------:R1:W-:Y:S04]  /*e640*/  LDGSTS.E [R199+0x34800], [R138.64], !P3 ;  /* 0x348000008ac77fae */ /* 0x0003e8000d921844 */
[----:B------:R1:W-:Y:S01]  /*e650*/  LDGSTS.E [R199+0x34a00], [R140.64], !P3 ;  /* 0x34a000008cc77fae */ /* 0x0003e2000d921844 */
[----:B------:R-:W-:Y:S01]  /*e660*/  ISETP.GE.U32.AND P3, PT, R142, 0x7ffffed6, PT ;  /* 0x7ffffed68e00780c */ /* 0x000fe20003f66070 */
[----:B------:R-:W-:Y:S01]  /*e670*/  IMAD.WIDE R142, R245, 0x4, R158 ;  /* 0x00000004f58e7825 */ /* 0x000fe200078e029e */
[C---:B------:R-:W-:Y:S01]  /*e680*/  IADD3 R151, R0.reuse, -0xef, RZ ;  /* 0xffffff1100977810 */ /* 0x040fe20007ffe0ff */
[----:B------:R-:W3:Y:S01]  /*e690*/  LDL.LU.64 R184, [R1+0xc8] ;  /* 0x0000c80001b87983 */ /* 0x000ee20000300a00 */
[----:B------:R-:W-:-:S03]  /*e6a0*/  IADD3 R150, R0, -0xf3, RZ ;  /* 0xffffff0d00967810 */ /* 0x000fc60007ffe0ff */
[----:B------:R1:W-:Y:S01]  /*e6b0*/  LDGSTS.E [R199+0x35800], [R142.64], !P4 ;  /* 0x358000008ec77fae */ /* 0x0003e2000e121844 */
[C---:B------:R-:W-:Y:S02]  /*e6c0*/  IADD3 R159, R0.reuse, -0xf7, RZ ;  /* 0xffffff09009f7810 */ /* 0x040fe40007ffe0ff */
[----:B------:R-:W-:Y:S01]  /*e6d0*/  IADD3 R158, R0, -0xfb, RZ ;  /* 0xffffff05009e7810 */ /* 0x000fe20007ffe0ff */
[----:B------:R-:W4:Y:S04]  /*e6e0*/  LDL.LU.64 R186, [R1+0x468] ;  /* 0x0004680001ba7983 */ /* 0x000f280000300a00 */
[----:B------:R-:W3:Y:S04]  /*e6f0*/  LDL.LU.64 R188, [R1+0x460] ;  /* 0x0004600001bc7983 */ /* 0x000ee80000300a00 */
[----:B------:R-:W3:Y:S04]  /*e700*/  LDL.LU.64 R206, [R1+0x438] ;  /* 0x0004380001ce7983 */ /* 0x000ee80000300a00 */
[----:B------:R-:W4:Y:S04]  /*e710*/  LDL.LU.64 R192, [R1+0x430] ;  /* 0x0004300001c07983 */ /* 0x000f280000300a00 */
[----:B------:R-:W4:Y:S04]  /*e720*/  LDL.LU.64 R194, [R1+0x408] ;  /* 0x0004080001c27983 */ /* 0x000f280000300a00 */
[----:B------:R-:W4:Y:S04]  /*e730*/  LDL.LU.64 R196, [R1+0x400] ;  /* 0x0004000001c47983 */ /* 0x000f280000300a00 */
[----:B------:R-:W4:Y:S01]  /*e740*/  LDL.LU.64 R2, [R1+0x3d8] ;  /* 0x0003d80001027983 */ /* 0x000f220000300a00 */
[----:B--2---:R-:W-:-:S04]  /*e750*/  IMAD.WIDE R144, R245, 0x4, R144 ;  /* 0x00000004f5907825 */ /* 0x004fc800078e0290 */
[C---:B------:R-:W-:Y:S01]  /*e760*/  IMAD.WIDE R146, R245.reuse, 0x4, R146 ;  /* 0x00000004f5927825 */ /* 0x040fe200078e0292 */
[----:B------:R1:W-:Y:S03]  /*e770*/  LDGSTS.E [R199+0x35a00], [R144.64], !P4 ;  /* 0x35a0000090c77fae */ /* 0x0003e6000e121844 */
[----:B------:R-:W-:Y:S01]  /*e780*/  IMAD.WIDE R148, R245, 0x4, R148 ;  /* 0x00000004f5947825 */ /* 0x000fe200078e0294 */
[----:B------:R1:W-:Y:S01]  /*e790*/  LDGSTS.E [R199+0x36800], [R146.64], !P6 ;  /* 0x3680000092c77fae */ /* 0x0003e2000f121844 */
[----:B------:R-:W-:-:S03]  /*e7a0*/  ISETP.GE.U32.AND P4, PT, R151, 0x7ffffed2, PT ;  /* 0x7ffffed29700780c */ /* 0x000fc60003f86070 */
[----:B------:R1:W-:Y:S01]  /*e7b0*/  LDGSTS.E [R199+0x36a00], [R148.64], !P6 ;  /* 0x36a0000094c77fae */ /* 0x0003e2000f121844 */
[----:B------:R-:W-:Y:S01]  /*e7c0*/  ISETP.GE.U32.AND P6, PT, R150, 0x7ffffece, PT ;  /* 0x7ffffece9600780c */ /* 0x000fe20003fc6070 */
[----:B------:R-:W-:-:S04]  /*e7d0*/  IMAD.WIDE R150, R245, 0x4, R166 ;  /* 0x00000004f5967825 */ /* 0x000fc800078e02a6 */
[C---:B------:R-:W-:Y:S01]  /*e7e0*/  IMAD.WIDE R152, R245.reuse, 0x4, R152 ;  /* 0x00000004f5987825 */ /* 0x040fe200078e0298 */
[----:B------:R1:W-:Y:S03]  /*e7f0*/  LDGSTS.E [R199+0x37800], [R150.64], !P1 ;  /* 0x3780000096c77fae */ /* 0x0003e6000c921844 */
        /* <DEDUP_REMOVED lines=52> */
[----:B------:R-:W-:-:S03]  /*eb40*/  LOP3.LUT R17, R198, 0x60, RZ, 0x3c, !PT ;  /* 0x00000060c6117812 */ /* 0x000fc600078e3cff */
[C---:B----4-:R-:W-:Y:S01]  /*eb50*/  IMAD.WIDE R186, R245.reuse, 0x4, R186 ;  /* 0x00000004f5ba7825 */ /* 0x050fe200078e02ba */
[C---:B------:R-:W-:Y:S01]  /*eb60*/  IADD3 R191, R0.reuse, -0xd8, RZ ;  /* 0xffffff2800bf7810 */ /* 0x040fe20007ffe0ff */
[----:B------:R1:W-:Y:S02]  /*eb70*/  LDGSTS.E [R199+0x3f800], [R182.64], !P2 ;  /* 0x3f800000b6c77fae */ /* 0x0003e4000d121844 */
[----:B------:R-:W-:Y:S01]  /*eb80*/  IMAD.WIDE R188, R245, 0x4, R188 ;  /* 0x00000004f5bc7825 */ /* 0x000fe200078e02bc */
[----:B------:R-:W-:Y:S01]  /*eb90*/  IADD3 R190, R0, -0xdc, RZ ;  /* 0xffffff2400be7810 */ /* 0x000fe20007ffe0ff */
[----:B------:R1:W-:Y:S01]  /*eba0*/  LDGSTS.E [R199+0x3fa00], [R184.64], !P2 ;  /* 0x3fa00000b8c77fae */ /* 0x0003e2000d121844 */
[----:B------:R-:W-:-:S03]  /*ebb0*/  ISETP.GE.U32.AND P2, PT, R191, 0x7ffffee9, PT ;  /* 0x7ffffee9bf00780c */ /* 0x000fc60003f46070 */
[----:B------:R3:W-:Y:S01]  /*ebc0*/  LDGSTS.E [R17+0x30c00], [R186.64], !P3 ;  /* 0x30c00000ba117fae */ /* 0x0007e2000d921844 */
[----:B------:R-:W-:-:S03]  /*ebd0*/  IMAD.WIDE R192, R245, 0x4, R192 ;  /* 0x00000004f5c07825 */ /* 0x000fc600078e02c0 */
[----:B------:R3:W-:Y:S01]  /*ebe0*/  LDGSTS.E [R17+0x30e00], [R188.64], !P3 ;  /* 0x30e00000bc117fae */ /* 0x0007e2000d921844 */
[----:B------:R-:W-:Y:S01]  /*ebf0*/  ISETP.GE.U32.AND P3, PT, R190, 0x7ffffee5, PT ;  /* 0x7ffffee5be00780c */ /* 0x000fe20003f66070 */
[C---:B------:R-:W-:Y:S01]  /*ec00*/  IMAD.WIDE R190, R245.reuse, 0x4, R206 ;  /* 0x00000004f5be7825 */ /* 0x040fe200078e02ce */
[C---:B------:R-:W-:Y:S01]  /*ec10*/  IADD3 R198, R0.reuse, -0xe4, RZ ;  /* 0xffffff1c00c67810 */ /* 0x040fe20007ffe0ff */
[----:B------:R-:W4:Y:S02]  /*ec20*/  LDL.LU.64 R10, [R1+0x318] ;  /* 0x00031800010a7983 */ /* 0x000f240000300a00 */
[C---:B------:R-:W-:Y:S01]  /*ec30*/  IMAD.WIDE R194, R245.reuse, 0x4, R194 ;  /* 0x00000004f5c27825 */ /* 0x040fe200078e02c2 */
[----:B-1----:R-:W-:Y:S01]  /*ec40*/  IADD3 R199, R0, -0xe0, RZ ;  /* 0xffffff2000c77810 */ /* 0x002fe20007ffe0ff */
[----:B------:R3:W-:Y:S02]  /*ec50*/  LDGSTS.E [R17+0x31c00], [R190.64], !P4 ;  /* 0x31c00000be117fae */ /* 0x0007e4000e121844 */
[----:B------:R-:W-:-:S02]  /*ec60*/  IMAD.WIDE R196, R245, 0x4, R196 ;  /* 0x00000004f5c47825 */ /* 0x000fc400078e02c4 */
[----:B------:R3:W-:Y:S01]  /*ec70*/  LDGSTS.E [R17+0x31e00], [R192.64], !P4 ;  /* 0x31e00000c0117fae */ /* 0x0007e2000e121844 */
[----:B------:R-:W-:-:S03]  /*ec80*/  ISETP.GE.U32.AND P4, PT, R199, 0x7ffffee1, PT ;  /* 0x7ffffee1c700780c */ /* 0x000fc60003f86070 */
[----:B------:R-:W3:Y:S04]  /*ec90*/  LDL.LU.64 R8, [R1+0x310] ;  /* 0x0003100001087983 */ /* 0x000ee80000300a00 */
[----:B------:R1:W-:Y:S04]  /*eca0*/  LDGSTS.E [R17+0x32c00], [R194.64], !P6 ;  /* 0x32c00000c2117fae */ /* 0x0003e8000f121844 */
[----:B------:R1:W-:Y:S01]  /*ecb0*/  LDGSTS.E [R17+0x32e00], [R196.64], !P6 ;  /* 0x32e00000c4117fae */ /* 0x0003e2000f121844 */
[----:B------:R-:W-:Y:S01]  /*ecc0*/  ISETP.GE.U32.AND P6, PT, R198, 0x7ffffedd, PT ;  /* 0x7ffffeddc600780c */ /* 0x000fe20003fc6070 */
[----:B------:R-:W-:-:S02]  /*ecd0*/  IMAD.WIDE R198, R245, 0x4, R2 ;  /* 0x00000004f5c67825 */ /* 0x000fc400078e0202 */
[----:B------:R-:W3:Y:S01]  /*ece0*/  LDL.LU.64 R6, [R1+0x2d0] ;  /* 0x0002d00001067983 */ /* 0x000ee20000300a00 */
[C---:B------:R-:W-:Y:S02]  /*ecf0*/  IADD3 R207, R0.reuse, -0xe8, RZ ;  /* 0xffffff1800cf7810 */ /* 0x040fe40007ffe0ff */
[----:B------:R-:W-:Y:S01]  /*ed00*/  IADD3 R206, R0, -0xec, RZ ;  /* 0xffffff1400ce7810 */ /* 0x000fe20007ffe0ff */
[----:B------:R-:W3:Y:S04]  /*ed10*/  LDL.LU.64 R4, [R1+0x2c8] ;  /* 0x0002c80001047983 */ /* 0x000ee80000300a00 */
[----:B------:R1:W-:Y:S01]  /*ed20*/  LDGSTS.E [R17+0x33c00], [R198.64], !P1 ;  /* 0x33c00000c6117fae */ /* 0x0003e2000c921844 */
        /* <DEDUP_REMOVED lines=9> */
[----:B------:R-:W2:Y:S02]  /*edc0*/  LDL.LU.64 R240, [R1+0x2a0] ;  /* 0x0002a00001f07983 */ /* 0x000ea40000300a00 */
[C---:B------:R-:W-:Y:S02]  /*edd0*/  IMAD.WIDE R206, R245.reuse, 0x4, R242 ;  /* 0x00000004f5ce7825 */ /* 0x040fe400078e02f2 */
[----:B------:R-:W2:Y:S02]  /*ede0*/  LDL.LU.64 R242, [R1+0x298] ;  /* 0x0002980001f27983 */ /* 0x000ea40000300a00 */
[----:B------:R-:W-:-:S02]  /*edf0*/  IMAD.WIDE R14, R245, 0x4, R238 ;  /* 0x00000004f50e7825 */ /* 0x000fc400078e02ee */
[----:B------:R-:W-:Y:S02]  /*ee00*/  STL.64 [R1+0xc8], R18 ;  /* 0x0000c81201007387 */ /* 0x000fe40000100a00 */
[C---:B------:R-:W-:Y:S02]  /*ee10*/  IMAD.WIDE R12, R245.reuse, 0x4, R236 ;  /* 0x00000004f50c7825 */ /* 0x040fe400078e02ec */
[----:B------:R-:W2:Y:S04]  /*ee20*/  LDL.LU.64 R238, [R1+0x240] ;  /* 0x0002400001ee7983 */ /* 0x000ea80000300a00 */
[----:B------:R-:W2:Y:S04]  /*ee30*/  LDL.LU.64 R236, [R1+0x208] ;  /* 0x0002080001ec7983 */ /* 0x000ea80000300a00 */
[----:B------:R1:W-:Y:S04]  /*ee40*/  LDGSTS.E [R17+0x35c00], [R206.64], !P2 ;  /* 0x35c00000ce117fae */ /* 0x0003e8000d121844 */
[----:B------:R1:W-:Y:S04]  /*ee50*/  LDGSTS.E [R17+0x35e00], [R18.64], !P2 ;  /* 0x35e0000012117fae */ /* 0x0003e8000d121844 */
[----:B------:R4:W-:Y:S04]  /*ee60*/  STL.64 [R1+0x140], R14 ;  /* 0x0001400e01007387 */ /* 0x0009e80000100a00 */
[----:B------:R4:W-:Y:S04]  /*ee70*/  LDGSTS.E [R17+0x36c00], [R14.64], !P3 ;  /* 0x36c000000e117fae */ /* 0x0009e8000d921844 */
[----:B------:R1:W-:Y:S04]  /*ee80*/  STL.64 [R1+0x178], R12 ;  /* 0x0001780c01007387 */ /* 0x0003e80000100a00 */
[----:B------:R1:W-:Y:S01]  /*ee90*/  LDGSTS.E [R17+0x36e00], [R12.64], !P3 ;  /* 0x36e000000c117fae */ /* 0x0003e2000d921844 */
[----:B----4-:R-:W-:-:S04]  /*eea0*/  IMAD.WIDE R14, R245, 0x4, R10 ;  /* 0x00000004f50e7825 */ /* 0x010fc800078e020a */
[C---:B---3--:R-:W-:Y:S01]  /*eeb0*/  IMAD.WIDE R10, R245.reuse, 0x4, R8 ;  /* 0x00000004f50a7825 */ /* 0x048fe200078e0208 */
[----:B------:R-:W-:Y:S03]  /*eec0*/  STL.64 [R1+0x1a0], R14 ;  /* 0x0001a00e01007387 */ /* 0x000fe60000100a00 */
[C---:B------:R-:W-:Y:S01]  /*eed0*/  IMAD.WIDE R6, R245.reuse, 0x4, R6 ;  /* 0x00000004f5067825 */ /* 0x040fe200078e0206 */
[----:B-1----:R-:W3:Y:S04]  /*eee0*/  LDL.LU.64 R12, [R1+0x1f8] ;  /* 0x0001f800010c7983 */ /* 0x002ee80000300a00 */
[----:B------:R-:W-:Y:S01]  /*eef0*/  STL.64 [R1+0x1c0], R10 ;  /* 0x0001c00a01007387 */ /* 0x000fe20000100a00 */
[----:B------:R-:W-:-:S03]  /*ef00*/  IMAD.WIDE R4, R245, 0x4, R4 ;  /* 0x00000004f5047825 */ /* 0x000fc600078e0204 */
[----:B------:R-:W4:Y:S04]  /*ef10*/  LDL.LU.64 R8, [R1+0x1f0] ;  /* 0x0001f00001087983 */ /* 0x000f280000300a00 */
[----:B------:R-:W-:Y:S04]  /*ef20*/  STL.64 [R1+0x1d8], R6 ;  /* 0x0001d80601007387 */ /* 0x000fe80000100a00 */
[----:B------:R-:W4:Y:S04]  /*ef30*/  LDL.LU.64 R20, [R1+0x1e0] ;  /* 0x0001e00001147983 */ /* 0x000f280000300a00 */
[----:B------:R-:W4:Y:S04]  /*ef40*/  LDL.LU.64 R18, [R1+0x1d0] ;  /* 0x0001d00001127983 */ /* 0x000f280000300a00 */
[----:B------:R1:W-:Y:S04]  /*ef50*/  LDGSTS.E [R17+0x37c00], [R14.64], !P4 ;  /* 0x37c000000e117fae */ /* 0x0003e8000e121844 */
[----:B------:R1:W-:Y:S04]  /*ef60*/  LDGSTS.E [R17+0x37e00], [R10.64], !P4 ;  /* 0x37e000000a117fae */ /* 0x0003e8000e121844 */
[----:B------:R1:W-:Y:S04]  /*ef70*/  LDGSTS.E [R17+0x38c00], [R6.64], !P6 ;  /* 0x38c0000006117fae */ /* 0x0003e8000f121844 */
[----:B------:R1:W-:Y:S04]  /*ef80*/  STL.64 [R1+0x1e8], R4 ;  /* 0x0001e80401007387 */ /* 0x0003e80000100a00 */
[----:B------:R1:W-:Y:S04]  /*ef90*/  LDGSTS.E [R17+0x38e00], [R4.64], !P6 ;  /* 0x38e0000004117fae */ /* 0x0003e8000f121844 */
[----:B-1----:R-:W4:Y:S01]  /*efa0*/  LDL.LU.64 R4, [R1+0x1c8] ;  /* 0x0001c80001047983 */ /* 0x002f220000300a00 */
[----:B--2---:R-:W-:-:S03]  /*efb0*/  IMAD.WIDE R22, R245, 0x4, R240 ;  /* 0x00000004f5167825 */ /* 0x004fc600078e02f0 */
[----:B------:R-:W2:Y:S01]  /*efc0*/  LDL.LU.64 R240, [R1+0x1b8] ;  /* 0x0001b80001f07983 */ /* 0x000ea20000300a00 */
[----:B------:R-:W-:-:S03]  /*efd0*/  IMAD.WIDE R6, R245, 0x4, R242 ;  /* 0x00000004f5067825 */ /* 0x000fc600078e02f2 */
[----:B------:R-:W-:Y:S01]  /*efe0*/  STL.64 [R1+0x200], R22 ;  /* 0x0002001601007387 */ /* 0x000fe20000100a00 */
[----:B------:R-:W-:-:S03]  /*eff0*/  IMAD.WIDE R14, R245, 0x4, R238 ;  /* 0x00000004f50e7825 */ /* 0x000fc600078e02ee */
[----:B------:R1:W-:Y:S01]  /*f000*/  STL.64 [R1+0x210], R6 ;  /* 0x0002100601007387 */ /* 0x0003e20000100a00 */
[----:B------:R-:W-:-:S03]  /*f010*/  IMAD.WIDE R10, R245, 0x4, R236 ;  /* 0x00000004f50a7825 */ /* 0x000fc600078e02ec */
[----:B------:R1:W-:Y:S04]  /*f020*/  LDGSTS.E [R17+0x39c00], [R22.64], !P1 ;  /* 0x39c0000016117fae */ /* 0x0003e8000c921844 */
[----:B------:R3:W-:Y:S04]  /*f030*/  STL.64 [R1+0x218], R14 ;  /* 0x0002180e01007387 */ /* 0x0007e80000100a00 */
[----:B------:R1:W-:Y:S04]  /*f040*/  LDGSTS.E [R17+0x39e00], [R6.64], !P1 ;  /* 0x39e0000006117fae */ /* 0x0003e8000c921844 */
[----:B------:R3:W-:Y:S01]  /*f050*/  STL.64 [R1+0x208], R10 ;  /* 0x0002080a01007387 */ /* 0x0007e20000100a00 */
[----:B------:R-:W-:-:S02]  /*f060*/  IADD3 R2, R0, -0xf4, RZ ;  /* 0xffffff0c00027810 */ /* 0x000fc40007ffe0ff */
[----:B------:R-:W-:Y:S01]  /*f070*/  IADD3 R3, R0, -0xf0, RZ ;  /* 0xffffff1000037810 */ /* 0x000fe20007ffe0ff */
[----:B------:R3:W-:Y:S04]  /*f080*/  LDGSTS.E [R17+0x3ac00], [R14.64], !P5 ;  /* 0x3ac000000e117fae */ /* 0x0007e8000e921844 */
[----:B-1----:R-:W2:Y:S04]  /*f090*/  LDL.LU.64 R6, [R1+0x1b0] ;  /* 0x0001b00001067983 */ /* 0x002ea80000300a00 */
[----:B------:R-:W2:Y:S04]  /*f0a0*/  LDL.LU.64 R236, [R1+0x1a8] ;  /* 0x0001a80001ec7983 */ /* 0x000ea80000300a00 */
[----:B------:R-:W2:Y:S04]  /*f0b0*/  LDL.LU.64 R242, [R1+0x198] ;  /* 0x0001980001f27983 */ /* 0x000ea80000300a00 */
[----:B------:R-:W2:Y:S01]  /*f0c0*/  LDL.LU.64 R238, [R1+0x190] ;  /* 0x0001900001ee7983 */ /* 0x000ea20000300a00 */
[----:B------:R-:W-:-:S02]  /*f0d0*/  ISETP.GE.U32.AND P3, PT, R2, 0x7ffffecd, PT ;  /* 0x7ffffecd0200780c */ /* 0x000fc40003f66070 */
[----:B------:R-:W-:Y:S01]  /*f0e0*/  ISETP.GE.U32.AND P2, PT, R3, 0x7ffffed1, PT ;  /* 0x7ffffed10300780c */ /* 0x000fe20003f46070 */
[----:B------:R1:W-:Y:S01]  /*f0f0*/  LDGSTS.E [R17+0x3ae00], [R10.64], !P5 ;  /* 0x3ae000000a117fae */ /* 0x0003e2000e921844 */
[C---:B------:R-:W-:Y:S02]  /*f100*/  IADD3 R2, R0.reuse, -0xfc, RZ ;  /* 0xffffff0400027810 */ /* 0x040fe40007ffe0ff */
[----:B------:R-:W-:Y:S02]  /*f110*/  IADD3 R3, R0, -0xf8, RZ ;  /* 0xffffff0800037810 */ /* 0x000fe40007ffe0ff */
[----:B------:R-:W-:Y:S02]  /*f120*/  ISETP.GE.U32.AND P6, PT, R2, 0x7ffffec5, PT ;  /* 0x7ffffec50200780c */ /* 0x000fe40003fc6070 */
[----:B------:R-:W-:Y:S01]  /*f130*/  IADD3 R2, R0, -0x102, RZ ;  /* 0xfffffefe00027810 */ /* 0x000fe20007ffe0ff */
[----:B---3--:R-:W-:Y:S01]  /*f140*/  IMAD.WIDE R14, R245, 0x4, R12 ;  /* 0x00000004f50e7825 */ /* 0x008fe200078e020c */
[----:B------:R-:W-:-:S02]  /*f150*/  ISETP.GE.U32.AND P4, PT, R3, 0x7ffffec9, PT ;  /* 0x7ffffec90300780c */ /* 0x000fc40003f86070 */
[----:B------:R-:W-:Y:S01]  /*f160*/  ISETP.GE.U32.AND P5, PT, R2, 0x7ffffebf, PT ;  /* 0x7ffffebf0200780c */ /* 0x000fe20003fa6070 */
[C---:B----4-:R-:W-:Y:S01]  /*f170*/  IMAD.WIDE R8, R245.reuse, 0x4, R8 ;  /* 0x00000004f5087825 */ /* 0x050fe200078e0208 */
[C---:B------:R-:W-:Y:S01]  /*f180*/  IADD3 R3, R0.reuse, -0x101, RZ ;  /* 0xfffffeff00037810 */ /* 0x040fe20007ffe0ff */
[----:B------:R3:W-:Y:S01]  /*f190*/  LDGSTS.E [R17+0x3bc00], [R14.64], !P2 ;  /* 0x3bc000000e117fae */ /* 0x0007e2000d121844 */
[----:B------:R-:W-:Y:S01]  /*f1a0*/  IADD3 R2, R0, -0x100, RZ ;  /* 0xffffff0000027810 */ /* 0x000fe20007ffe0ff */
[C---:B------:R-:W-:Y:S02]  /*f1b0*/  IMAD.WIDE R22, R245.reuse, 0x4, R20 ;  /* 0x00000004f5167825 */ /* 0x040fe400078e0214 */
[----:B------:R3:W-:Y:S02]  /*f1c0*/  STL.64 [R1+0x1f8], R14 ;  /* 0x0001f80e01007387 */ /* 0x0007e40000100a00 */
[----:B------:R-:W-:Y:S02]  /*f1d0*/  IMAD.WIDE R20, R245, 0x4, R18 ;  /* 0x00000004f5147825 */ /* 0x000fe400078e0212 */
[----:B------:R4:W-:Y:S01]  /*f1e0*/  STL.64 [R1+0x1f0], R8 ;  /* 0x0001f00801007387 */ /* 0x0009e20000100a00 */
[----:B------:R-:W-:-:S03]  /*f1f0*/  ISETP.GE.U32.AND P1, PT, R3, 0x7ffffec0, PT ;  /* 0x7ffffec00300780c */ /* 0x000fc60003f26070 */
[----:B------:R4:W-:Y:S01]  /*f200*/  LDGSTS.E [R17+0x3be00], [R8.64], !P2 ;  /* 0x3be0000008117fae */ /* 0x0009e2000d121844 */
[----:B------:R-:W-:-:S03]  /*f210*/  ISETP.GE.U32.AND P2, PT, R2, 0x7ffffec1, PT ;  /* 0x7ffffec10200780c */ /* 0x000fc60003f46070 */
[----:B------:R-:W-:Y:S01]  /*f220*/  STL.64 [R1+0x1e0], R22 ;  /* 0x0001e01601007387 */ /* 0x000fe20000100a00 */
[----:B-1----:R-:W-:-:S03]  /*f230*/  IADD3 R10, R0, -0x103, RZ ;  /* 0xfffffefd000a7810 */ /* 0x002fc60007ffe0ff */
[----:B------:R-:W-:Y:S04]  /*f240*/  STL.64 [R1+0x1d0], R20 ;  /* 0x0001d01401007387 */ /* 0x000fe80000100a00 */
[----:B------:R-:W2:Y:S04]  /*f250*/  LDL.LU.64 R2, [R1+0x188] ;  /* 0x0001880001027983 */ /* 0x000ea80000300a00 */
[----:B---3--:R-:W3:Y:S04]  /*f260*/  LDL.LU.64 R14, [R1+0x180] ;  /* 0x00018000010e7983 */ /* 0x008ee80000300a00 */
[----:B------:R1:W-:Y:S04]  /*f270*/  LDGSTS.E [R17+0x3cc00], [R22.64], !P3 ;  /* 0x3cc0000016117fae */ /* 0x0003e8000d921844 */
[----:B------:R1:W-:Y:S01]  /*f280*/  LDGSTS.E [R17+0x3ce00], [R20.64], !P3 ;  /* 0x3ce0000014117fae */ /* 0x0003e2000d921844 */
[----:B----4-:R-:W-:-:S03]  /*f290*/  IMAD.WIDE R8, R245, 0x4, R4 ;  /* 0x00000004f5087825 */ /* 0x010fc600078e0204 */
[----:B------:R-:W4:Y:S01]  /*f2a0*/  LDL.LU.64 R4, [R1+0x170] ;  /* 0x0001700001047983 */ /* 0x000f220000300a00 */
[----:B------:R-:W-:-:S03]  /*f2b0*/  ISETP.GE.U32.AND P3, PT, R10, 0x7ffffebe, PT ;  /* 0x7ffffebe0a00780c */ /* 0x000fc60003f66070 */
[----:B------:R1:W-:Y:S04]  /*f2c0*/  STL.64 [R1+0x1c8], R8 ;  /* 0x0001c80801007387 */ /* 0x0003e80000100a00 */
[----:B------:R1:W-:Y:S01]  /*f2d0*/  LDGSTS.E [R17+0x3dc00], [R8.64], !P4 ;  /* 0x3dc0000008117fae */ /* 0x0003e2000e121844 */
[----:B--2---:R-:W-:-:S03]  /*f2e0*/  IMAD.WIDE R18, R245, 0x4, R240 ;  /* 0x00000004f5127825 */ /* 0x004fc600078e02f0 */
[----:B------:R-:W2:Y:S04]  /*f2f0*/  LDL.LU.64 R240, [R1+0x168] ;  /* 0x0001680001f07983 */ /* 0x000ea80000300a00 */
[----:B------:R1:W-:Y:S04]  /*f300*/  STL.64 [R1+0x1b8], R18 ;  /* 0x0001b81201007387 */ /* 0x0003e80000100a00 */
[----:B------:R-:W2:Y:S04]  /*f310*/  LDL.LU.64 R10, [R1+0x160] ;  /* 0x00016000010a7983 */ /* 0x000ea80000300a00 */
[----:B-1----:R-:W2:Y:S04]  /*f320*/  LDL.LU.64 R8, [R1+0x158] ;  /* 0x0001580001087983 */ /* 0x002ea80000300a00 */
[----:B------:R1:W-:Y:S01]  /*f330*/  LDGSTS.E [R17+0x3de00], [R18.64], !P4 ;  /* 0x3de0000012117fae */ /* 0x0003e2000e121844 */
[----:B------:R-:W-:-:S04]  /*f340*/  IMAD.WIDE R22, R245, 0x4, R6 ;  /* 0x00000004f5167825 */ /* 0x000fc800078e0206 */
[C---:B------:R-:W-:Y:S01]  /*f350*/  IMAD.WIDE R20, R245.reuse, 0x4, R236 ;  /* 0x00000004f5147825 */ /* 0x040fe200078e02ec */
[----:B------:R-:W-:Y:S01]  /*f360*/  IADD3 R12, R0, -0x104, RZ ;  /* 0xfffffefc000c7810 */ /* 0x000fe20007ffe0ff */
[----:B------:R-:W2:Y:S02]  /*f370*/  LDL.LU.64 R236, [R1+0x150] ;  /* 0x0001500001ec7983 */ /* 0x000ea40000300a00 */
[C---:B------:R-:W-:Y:S02]  /*f380*/  IMAD.WIDE R6, R245.reuse, 0x4, R242 ;  /* 0x00000004f5067825 */ /* 0x040fe400078e02f2 */
[----:B------:R-:W-:Y:S02]  /*f390*/  STL.64 [R1+0x1b0], R22 ;  /* 0x0001b01601007387 */ /* 0x000fe40000100a00 */
[----:B-1----:R-:W-:Y:S02]  /*f3a0*/  IMAD.WIDE R18, R245, 0x4, R238 ;  /* 0x00000004f5127825 */ /* 0x002fe400078e02ee */
[----:B------:R-:W-:Y:S04]  /*f3b0*/  STL.64 [R1+0x1a8], R20 ;  /* 0x0001a81401007387 */ /* 0x000fe80000100a00 */
[----:B------:R-:W2:Y:S04]  /*f3c0*/  LDL.LU.64 R242, [R1+0x148] ;  /* 0x0001480001f27983 */ /* 0x000ea80000300a00 */
[----:B------:R1:W-:Y:S04]  /*f3d0*/  STL.64 [R1+0x198], R6 ;  /* 0x0001980601007387 */ /* 0x0003e80000100a00 */
[----:B------:R-:W2:Y:S01]  /*f3e0*/  LDL.LU.64 R238, [R1+0x138] ;  /* 0x0001380001ee7983 */ /* 0x000ea20000300a00 */
[----:B------:R-:W-:-:S02]  /*f3f0*/  ISETP.GE.U32.AND P4, PT, R12, 0x7ffffebd, PT ;  /* 0x7ffffebd0c00780c */ /* 0x000fc40003f86070 */
[----:B------:R-:W-:Y:S01]  /*f400*/  IADD3 R12, R0, -0x105, RZ ;  /* 0xfffffefb000c7810 */ /* 0x000fe20007ffe0ff */
[----:B------:R2:W-:Y:S04]  /*f410*/  LDGSTS.E [R17+0x3ec00], [R22.64], !P6 ;  /* 0x3ec0000016117fae */ /* 0x0005e8000f121844 */
[----:B------:R1:W-:Y:S01]  /*f420*/  LDGSTS.E [R17+0x3ee00], [R20.64], !P6 ;  /* 0x3ee0000014117fae */ /* 0x0003e2000f121844 */
[----:B------:R-:W-:-:S03]  /*f430*/  ISETP.GE.U32.AND P6, PT, R12, 0x7ffffebc, PT ;  /* 0x7ffffebc0c00780c */ /* 0x000fc60003fc6070 */
[----:B------:R1:W-:Y:S04]  /*f440*/  STL.64 [R1+0x190], R18 ;  /* 0x0001901201007387 */ /* 0x0003e80000100a00 */
[----:B------:R1:W-:Y:S04]  /*f450*/  LDGSTS.E [R17+0x3fc00], [R6.64], !P2 ;  /* 0x3fc0000006117fae */ /* 0x0003e8000d121844 */
[----:B------:R-:W2:Y:S04]  /*f460*/  LDL.LU.64 R12, [R1+0x130] ;  /* 0x00013000010c7983 */ /* 0x000ea80000300a00 */
[----:B------:R2:W-:Y:S04]  /*f470*/  LDGSTS.E [R17+0x3fe00], [R18.64], !P2 ;  /* 0x3fe0000012117fae */ /* 0x0005e8000d121844 */
[----:B-1----:R-:W2:Y:S01]  /*f480*/  LDL.LU.64 R6, [R1+0x128] ;  /* 0x0001280001067983 */ /* 0x002ea20000300a00 */
[----:B------:R-:W-:-:S03]  /*f490*/  IMAD.WIDE R92, R244, 0x4, R2 ;  /* 0x00000004f45c7825 */ /* 0x000fc600078e0202 */
[----:B------:R-:W2:Y:S01]  /*f4a0*/  LDL.LU.64 R2, [R1+0x120] ;  /* 0x0001200001027983 */ /* 0x000ea20000300a00 */
[----:B---3--:R-:W-:-:S03]  /*f4b0*/  IMAD.WIDE R68, R244, 0x4, R14 ;  /* 0x00000004f4447825 */ /* 0x008fc600078e020e */
[----:B------:R-:W3:Y:S01]  /*f4c0*/  LDL.LU.64 R20, [R1+0x118] ;  /* 0x0001180001147983 */ /* 0x000ee20000300a00 */
[----:B----4-:R-:W-:-:S04]  /*f4d0*/  IMAD.WIDE R42, R244, 0x4, R4 ;  /* 0x00000004f42a7825 */ /* 0x010fc800078e0204 */
[C---:B--2---:R-:W-:Y:S01]  /*f4e0*/  IMAD.WIDE R16, R244.reuse, 0x4, R240 ;  /* 0x00000004f4107825 */ /* 0x044fe200078e02f0 */
[----:B------:R-:W2:Y:S04]  /*f4f0*/  LDL.LU.64 R4, [R1+0x110] ;  /* 0x0001100001047983 */ /* 0x000ea80000300a00 */
[----:B------:R-:W4:Y:S01]  /*f500*/  LDL.LU.64 R240, [R1+0x108] ;  /* 0x0001080001f07983 */ /* 0x000f220000300a00 */
[----:B------:R-:W-:-:S03]  /*f510*/  IMAD.WIDE R90, R244, 0x4, R10 ;  /* 0x00000004f45a7825 */ /* 0x000fc600078e020a */
[----:B------:R1:W-:Y:S04]  /*f520*/  STL.64 [R1+0x188], R92 ;  /* 0x0001885c01007387 */ /* 0x0003e80000100a00 */
[----:B------:R-:W-:Y:S01]  /*f530*/  STL.64 [R1+0x180], R68 ;  /* 0x0001804401007387 */ /* 0x000fe20000100a00 */
[----:B------:R-:W-:-:S03]  /*f540*/  IMAD.WIDE R66, R244, 0x4, R8 ;  /* 0x00000004f4427825 */ /* 0x000fc600078e0208 */
[----:B------:R-:W4:Y:S04]  /*f550*/  LDL.LU.64 R10, [R1+0x100] ;  /* 0x00010000010a7983 */ /* 0x000f280000300a00 */
[----:B------:R-:W4:Y:S04]  /*f560*/  LDL.LU.64 R18, [R1+0xf8] ;  /* 0x0000f80001127983 */ /* 0x000f280000300a00 */
[----:B------:R-:W-:Y:S04]  /*f570*/  STL.64 [R1+0x170], R42 ;  /* 0x0001702a01007387 */ /* 0x000fe80000100a00 */
[----:B------:R1:W-:Y:S01]  /*f580*/  STL.64 [R1+0x160], R90 ;  /* 0x0001605a01007387 */ /* 0x0003e20000100a00 */
[----:B------:R-:W-:-:S04]  /*f590*/  IMAD.WIDE R40, R244, 0x4, R236 ;  /* 0x00000004f4287825 */ /* 0x000fc800078e02ec */
[C---:B------:R-:W-:Y:S01]  /*f5a0*/  IMAD.WIDE R88, R244.reuse, 0x4, R238 ;  /* 0x00000004f4587825 */ /* 0x040fe200078e02ee */
[----:B------:R-:W4:Y:S04]  /*f5b0*/  LDL.LU.64 R236, [R1+0xf0] ;  /* 0x0000f00001ec7983 */ /* 0x000f280000300a00 */
[----:B------:R-:W4:Y:S01]  /*f5c0*/  LDL.LU.64 R8, [R1+0xe8] ;  /* 0x0000e80001087983 */ /* 0x000f220000300a00 */
[----:B------:R-:W-:-:S03]  /*f5d0*/  IMAD.WIDE R14, R244, 0x4, R242 ;  /* 0x00000004f40e7825 */ /* 0x000fc600078e02f2 */
[----:B------:R-:W-:Y:S04]  /*f5e0*/  STL.64 [R1+0x268], R16 ;  /* 0x0002681001007387 */ /* 0x000fe80000100a00 */
[----:B------:R-:W-:Y:S04]  /*f5f0*/  STL.64 [R1+0x158], R66 ;  /* 0x0001584201007387 */ /* 0x000fe80000100a00 */
[----:B------:R-:W4:Y:S04]  /*f600*/  LDL.LU.64 R242, [R1+0xe0] ;  /* 0x0000e00001f27983 */ /* 0x000f280000300a00 */
[----:B------:R-:W4:Y:S01]  /*f610*/  LDL.LU.64 R238, [R1+0xd8] ;  /* 0x0000d80001ee7983 */ /* 0x000f220000300a00 */
[----:B------:R-:W-:-:S03]  /*f620*/  IMAD.WIDE R64, R244, 0x4, R12 ;  /* 0x00000004f4407825 */ /* 0x000fc600078e020c */
[----:B------:R-:W-:Y:S01]  /*f630*/  STL.64 [R1+0x150], R40 ;  /* 0x0001502801007387 */ /* 0x000fe20000100a00 */
[----:B------:R-:W-:-:S03]  /*f640*/  IMAD.WIDE R38, R244, 0x4, R6 ;  /* 0x00000004f4267825 */ /* 0x000fc600078e0206 */
[----:B------:R-:W4:Y:S04]  /*f650*/  LDL.LU.64 R22, [R1+0xd0] ;  /* 0x0000d00001167983 */ /* 0x000f280000300a00 */
[----:B------:R-:W4:Y:S01]  /*f660*/  LDL.LU.64 R6, [R1+0xc0] ;  /* 0x0000c00001067983 */ /* 0x000f220000300a00 */
[----:B------:R-:W-:-:S03]  /*f670*/  IMAD.WIDE R12, R244, 0x4, R2 ;  /* 0x00000004f40c7825 */ /* 0x000fc600078e0202 */
[----:B------:R1:W-:Y:S04]  /*f680*/  STL.64 [R1+0x138], R88 ;  /* 0x0001385801007387 */ /* 0x0003e80000100a00 */
[----:B------:R-:W-:Y:S01]  /*f690*/  STL.64 [R1+0x260], R14 ;  /* 0x0002600e01007387 */ /* 0x000fe20000100a00 */
[----:B---3--:R-:W-:-:S03]  /*f6a0*/  IMAD.WIDE R86, R244, 0x4, R20 ;  /* 0x00000004f4567825 */ /* 0x008fc600078e0214 */
[----:B------:R-:W3:Y:S04]  /*f6b0*/  LDL.LU.64 R2, [R1+0xb8] ;  /* 0x0000b80001027983 */ /* 0x000ee80000300a00 */
[----:B------:R-:W-:Y:S04]  /*f6c0*/  STL.64 [R1+0x130], R64 ;  /* 0x0001304001007387 */ /* 0x000fe80000100a00 */
[----:B------:R-:W3:Y:S04]  /*f6d0*/  LDL.LU.64 R20, [R1+0xb0] ;  /* 0x0000b00001147983 */ /* 0x000ee80000300a00 */
[----:B------:R-:W-:Y:S01]  /*f6e0*/  STL.64 [R1+0x128], R38 ;  /* 0x0001282601007387 */ /* 0x000fe20000100a00 */
[----:B------:R-:W-:-:S03]  /*f6f0*/  ISETP.NE.U32.AND P2, PT, R252, RZ, PT ;  /* 0x000000fffc00720c */ /* 0x000fc60003f45070 */
[----:B------:R-:W0:Y:S01]  /*f700*/  LDGDEPBAR ;  /* 0x00000000000079af */ /* 0x000e220000000000 */
[----:B--2---:R-:W-:-:S04]  /*f710*/  IMAD.WIDE R62, R244, 0x4, R4 ;  /* 0x00000004f43e7825 */ /* 0x004fc800078e0204 */
[C---:B----4-:R-:W-:Y:S02]  /*f720*/  IMAD.WIDE R36, R244.reuse, 0x4, R240 ;  /* 0x00000004f4247825 */ /* 0x050fe400078e02f0 */
[----:B------:R-:W2:Y:S04]  /*f730*/  LDL.LU.64 R240, [R1+0xa8] ;  /* 0x0000a80001f07983 */ /* 0x000ea80000300a00 */
[----:B------:R-:W4:Y:S04]  /*f740*/  LDL.LU.64 R4, [R1+0xa0] ;  /* 0x0000a00001047983 */ /* 0x000f280000300a00 */
[----:B------:R1:W-:Y:S01]  /*f750*/  STL.64 [R1+0x118], R86 ;  /* 0x0001185601007387 */ /* 0x0003e20000100a00 */
[----:B------:R-:W-:-:S03]  /*f760*/  IMAD.WIDE R10, R244, 0x4, R10 ;  /* 0x00000004f40a7825 */ /* 0x000fc600078e020a */
[----:B------:R-:W-:Y:S01]  /*f770*/  STL.64 [R1+0x258], R12 ;  /* 0x0002580c01007387 */ /* 0x000fe20000100a00 */
[----:B------:R-:W-:-:S03]  /*f780*/  IMAD.WIDE R84, R244, 0x4, R18 ;  /* 0x00000004f4547825 */ /* 0x000fc600078e0212 */
[----:B------:R-:W-:Y:S04]  /*f790*/  STL.64 [R1+0x110], R62 ;  /* 0x0001103e01007387 */ /* 0x000fe80000100a00 */
[----:B------:R-:W-:Y:S01]  /*f7a0*/  STL.64 [R1+0x108], R36 ;  /* 0x0001082401007387 */ /* 0x000fe20000100a00 */
[----:B------:R-:W-:-:S03]  /*f7b0*/  IMAD.WIDE R60, R244, 0x4, R236 ;  /* 0x00000004f43c7825 */ /* 0x000fc600078e02ec */
[----:B------:R-:W4:Y:S04]  /*f7c0*/  LDL.LU.64 R236, [R1+0x98] ;  /* 0x0000980001ec7983 */ /* 0x000f280000300a00 */
[----:B------:R-:W4:Y:S04]  /*f7d0*/  LDL.LU.64 R18, [R1+0x90] ;  /* 0x0000900001127983 */ /* 0x000f280000300a00 */
[----:B------:R1:W-:Y:S04]  /*f7e0*/  STL.64 [R1+0xf8], R84 ;  /* 0x0000f85401007387 */ /* 0x0003e80000100a00 */
[----:B------:R-:W-:Y:S04]  /*f7f0*/  STL.64 [R1+0x250], R10 ;  /* 0x0002500a01007387 */ /* 0x000fe80000100a00 */
[----:B------:R-:W-:Y:S01]  /*f800*/  STL.64 [R1+0xf0], R60 ;  /* 0x0000f03c01007387 */ /* 0x000fe20000100a00 */
[----:B------:R-:W-:-:S03]  /*f810*/  IMAD.WIDE R82, R244, 0x4, R238 ;  /* 0x00000004f4527825 */ /* 0x000fc600078e02ee */
[----:B------:R-:W4:Y:S01]  /*f820*/  LDL.LU.64 R238, [R1+0x88] ;  /* 0x0000880001ee7983 */ /* 0x000f220000300a00 */
[----:B------:R-:W-:-:S04]  /*f830*/  IMAD.WIDE R34, R244, 0x4, R8 ;  /* 0x00000004f4227825 */ /* 0x000fc800078e0208 */
[C---:B------:R-:W-:Y:S02]  /*f840*/  IMAD.WIDE R8, R244.reuse, 0x4, R242 ;  /* 0x00000004f4087825 */ /* 0x040fe400078e02f2 */
[----:B------:R-:W4:Y:S02]  /*f850*/  LDL.LU.64 R242, [R1+0x80] ;  /* 0x0000800001f27983 */ /* 0x000f240000300a00 */
[C---:B------:R-:W-:Y:S02]  /*f860*/  IMAD.WIDE R58, R244.reuse, 0x4, R22 ;  /* 0x00000004f43a7825 */ /* 0x040fe400078e0216 */
[----:B------:R-:W-:Y:S02]  /*f870*/  STL.64 [R1+0xe8], R34 ;  /* 0x0000e82201007387 */ /* 0x000fe40000100a00 */
[C---:B------:R-:W-:Y:S02]  /*f880*/  IMAD.WIDE R32, R244.reuse, 0x4, R6 ;  /* 0x00000004f4207825 */ /* 0x040fe400078e0206 */
[----:B------:R1:W-:Y:S04]  /*f890*/  STL.64 [R1+0xd8], R82 ;  /* 0x0000d85201007387 */ /* 0x0003e80000100a00 */
[----:B------:R-:W-:Y:S01]  /*f8a0*/  STL.64 [R1+0x248], R8 ;  /* 0x0002480801007387 */ /* 0x000fe20000100a00 */
[----:B---3--:R-:W-:-:S03]  /*f8b0*/  IMAD.WIDE R6, R244, 0x4, R2 ;  /* 0x00000004f4067825 */ /* 0x008fc600078e0202 */
[----:B------:R-:W3:Y:S04]  /*f8c0*/  LDL.LU.64 R2, [R1+0x78] ;  /* 0x0000780001027983 */ /* 0x000ee80000300a00 */
[----:B------:R-:W3:Y:S04]  /*f8d0*/  LDL.LU.64 R70, [R1+0x70] ;  /* 0x0000700001467983 */ /* 0x000ee80000300a00 */
[----:B------:R-:W-:Y:S01]  /*f8e0*/  STL.64 [R1+0xd0], R58 ;  /* 0x0000d03a01007387 */ /* 0x000fe20000100a00 */
[----:B------:R-:W-:-:S03]  /*f8f0*/  IMAD.WIDE R80, R244, 0x4, R20 ;  /* 0x00000004f4507825 */ /* 0x000fc600078e0214 */
[----:B------:R-:W3:Y:S04]  /*f900*/  LDL.LU.64 R52, [R1+0x68] ;  /* 0x0000680001347983 */ /* 0x000ee80000300a00 */
[----:B------:R-:W3:Y:S04]  /*f910*/  LDL.LU.64 R26, [R1+0x60] ;  /* 0x00006000011a7983 */ /* 0x000ee80000300a00 */
[----:B------:R-:W-:Y:S01]  /*f920*/  STL.64 [R1+0xc0], R32 ;  /* 0x0000c02001007387 */ /* 0x000fe20000100a00 */
[----:B--2---:R-:W-:-:S03]  /*f930*/  IMAD.WIDE R56, R244, 0x4, R240 ;  /* 0x00000004f4387825 */ /* 0x004fc600078e02f0 */
[----:B------:R-:W2:Y:S04]  /*f940*/  LDL.LU.64 R240, [R1+0x58] ;  /* 0x0000580001f07983 */ /* 0x000ea80000300a00 */
[----:B------:R-:W2:Y:S01]  /*f950*/  LDL.LU.64 R50, [R1+0x50] ;  /* 0x0000500001327983 */ /* 0x000ea20000300a00 */
[----:B----4-:R-:W-:-:S03]  /*f960*/  IMAD.WIDE R30, R244, 0x4, R4 ;  /* 0x00000004f41e7825 */ /* 0x010fc600078e0204 */
[----:B------:R-:W4:Y:S04]  /*f970*/  LDL.LU.64 R48, [R1+0x48] ;  /* 0x0000480001307983 */ /* 0x000f280000300a00 */
[----:B------:R-:W4:Y:S04]  /*f980*/  LDL.LU.64 R24, [R1+0x40] ;  /* 0x0000400001187983 */ /* 0x000f280000300a00 */
[----:B------:R1:W-:Y:S04]  /*f990*/  STL.64 [R1+0xb0], R80 ;  /* 0x0000b05001007387 */ /* 0x0003e80000100a00 */
[----:B------:R-:W-:Y:S01]  /*f9a0*/  STL.64 [R1+0x240], R6 ;  /* 0x0002400601007387 */ /* 0x000fe20000100a00 */
[----:B------:R-:W-:-:S03]  /*f9b0*/  IMAD.WIDE R4, R244, 0x4, R236 ;  /* 0x00000004f4047825 */ /* 0x000fc600078e02ec */
[----:B------:R-:W4:Y:S04]  /*f9c0*/  LDL.LU.64 R236, [R1+0x38] ;  /* 0x0000380001ec7983 */ /* 0x000f280000300a00 */
[----:B------:R-:W4:Y:S04]  /*f9d0*/  LDL.LU.64 R46, [R1+0x30] ;  /* 0x00003000012e7983 */ /* 0x000f280000300a00 */
[----:B------:R-:W-:Y:S04]  /*f9e0*/  STL.64 [R1+0xa8], R56 ;  /* 0x0000a83801007387 */ /* 0x000fe80000100a00 */
[----:B------:R-:W4:Y:S01]  /*f9f0*/  LDL.LU.64 R44, [R1+0x28] ;  /* 0x00002800012c7983 */ /* 0x000f220000300a00 */
[----:B------:R-:W-:-:S03]  /*fa00*/  IMAD.WIDE R78, R244, 0x4, R18 ;  /* 0x00000004f44e7825 */ /* 0x000fc600078e0212 */
[----:B------:R-:W4:Y:S01]  /*fa10*/  LDL.LU.64 R22, [R1+0x20] ;  /* 0x0000200001167983 */ /* 0x000f220000300a00 */
[----:B------:R-:W-:-:S03]  /*fa20*/  IMAD.WIDE R54, R244, 0x4, R238 ;  /* 0x00000004f4367825 */ /* 0x000fc600078e02ee */
[----:B------:R-:W-:Y:S04]  /*fa30*/  STL.64 [R1+0xb8], R30 ;  /* 0x0000b81e01007387 */ /* 0x000fe80000100a00 */
[----:B------:R-:W4:Y:S04]  /*fa40*/  LDL.LU.64 R238, [R1+0x18] ;  /* 0x0000180001ee7983 */ /* 0x000f280000300a00 */
[----:B------:R-:W4:Y:S04]  /*fa50*/  LDL.LU.64 R20, [R1+0x10] ;  /* 0x0000100001147983 */ /* 0x000f280000300a00 */
[----:B------:R-:W4:Y:S01]  /*fa60*/  LDL.LU.64 R18, [R1+0x8] ;  /* 0x0000080001127983 */ /* 0x000f220000300a00 */
[----:B------:R-:W-:-:S03]  /*fa70*/  IMAD.WIDE R28, R244, 0x4, R242 ;  /* 0x00000004f41c7825 */ /* 0x000fc600078e02f2 */
[----:B------:R-:W4:Y:S01]  /*fa80*/  LDL.LU.64 R242, [R1] ;  /* 0x0000000001f27983 */ /* 0x000f220000300a00 */
[----:B---3--:R-:W-:-:S03]  /*fa90*/  IMAD.WIDE R76, R244, 0x4, R70 ;  /* 0x00000004f44c7825 */ /* 0x008fc600078e0246 */
[----:B------:R3:W-:Y:S01]  /*faa0*/  STL.64 [R1+0x90], R78 ;  /* 0x0000904e01007387 */ /* 0x0007e20000100a00 */
[----:B------:R-:W-:-:S03]  /*fab0*/  IMAD.WIDE R2, R244, 0x4, R2 ;  /* 0x00000004f4027825 */ /* 0x000fc600078e0202 */
[----:B------:R-:W-:Y:S01]  /*fac0*/  STL.64 [R1+0x238], R4 ;  /* 0x0002380401007387 */ /* 0x000fe20000100a00 */
[----:B------:R-:W-:-:S03]  /*fad0*/  IMAD.WIDE R52, R244, 0x4, R52 ;  /* 0x00000004f4347825 */ /* 0x000fc600078e0234 */
[----:B------:R-:W-:Y:S01]  /*fae0*/  STL.64 [R1+0x88], R54 ;  /* 0x0000883601007387 */ /* 0x000fe20000100a00 */
[----:B------:R-:W-:-:S03]  /*faf0*/  IMAD.WIDE R228, R244, 0x4, R228 ;  /* 0x00000004f4e47825 */ /* 0x000fc600078e02e4 */
[----:B------:R-:W-:Y:S01]  /*fb00*/  STL.64 [R1+0xa0], R28 ;  /* 0x0000a01c01007387 */ /* 0x000fe20000100a00 */
[----:B------:R-:W-:-:S03]  /*fb10*/  IMAD.WIDE R26, R244, 0x4, R26 ;  /* 0x00000004f41a7825 */ /* 0x000fc600078e021a */
[----:B------:R1:W-:Y:S04]  /*fb20*/  STL.64 [R1+0x70], R76 ;  /* 0x0000704c01007387 */ /* 0x0003e80000100a00 */
[----:B------:R-:W-:Y:S04]  /*fb30*/  STL.64 [R1+0x230], R2 ;  /* 0x0002300201007387 */ /* 0x000fe80000100a00 */
[----:B------:R-:W-:Y:S04]  /*fb40*/  STL.64 [R1+0x68], R52 ;  /* 0x0000683401007387 */ /* 0x000fe80000100a00 */
[----:B------:R-:W-:Y:S01]  /*fb50*/  STL.64 [R1+0x98], R26 ;  /* 0x0000981a01007387 */ /* 0x000fe20000100a00 */
        /* <DEDUP_REMOVED lines=9> */
[----:B--2---:R-:W-:-:S04]  /*fbf0*/  IMAD.WIDE R74, R244, 0x4, R50 ;  /* 0x00000004f44a7825 */ /* 0x004fc800078e0232 */
[----:B----4-:R-:W-:-:S04]  /*fc00*/  IMAD.WIDE R50, R244, 0x4, R48 ;  /* 0x00000004f4327825 */ /* 0x010fc800078e0230 */
[----:B------:R-:W-:-:S04]  /*fc10*/  IMAD.WIDE R72, R244, 0x4, R46 ;  /* 0x00000004f4487825 */ /* 0x000fc800078e022e */
[----:B------:R-:W-:-:S04]  /*fc20*/  IMAD.WIDE R46, R244, 0x4, R18 ;  /* 0x00000004f42e7825 */ /* 0x000fc800078e0212 */
[C---:B------:R-:W-:Y:S02]  /*fc30*/  IMAD.WIDE R18, R244.reuse, 0x4, R208 ;  /* 0x00000004f4127825 */ /* 0x040fe400078e02d0 */
[----:B------:R-:W2:Y:S02]  /*fc40*/  S2R R208, SR_TID.X ;  /* 0x0000000000d07919 */ /* 0x000ea40000002100 */
[----:B------:R-:W-:-:S04]  /*fc50*/  IMAD.WIDE R70, R244, 0x4, R20 ;  /* 0x00000004f4467825 */ /* 0x000fc800078e0214 */
[----:B------:R-:W-:-:S04]  /*fc60*/  IMAD.WIDE R20, R244, 0x4, R242 ;  /* 0x00000004f4147825 */ /* 0x000fc800078e02f2 */
[----:B------:R-:W-:-:S04]  /*fc70*/  IMAD.WIDE R242, R244, 0x4, R250 ;  /* 0x00000004f4f27825 */ /* 0x000fc800078e02fa */
[----:B------:R-:W-:-:S04]  /*fc80*/  IMAD.WIDE R250, R244, 0x4, R248 ;  /* 0x00000004f4fa7825 */ /* 0x000fc800078e02f8 */
[----:B------:R-:W-:Y:S01]  /*fc90*/  IMAD.WIDE R248, R244, 0x4, R212 ;  /* 0x00000004f4f87825 */ /* 0x000fe200078e02d4 */
[----:B--2---:R-:W-:Y:S02]  /*fca0*/  SHF.R.S32.HI R209, RZ, 0x6, R208 ;  /* 0x00000006ffd17819 */ /* 0x004fe400000114d0 */
[----:B------:R-:W-:Y:S02]  /*fcb0*/  LOP3.LUT R213, R208, 0x3f, RZ, 0xc0, !PT ;  /* 0x0000003fd0d57812 */ /* 0x000fe400078ec0ff */
[----:B------:R-:W-:-:S03]  /*fcc0*/  SGXT R208, R209, 0x1 ;  /* 0x00000001d1d0781a */ /* 0x000fc60000000200 */
[----:B------:R-:W-:-:S05]  /*fcd0*/  IMAD.SHL.U32 R209, R213, 0x4, RZ ;  /* 0x00000004d5d17824 */ /* 0x000fca00078e00ff */
[----:B------:R-:W-:-:S05]  /*fce0*/  LOP3.LUT R209, R209, 0x110, R208, 0x78, !PT ;  /* 0x00000110d1d17812 */ /* 0x000fca00078e78d0 */
[----:B------:R2:W-:Y:S04]  /*fcf0*/  LDGSTS.E [R209+0x68000], [R92.64], P2 ;  /* 0x680000005cd17fae */ /* 0x0005e80009121844 */
[----:B------:R2:W-:Y:S04]  /*fd00*/  LDGSTS.E [R209+0x68800], [R90.64], P2 ;  /* 0x688000005ad17fae */ /* 0x0005e80009121844 */
[----:B------:R2:W-:Y:S04]  /*fd10*/  LDGSTS.E [R209+0x69000], [R88.64], P2 ;  /* 0x6900000058d17fae */ /* 0x0005e80009121844 */
        /* <DEDUP_REMOVED lines=9> */
[----:B------:R2:W-:Y:S01]  /*fdb0*/  LDGSTS.E [R209+0x6c800], [R74.64], P2 ;  /* 0x6c8000004ad17fae */ /* 0x0005e20009121844 */
[----:B------:R-:W-:-:S03]  /*fdc0*/  IMAD.WIDE R240, R244, 0x4, R240 ;  /* 0x00000004f4f07825 */ /* 0x000fc600078e02f0 */
        /* <DEDUP_REMOVED lines=9> */
[----:B------:R4:W-:Y:S01]  /*fe60*/  STL.64 [R1+0x50], R74 ;  /* 0x0000504a01007387 */ /* 0x0009e20000100a00 */
[----:B------:R-:W-:-:S03]  /*fe70*/  IMAD.WIDE R238, R244, 0x4, R238 ;  /* 0x00000004f4ee7825 */ /* 0x000fc600078e02ee */
[----:B------:R-:W-:Y:S04]  /*fe80*/  STL.64 [R1+0x228], R240 ;  /* 0x000228f001007387 */ /* 0x000fe80000100a00 */
[----:B--2---:R-:W2:Y:S04]  /*fe90*/  S2R R209, SR_TID.X ;  /* 0x0000000000d17919 */ /* 0x004ea80000002100 */
[----:B------:R-:W-:Y:S04]  /*fea0*/  STL.64 [R1+0x48], R50 ;  /* 0x0000483201007387 */ /* 0x000fe80000100a00 */
[----:B------:R-:W-:Y:S04]  /*feb0*/  STL.64 [R1+0x80], R24 ;  /* 0x0000801801007387 */ /* 0x000fe80000100a00 */
[----:B------:R1:W-:Y:S04]  /*fec0*/  STL.64 [R1+0x30], R72 ;  /* 0x0000304801007387 */ /* 0x0003e80000100a00 */
[----:B------:R-:W-:Y:S04]  /*fed0*/  STL.64 [R1+0x220], R236 ;  /* 0x000220ec01007387 */ /* 0x000fe80000100a00 */
[----:B------:R-:W-:Y:S04]  /*fee0*/  STL.64 [R1+0x28], R48 ;  /* 0x0000283001007387 */ /* 0x000fe80000100a00 */
[----:B------:R-:W-:Y:S04]  /*fef0*/  STL.64 [R1+0x78], R22 ;  /* 0x0000781601007387 */ /* 0x000fe80000100a00 */
[----:B------:R1:W-:Y:S04]  /*ff00*/  STL.64 [R1+0x10], R70 ;  /* 0x0000104601007387 */ /* 0x0003e80000100a00 */
[----:B------:R-:W-:Y:S01]  /*ff10*/  STL.64 [R1+0x168], R238 ;  /* 0x000168ee01007387 */ /* 0x000fe20000100a00 */
[----:B------:R-:W-:-:S03]  /*ff20*/  IMAD.SHL.U32 R212, R213, 0x4, RZ ;  /* 0x00000004d5d47824 */ /* 0x000fc600078e00ff */
[----:B------:R1:W-:Y:S04]  /*ff30*/  STL.64 [R1+0x20], R46 ;  /* 0x0000202e01007387 */ /* 0x0003e80000100a00 */
[----:B------:R-:W-:Y:S04]  /*ff40*/  STL.64 [R1+0x60], R20 ;  /* 0x0000601401007387 */ /* 0x000fe80000100a00 */
[----:B------:R-:W-:Y:S04]  /*ff50*/  STL.64 [R1+0x148], R242 ;  /* 0x000148f201007387 */ /* 0x000fe80000100a00 */
[----:B------:R1:W-:Y:S04]  /*ff60*/  STL.64 [R1+0x18], R44 ;  /* 0x0000182c01007387 */ /* 0x0003e80000100a00 */
[----:B------:R1:W-:Y:S01]  /*ff70*/  STL.64 [R1+0x58], R18 ;  /* 0x0000581201007387 */ /* 0x0003e20000100a00 */
[----:B------:R-:W-:-:S03]  /*ff80*/  LOP3.LUT R212, R212, 0x110, R208, 0x78, !PT ;  /* 0x00000110d4d47812 */ /* 0x000fc600078e78d0 */
[----:B------:R1:W-:Y:S04]  /*ff90*/  STL.64 [R1+0x120], R210 ;  /* 0x000120d201007387 */ /* 0x0003e80000100a00 */
[----:B------:R1:W-:Y:S04]  /*ffa0*/  STL.64 [R1+0x8], R214 ;  /* 0x000008d601007387 */ /* 0x0003e80000100a00 */
[----:B------:R1:W-:Y:S04]  /*ffb0*/  STL.64 [R1+0x40], R216 ;  /* 0x000040d801007387 */ /* 0x0003e80000100a00 */
[----:B------:R1:W-:Y:S01]  /*ffc0*/  STL.64 [R1+0x100], R218 ;  /* 0x000100da01007387 */ /* 0x0003e20000100a00 */
[----:B------:R-:W-:-:S03]  /*ffd0*/  LOP3.LUT R212, R212, 0x20, RZ, 0x3c, !PT ;  /* 0x00000020d4d47812 */ /* 0x000fc600078e3cff */
[----:B------:R1:W-:Y:S01]  /*ffe0*/  STL.64 [R1], R222 ;  /* 0x000000de01007387 */ /* 0x0003e20000100a00 */
[----:B--2---:R-:W-:-:S03]  /*fff0*/  SHF.R.S32.HI R208, RZ, 0x6, R209 ;  /* 0x00000006ffd07819 */ /* 0x004fc600000114d1 */
[----:B------:R2:W-:Y:S01]  /*10000*/  STL.64 [R1+0x38], R224 ;  /* 0x000038e001007387 */ /* 0x0005e20000100a00 */
[----:B------:R-:W-:-:S03]  /*10010*/  LOP3.LUT R209, R209, 0x3f, RZ, 0xc0, !PT ;  /* 0x0000003fd1d17812 */ /* 0x000fc600078ec0ff */
[----:B------:R2:W-:Y:S04]  /*10020*/  STL.64 [R1+0xe0], R226 ;  /* 0x0000e0e201007387 */ /* 0x0005e80000100a00 */
[----:B-1----:R2:W5:Y:S04]  /*10030*/  LDL.LU.64 R92, [R1+0xac8] ;  /* 0x000ac800015c7983 */ /* 0x0025680000300a00 */
[----:B------:R2:W5:Y:S04]  /*10040*/  LDL.LU.64 R90, [R1+0xac0] ;  /* 0x000ac000015a7983 */ /* 0x0005680000300a00 */
[----:B------:R2:W5:Y:S01]  /*10050*/  LDL.LU.64 R88, [R1+0xab8] ;  /* 0x000ab80001587983 */ /* 0x0005620000300a00 */
[----:B------:R-:W-:-:S03]  /*10060*/  SGXT R213, R208, 0x1 ;  /* 0x00000001d0d5781a */ /* 0x000fc60000000200 */
[----:B------:R2:W5:Y:S01]  /*10070*/  LDL.LU.64 R86, [R1+0xab0] ;  /* 0x000ab00001567983 */ /* 0x0005620000300a00 */
[----:B------:R-:W-:-:S03]  /*10080*/  IMAD.SHL.U32 R208, R209, 0x4, RZ ;  /* 0x00000004d1d07824 */ /* 0x000fc600078e00ff */
[----:B------:R2:W5:Y:S04]  /*10090*/  LDL.LU.64 R84, [R1+0xaa8] ;  /* 0x000aa80001547983 */ /* 0x0005680000300a00 */
[----:B------:R2:W5:Y:S04]  /*100a0*/  LDL.LU.64 R82, [R1+0xaa0] ;  /* 0x000aa00001527983 */ /* 0x0005680000300a00 */
[----:B------:R1:W-:Y:S04]  /*100b0*/  LDGSTS.E [R212+0x68200], [R68.64], P2 ;  /* 0x6820000044d47fae */ /* 0x0003e80009121844 */
[----:B------:R2:W5:Y:S04]  /*100c0*/  LDL.LU.64 R80, [R1+0xa98] ;  /* 0x000a980001507983 */ /* 0x0005680000300a00 */
[----:B------:R1:W-:Y:S04]  /*100d0*/  LDGSTS.E [R212+0x68a00], [R66.64], P2 ;  /* 0x68a0000042d47fae */ /* 0x0003e80009121844 */
[----:B---3--:R2:W5:Y:S04]  /*100e0*/  LDL.LU.64 R78, [R1+0xa90] ;  /* 0x000a9000014e7983 */ /* 0x0085680000300a00 */
[----:B------:R3:W-:Y:S04]  /*100f0*/  LDGSTS.E [R212+0x69200], [R64.64], P2 ;  /* 0x6920000040d47fae */ /* 0x0007e80009121844 */
[----:B------:R2:W5:Y:S04]  /*10100*/  LDL.LU.64 R76, [R1+0xa88] ;  /* 0x000a8800014c7983 */ /* 0x0005680000300a00 */
[----:B------:R1:W-:Y:S01]  /*10110*/  LDGSTS.E [R212+0x69a00], [R62.64], P2 ;  /* 0x69a000003ed47fae */ /* 0x0003e20009121844 */
[----:B------:R-:W-:-:S03]  /*10120*/  LOP3.LUT R208, R208, 0x110, R213, 0x78, !PT ;  /* 0x00000110d0d07812 */ /* 0x000fc600078e78d5 */
[----:B----4-:R2:W5:Y:S04]  /*10130*/  LDL.LU.64 R74, [R1+0xa80] ;  /* 0x000a8000014a7983 */ /* 0x0105680000300a00 */
[----:B------:R4:W-:Y:S04]  /*10140*/  LDGSTS.E [R212+0x6a200], [R60.64], P2 ;  /* 0x6a2000003cd47fae */ /* 0x0009e80009121844 */
[----:B------:R2:W5:Y:S04]  /*10150*/  LDL.LU.64 R72, [R1+0xa78] ;  /* 0x000a780001487983 */ /* 0x0005680000300a00 */
[----:B------:R1:W-:Y:S04]  /*10160*/  LDGSTS.E [R212+0x6aa00], [R58.64], P2 ;  /* 0x6aa000003ad47fae */ /* 0x0003e80009121844 */
[----:B------:R2:W5:Y:S04]  /*10170*/  LDL.LU.64 R70, [R1+0xa70] ;  /* 0x000a700001467983 */ /* 0x0005680000300a00 */
[----:B------:R2:W-:Y:S04]  /*10180*/  LDGSTS.E [R212+0x6b200], [R56.64], P2 ;  /* 0x6b20000038d47fae */ /* 0x0005e80009121844 */
[----:B-1----:R1:W5:Y:S04]  /*10190*/  LDL.LU.64 R68, [R1+0xa68] ;  /* 0x000a680001447983 */ /* 0x0023680000300a00 */
[----:B------:R1:W-:Y:S01]  /*101a0*/  LDGSTS.E [R212+0x6ba00], [R54.64], P2 ;  /* 0x6ba0000036d47fae */ /* 0x0003e20009121844 */
[----:B------:R-:W-:-:S03]  /*101b0*/  LOP3.LUT R208, R208, 0x40, RZ, 0x3c, !PT ;  /* 0x00000040d0d07812 */ /* 0x000fc600078e3cff */
[----:B------:R1:W5:Y:S04]  /*101c0*/  LDL.LU.64 R66, [R1+0xa60] ;  /* 0x000a600001427983 */ /* 0x0003680000300a00 */
[----:B------:R1:W-:Y:S04]  /*101d0*/  LDGSTS.E [R212+0x6c200], [R52.64], P2 ;  /* 0x6c20000034d47fae */ /* 0x0003e80009121844 */
[----:B---3--:R3:W5:Y:S04]  /*101e0*/  LDL.LU.64 R64, [R1+0xa58] ;  /* 0x000a580001407983 */ /* 0x0087680000300a00 */
[----:B------:R1:W-:Y:S04]  /*101f0*/  LDGSTS.E [R212+0x6ca00], [R50.64], P2 ;  /* 0x6ca0000032d47fae */ /* 0x0003e80009121844 */
[----:B------:R3:W5:Y:S04]  /*10200*/  LDL.LU.64 R62, [R1+0xa50] ;  /* 0x000a5000013e7983 */ /* 0x0007680000300a00 */
[----:B------:R1:W-:Y:S04]  /*10210*/  LDGSTS.E [R212+0x6d200], [R48.64], P2 ;  /* 0x6d20000030d47fae */ /* 0x0003e80009121844 */
[----:B----4-:R3:W5:Y:S04]  /*10220*/  LDL.LU.64 R60, [R1+0xa48] ;  /* 0x000a4800013c7983 */ /* 0x0107680000300a00 */
[----:B------:R4:W-:Y:S04]  /*10230*/  LDGSTS.E [R212+0x6da00], [R46.64], P2 ;  /* 0x6da000002ed47fae */ /* 0x0009e80009121844 */
[----:B------:R3:W5:Y:S04]  /*10240*/  LDL.LU.64 R58, [R1+0xa40] ;  /* 0x000a4000013a7983 */ /* 0x0007680000300a00 */
[----:B------:R1:W-:Y:S04]  /*10250*/  LDGSTS.E [R212+0x6e200], [R44.64], P2 ;  /* 0x6e2000002cd47fae */ /* 0x0003e80009121844 */
[----:B--2---:R3:W5:Y:S04]  /*10260*/  LDL.LU.64 R56, [R1+0xa38] ;  /* 0x000a380001387983 */ /* 0x0047680000300a00 */
[----:B------:R3:W-:Y:S04]  /*10270*/  LDGSTS.E [R212+0x6ea00], [R214.64], P2 ;  /* 0x6ea00000d6d47fae */ /* 0x0007e80009121844 */
[----:B-1----:R3:W5:Y:S04]  /*10280*/  LDL.LU.64 R54, [R1+0xa30] ;  /* 0x000a300001367983 */ /* 0x0027680000300a00 */
[----:B------:R3:W-:Y:S01]  /*10290*/  LDGSTS.E [R212+0x6f200], [R222.64], P2 ;  /* 0x6f200000ded47fae */ /* 0x0007e20009121844 */
[----:B------:R-:W-:-:S03]  /*102a0*/  IMAD.SHL.U32 R209, R209, 0x4, RZ ;  /* 0x00000004d1d17824 */ /* 0x000fc600078e00ff */
[----:B------:R3:W5:Y:S04]  /*102b0*/  LDL.LU.64 R52, [R1+0xa28] ;  /* 0x000a280001347983 */ /* 0x0007680000300a00 */
[----:B------:R3:W-:Y:S04]  /*102c0*/  LDGSTS.E [R212+0x6fa00], [R230.64], P2 ;  /* 0x6fa00000e6d47fae */ /* 0x0007e80009121844 */
[----:B------:R3:W5:Y:S04]  /*102d0*/  LDL.LU.64 R50, [R1+0xa20] ;  /* 0x000a200001327983 */ /* 0x0007680000300a00 */
[----:B------:R1:W-:Y:S04]  /*102e0*/  LDGSTS.E [R208+0x68400], [R42.64], P2 ;  /* 0x684000002ad07fae */ /* 0x0003e80009121844 */
[----:B------:R3:W5:Y:S04]  /*102f0*/  LDL.LU.64 R48, [R1+0xa18] ;  /* 0x000a180001307983 */ /* 0x0007680000300a00 */
[----:B------:R2:W-:Y:S04]  /*10300*/  LDGSTS.E [R208+0x68c00], [R40.64], P2 ;  /* 0x68c0000028d07fae */ /* 0x0005e80009121844 */
[----:B----4-:R3:W5:Y:S04]  /*10310*/  LDL.LU.64 R46, [R1+0xa10] ;  /* 0x000a1000012e7983 */ /* 0x0107680000300a00 */
[----:B------:R4:W-:Y:S04]  /*10320*/  LDGSTS.E [R208+0x69400], [R38.64], P2 ;  /* 0x6940000026d07fae */ /* 0x0009e80009121844 */
[----:B------:R3:W5:Y:S04]  /*10330*/  LDL.LU.64 R44, [R1+0xa08] ;  /* 0x000a0800012c7983 */ /* 0x0007680000300a00 */
[----:B------:R2:W-:Y:S01]  /*10340*/  LDGSTS.E [R208+0x69c00], [R36.64], P2 ;  /* 0x69c0000024d07fae */ /* 0x0005e20009121844 */
[----:B------:R-:W-:-:S03]  /*10350*/  LOP3.LUT R209, R209, 0x110, R213, 0x78, !PT ;  /* 0x00000110d1d17812 */ /* 0x000fc600078e78d5 */
[----:B-1----:R3:W5:Y:S04]  /*10360*/  LDL.LU.64 R42, [R1+0xa00] ;  /* 0x000a0000012a7983 */ /* 0x0027680000300a00 */
[----:B------:R1:W-:Y:S04]  /*10370*/  LDGSTS.E [R208+0x6a400], [R34.64], P2 ;  /* 0x6a40000022d07fae */ /* 0x0003e80009121844 */
[----:B--2---:R3:W5:Y:S04]  /*10380*/  LDL.LU.64 R40, [R1+0x9f8] ;  /* 0x0009f80001287983 */ /* 0x0047680000300a00 */
[----:B------:R2:W-:Y:S04]  /*10390*/  LDGSTS.E [R208+0x6ac00], [R32.64], P2 ;  /* 0x6ac0000020d07fae */ /* 0x0005e80009121844 */
[----:B----4-:R3:W5:Y:S04]  /*103a0*/  LDL.LU.64 R38, [R1+0x9f0] ;  /* 0x0009f00001267983 */ /* 0x0107680000300a00 */
[----:B------:R4:W-:Y:S04]  /*103b0*/  LDGSTS.E [R208+0x6b400], [R30.64], P2 ;  /* 0x6b4000001ed07fae */ /* 0x0009e80009121844 */
[----:B------:R3:W5:Y:S04]  /*103c0*/  LDL.LU.64 R36, [R1+0x9e8] ;  /* 0x0009e80001247983 */ /* 0x0007680000300a00 */
[----:B------:R2:W-:Y:S01]  /*103d0*/  LDGSTS.E [R208+0x6bc00], [R28.64], P2 ;  /* 0x6bc000001cd07fae */ /* 0x0005e20009121844 */
[----:B------:R-:W-:-:S03]  /*103e0*/  LOP3.LUT R209, R209, 0x60, RZ, 0x3c, !PT ;  /* 0x00000060d1d17812 */ /* 0x000fc600078e3cff */
[----:B-1----:R3:W5:Y:S04]  /*103f0*/  LDL.LU.64 R34, [R1+0x9e0] ;  /* 0x0009e00001227983 */ /* 0x0027680000300a00 */
[----:B------:R1:W-:Y:S04]  /*10400*/  LDGSTS.E [R208+0x6c400], [R26.64], P2 ;  /* 0x6c4000001ad07fae */ /* 0x0003e80009121844 */
[----:B--2---:R3:W5:Y:S04]  /*10410*/  LDL.LU.64 R32, [R1+0x9d8] ;  /* 0x0009d80001207983 */ /* 0x0047680000300a00 */
[----:B------:R2:W-:Y:S04]  /*10420*/  LDGSTS.E [R208+0x6cc00], [R24.64], P2 ;  /* 0x6cc0000018d07fae */ /* 0x0005e80009121844 */
[----:B----4-:R3:W5:Y:S04]  /*10430*/  LDL.LU.64 R30, [R1+0x9d0] ;  /* 0x0009d000011e7983 */ /* 0x0107680000300a00 */
[----:B------:R4:W-:Y:S04]  /*10440*/  LDGSTS.E [R208+0x6d400], [R22.64], P2 ;  /* 0x6d40000016d07fae */ /* 0x0009e80009121844 */
[----:B------:R3:W5:Y:S04]  /*10450*/  LDL.LU.64 R28, [R1+0x9c8] ;  /* 0x0009c800011c7983 */ /* 0x0007680000300a00 */
[----:B------:R2:W-:Y:S04]  /*10460*/  LDGSTS.E [R208+0x6dc00], [R20.64], P2 ;  /* 0x6dc0000014d07fae */ /* 0x0005e80009121844 */
        /* <DEDUP_REMOVED lines=10> */
[----:B------:R4:W-:Y:S04]  /*10510*/  LDGSTS.E [R209+0x68e00], [R14.64], P2 ;  /* 0x68e000000ed17fae */ /* 0x0009e80009121844 */
[----:B------:R2:W-:Y:S04]  /*10520*/  LDGSTS.E [R209+0x69600], [R12.64], P2 ;  /* 0x696000000cd17fae */ /* 0x0005e80009121844 */
[----:B-1----:R3:W5:Y:S04]  /*10530*/  LDL.LU.64 R16, [R1+0x998] ;  /* 0x0009980001107983 */ /* 0x0027680000300a00 */
[----:B----4-:R3:W5:Y:S04]  /*10540*/  LDL.LU.64 R14, [R1+0x990] ;  /* 0x00099000010e7983 */ /* 0x0107680000300a00 */
[----:B--2---:R3:W5:Y:S04]  /*10550*/  LDL.LU.64 R12, [R1+0x988] ;  /* 0x00098800010c7983 */ /* 0x0047680000300a00 */
[----:B------:R1:W-:Y:S04]  /*10560*/  LDGSTS.E [R209+0x69e00], [R10.64], P2 ;  /* 0x69e000000ad17fae */ /* 0x0003e80009121844 */
[----:B------:R2:W-:Y:S04]  /*10570*/  LDGSTS.E [R209+0x6a600], [R8.64], P2 ;  /* 0x6a60000008d17fae */ /* 0x0005e80009121844 */
[----:B------:R4:W-:Y:S04]  /*10580*/  LDGSTS.E [R209+0x6ae00], [R6.64], P2 ;  /* 0x6ae0000006d17fae */ /* 0x0009e80009121844 */
[----:B-1----:R3:W5:Y:S04]  /*10590*/  LDL.LU.64 R10, [R1+0x980] ;  /* 0x00098000010a7983 */ /* 0x0027680000300a00 */
[----:B--2---:R3:W5:Y:S04]  /*105a0*/  LDL.LU.64 R8, [R1+0x978] ;  /* 0x0009780001087983 */ /* 0x0047680000300a00 */
[----:B----4-:R3:W5:Y:S04]  /*105b0*/  LDL.LU.64 R6, [R1+0x970] ;  /* 0x0009700001067983 */ /* 0x0107680000300a00 */
[----:B------:R1:W-:Y:S04]  /*105c0*/  LDGSTS.E [R209+0x6b600], [R4.64], P2 ;  /* 0x6b60000004d17fae */ /* 0x0003e80009121844 */
[----:B------:R2:W-:Y:S04]  /*105d0*/  LDGSTS.E [R209+0x6be00], [R2.64], P2 ;  /* 0x6be0000002d17fae */ /* 0x0005e80009121844 */
[----:B------:R4:W-:Y:S04]  /*105e0*/  LDGSTS.E [R209+0x6c600], [R240.64], P2 ;  /* 0x6c600000f0d17fae */ /* 0x0009e80009121844 */
[----:B-1----:R3:W5:Y:S04]  /*105f0*/  LDL.LU.64 R4, [R1+0x968] ;  /* 0x0009680001047983 */ /* 0x0027680000300a00 */
[----:B--2---:R3:W5:Y:S04]  /*10600*/  LDL.LU.64 R2, [R1+0x960] ;  /* 0x0009600001027983 */ /* 0x0047680000300a00 */
[----:B----4-:R-:W2:Y:S04]  /*10610*/  LDL.LU.64 R240, [R1+0x958] ;  /* 0x0009580001f07983 */ /* 0x010ea80000300a00 */
[----:B------:R1:W-:Y:S04]  /*10620*/  LDGSTS.E [R209+0x6ce00], [R236.64], P2 ;  /* 0x6ce00000ecd17fae */ /* 0x0003e80009121844 */
[----:B------:R4:W-:Y:S04]  /*10630*/  LDGSTS.E [R209+0x6d600], [R238.64], P2 ;  /* 0x6d600000eed17fae */ /* 0x0009e80009121844 */
[----:B------:R3:W-:Y:S04]  /*10640*/  LDGSTS.E [R209+0x6de00], [R242.64], P2 ;  /* 0x6de00000f2d17fae */ /* 0x0007e80009121844 */
[----:B-1----:R-:W2:Y:S04]  /*10650*/  LDL.LU.64 R236, [R1+0x950] ;  /* 0x0009500001ec7983 */ /* 0x002ea80000300a00 */
[----:B----4-:R-:W4:Y:S04]  /*10660*/  LDL.LU.64 R238, [R1+0x948] ;  /* 0x0009480001ee7983 */ /* 0x010f280000300a00 */
[----:B---3--:R-:W3:Y:S01]  /*10670*/  LDL.LU.64 R242, [R1+0x940] ;  /* 0x0009400001f27983 */ /* 0x008ee20000300a00 */
[----:B------:R-:W-:-:S03]  /*10680*/  IMAD.WIDE R234, R244, 0x4, R234 ;  /* 0x00000004f4ea7825 */ /* 0x000fc600078e02ea */
[----:B------:R1:W-:Y:S04]  /*10690*/  LDGSTS.E [R209+0x6e600], [R210.64], P2 ;  /* 0x6e600000d2d17fae */ /* 0x0003e80009121844 */
[----:B------:R1:W-:Y:S04]  /*106a0*/  LDGSTS.E [R209+0x6ee00], [R218.64], P2 ;  /* 0x6ee00000dad17fae */ /* 0x0003e80009121844 */
[----:B------:R1:W-:Y:S04]  /*106b0*/  LDGSTS.E [R209+0x6f600], [R226.64], P2 ;  /* 0x6f600000e2d17fae */ /* 0x0003e80009121844 */
[----:B------:R1:W-:Y:S04]  /*106c0*/  LDGSTS.E [R209+0x6fe00], [R234.64], P2 ;  /* 0x6fe00000ead17fae */ /* 0x0003e80009121844 */
[----:B------:R-:W0:Y:S01]  /*106d0*/  LDGDEPBAR ;  /* 0x00000000000079af */ /* 0x000e220000000000 */
[----:B------:R-:W-:-:S02]  /*106e0*/  IADD3 R252, R0, -0x109, RZ ;  /* 0xfffffef700fc7810 */ /* 0x000fc40007ffe0ff */
[----:B------:R-:W-:Y:S02]  /*106f0*/  IADD3 R208, R0, -0x111, RZ ;  /* 0xfffffeef00d07810 */ /* 0x000fe40007ffe0ff */
[----:B------:R-:W-:Y:S02]  /*10700*/  ISETP.GE.U32.AND P2, PT, R252, 0x7ffffeb8, PT ;  /* 0x7ffffeb8fc00780c */ /* 0x000fe40003f46070 */
[----:B-1----:R-:W-:Y:S01]  /*10710*/  IADD3 R209, R0, -0x10d, RZ ;  /* 0xfffffef300d17810 */ /* 0x002fe20007ffe0ff */
[----:B--2---:R-:W-:-:S04]  /*10720*/  IMAD.WIDE R240, R245, 0x4, R240 ;  /* 0x00000004f5f07825 */ /* 0x004fc800078e02f0 */
[----:B------:R-:W-:-:S04]  /*10730*/  IMAD.WIDE R236, R245, 0x4, R236 ;  /* 0x00000004f5ec7825 */ /* 0x000fc800078e02ec */
[----:B----4-:R-:W-:-:S04]  /*10740*/  IMAD.WIDE R238, R245, 0x4, R238 ;  /* 0x00000004f5ee7825 */ /* 0x010fc800078e02ee */
[----:B---3--:R-:W-:-:S04]  /*10750*/  IMAD.WIDE R242, R245, 0x4, R242 ;  /* 0x00000004f5f27825 */ /* 0x008fc800078e02f2 */
[----:B------:R-:W1:Y:S01]  /*10760*/  S2R R252, SR_TID.X ;  /* 0x0000000000fc7919 */ /* 0x000e620000002100 */
[C---:B-----5:R-:W-:Y:S01]  /*10770*/  IMAD.WIDE R210, R245.reuse, 0x4, R4 ;  /* 0x00000004f5d27825 */ /* 0x060fe200078e0204 */
[----:B------:R-:W-:Y:S02]  /*10780*/  IADD3 R214, R0, -0x115, RZ ;  /* 0xfffffeeb00d67810 */ /* 0x000fe40007ffe0ff */
[----:B------:R-:W-:Y:S01]  /*10790*/  BAR.SYNC.DEFER_BLOCKING 0x0 ;  /* 0x0000000000007b1d */ /* 0x000fe20000010000 */
[----:B------:R-:W-:-:S04]  /*107a0*/  IMAD.WIDE R6, R245, 0x4, R6 ;  /* 0x00000004f5067825 */ /* 0x000fc800078e0206 */
[----:B------:R-:W-:-:S04]  /*107b0*/  IMAD.WIDE R212, R245, 0x4, R8 ;  /* 0x00000004f5d47825 */ /* 0x000fc800078e0208 */
[----:B------:R-:W-:-:S04]  /*107c0*/  IMAD.WIDE R10, R245, 0x4, R10 ;  /* 0x00000004f50a7825 */ /* 0x000fc800078e020a */
[----:B------:R-:W-:-:S04]  /*107d0*/  IMAD.WIDE R14, R245, 0x4, R14 ;  /* 0x00000004f50e7825 */ /* 0x000fc800078e020e */
[C---:B------:R-:W-:Y:S02]  /*107e0*/  IMAD.WIDE R216, R245.reuse, 0x4, R16 ;  /* 0x00000004f5d87825 */ /* 0x040fe400078e0210 */
[----:B------:R-:W2:Y:S01]  /*107f0*/  LDL.LU.64 R16, [R1+0xc8] ;  /* 0x0000c80001107983 */ /* 0x000ea20000300a00 */
[C---:B-1----:R-:W-:Y:S01]  /*10800*/  LOP3.LUT R226, R252.reuse, 0x7f, RZ, 0xc0, !PT ;  /* 0x0000007ffce27812 */ /* 0x042fe200078ec0ff */
[C---:B------:R-:W-:Y:S01]  /*10810*/  IMAD.WIDE R18, R245.reuse, 0x4, R18 ;  /* 0x00000004f5127825 */ /* 0x040fe200078e0212 */
[----:B------:R-:W-:Y:S02]  /*10820*/  LOP3.LUT R252, R252, 0x7f, RZ, 0xc0, !PT ;  /* 0x0000007ffcfc7812 */ /* 0x000fe400078ec0ff */
[----:B------:R-:W-:Y:S01]  /*10830*/  SHF.L.U32 R227, R226, 0x2, RZ ;  /* 0x00000002e2e37819 */ /* 0x000fe200000006ff */
[----:B------:R-:W-:-:S03]  /*10840*/  IMAD.WIDE R218, R245, 0x4, R20 ;  /* 0x00000004f5da7825 */ /* 0x000fc600078e0214 */
[----:B------:R-:W-:Y:S01]  /*10850*/  LOP3.LUT R244, R227, 0x60, RZ, 0x3c, !PT ;  /* 0x00000060e3f47812 */ /* 0x000fe200078e3cff */
[----:B------:R-:W-:Y:S01]  /*10860*/  @!PT LDS RZ, [RZ] ;  /* 0x00000000fffff984 */ /* 0x000fe20000000800 */
[----:B------:R-:W-:Y:S01]  /*10870*/  @!PT LDS RZ, [RZ] ;  /* 0x00000000fffff984 */ /* 0x000fe20000000800 */
[----:B------:R-:W-:Y:S01]  /*10880*/  @!PT LDS RZ, [RZ] ;  /* 0x00000000fffff984 */ /* 0x000fe20000000800 */
[----:B------:R1:W-:Y:S01]  /*10890*/  LDGSTS.E [R227+0x40000], [R236.64], !P1 ;  /* 0x40000000ece37fae */ /* 0x0003e2000c921844 */
[----:B------:R-:W-:-:S03]  /*108a0*/  IMAD.WIDE R22, R245, 0x4, R22 ;  /* 0x00000004f5167825 */ /* 0x000fc600078e0216 */
[----:B------:R1:W-:Y:S01]  /*108b0*/  LDGSTS.E [R227+0x40200], [R238.64], !P1 ;  /* 0x40200000eee37fae */ /* 0x0003e2000c921844 */
[----:B------:R-:W-:Y:S01]  /*108c0*/  ISETP.GE.U32.AND P1, PT, R209, 0x7ffffeb4, PT ;  /* 0x7ffffeb4d100780c */ /* 0x000fe20003f26070 */
[C---:B------:R-:W-:Y:S02]  /*108d0*/  IMAD.WIDE R220, R245.reuse, 0x4, R24 ;  /* 0x00000004f5dc7825 */ /* 0x040fe400078e0218 */
[----:B------:R1:W-:Y:S02]  /*108e0*/  LDGSTS.E [R227+0x41000], [R240.64], !P6 ;  /* 0x41000000f0e37fae */ /* 0x0003e4000f121844 */
[C---:B------:R-:W-:Y:S02]  /*108f0*/  IMAD.WIDE R26, R245.reuse, 0x4, R26 ;  /* 0x00000004f51a7825 */ /* 0x040fe400078e021a */
[----:B------:R1:W-:Y:S01]  /*10900*/  LDGSTS.E [R227+0x41200], [R242.64], !P6 ;  /* 0x41200000f2e37fae */ /* 0x0003e2000f121844 */
[----:B------:R-:W-:Y:S01]  /*10910*/  ISETP.GE.U32.AND P6, PT, R208, 0x7ffffeb0, PT ;  /* 0x7ffffeb0d000780c */ /* 0x000fe20003fc6070 */
[----:B------:R-:W-:Y:S01]  /*10920*/  IMAD.WIDE R208, R245, 0x4, R2 ;  /* 0x00000004f5d07825 */ /* 0x000fe200078e0202 */
[----:B------:R-:W-:-:S02]  /*10930*/  IADD3 R2, R0, -0x119, RZ ;  /* 0xfffffee700027810 */ /* 0x000fc40007ffe0ff */
[----:B------:R-:W-:Y:S01]  /*10940*/  IADD3 R3, R0, -0x11d, RZ ;  /* 0xfffffee300037810 */ /* 0x000fe20007ffe0ff */
[C---:B------:R-:W-:Y:S01]  /*10950*/  IMAD.WIDE R222, R245.reuse, 0x4, R28 ;  /* 0x00000004f5de7825 */ /* 0x040fe200078e021c */
[----:B------:R1:W-:Y:S03]  /*10960*/  LDGSTS.E [R227+0x42000], [R208.64], !P2 ;  /* 0x42000000d0e37fae */ /* 0x0003e6000d121844 */
[C---:B------:R-:W-:Y:S01]  /*10970*/  IMAD.WIDE R30, R245.reuse, 0x4, R30 ;  /* 0x00000004f51e7825 */ /* 0x040fe200078e021e */
[----:B------:R1:W-:Y:S01]  /*10980*/  LDGSTS.E [R227+0x42200], [R210.64], !P2 ;  /* 0x42200000d2e37fae */ /* 0x0003e2000d121844 */
[----:B------:R-:W-:Y:S02]  /*10990*/  ISETP.GE.U32.AND P2, PT, R214, 0x7ffffeac, PT ;  /* 0x7ffffeacd600780c */ /* 0x000fe40003f46070 */
[C---:B------:R-:W-:Y:S01]  /*109a0*/  IMAD.WIDE R214, R245.reuse, 0x4, R12 ;  /* 0x00000004f5d67825 */ /* 0x040fe200078e020c */
[----:B------:R1:W-:Y:S03]  /*109b0*/  LDGSTS.E [R227+0x43000], [R6.64], !P1 ;  /* 0x4300000006e37fae */ /* 0x0003e6000c921844 */
[----:B------:R-:W-:Y:S01]  /*109c0*/  IMAD.WIDE R224, R245, 0x4, R32 ;  /* 0x00000004f5e07825 */ /* 0x000fe200078e0220 */
[----:B------:R1:W-:Y:S01]  /*109d0*/  LDGSTS.E [R227+0x43200], [R212.64], !P1 ;  /* 0x43200000d4e37fae */ /* 0x0003e2000c921844 */
[----:B------:R-:W-:-:S02]  /*109e0*/  ISETP.GE.U32.AND P1, PT, R2, 0x7ffffea8, PT ;  /* 0x7ffffea80200780c */ /* 0x000fc40003f26070 */
[----:B------:R-:W-:Y:S01]  /*109f0*/  IADD3 R2, R0, -0x121, RZ ;  /* 0xfffffedf00027810 */ /* 0x000fe20007ffe0ff */
[----:B------:R1:W-:Y:S01]  /*10a00*/  LDGSTS.E [R227+0x44000], [R10.64], !P6 ;  /* 0x440000000ae37fae */ /* 0x0003e2000f121844 */
[----:B------:R-:W-:-:S03]  /*10a10*/  IMAD.WIDE R34, R245, 0x4, R34 ;  /* 0x00000004f5227825 */ /* 0x000fc600078e0222 */
[----:B------:R1:W-:Y:S01]  /*10a20*/  LDGSTS.E [R227+0x44200], [R214.64], !P6 ;  /* 0x44200000d6e37fae */ /* 0x0003e2000f121844 */
[----:B------:R-:W-:Y:S01]  /*10a30*/  ISETP.GE.U32.AND P6, PT, R3, 0x7ffffea4, PT ;  /* 0x7ffffea40300780c */ /* 0x000fe20003fc6070 */
[C---:B------:R-:W-:Y:S01]  /*10a40*/  IMAD.WIDE R36, R245.reuse, 0x4, R36 ;  /* 0x00000004f5247825 */ /* 0x040fe200078e0224 */
[----:B------:R-:W-:Y:S01]  /*10a50*/  IADD3 R3, R0, -0x125, RZ ;  /* 0xfffffedb00037810 */ /* 0x000fe20007ffe0ff */
[----:B------:R1:W-:Y:S02]  /*10a60*/  LDGSTS.E [R227+0x45000], [R14.64], !P2 ;  /* 0x450000000ee37fae */ /* 0x0003e4000d121844 */
[C---:B------:R-:W-:Y:S02]  /*10a70*/  IMAD.WIDE R38, R245.reuse, 0x4, R38 ;  /* 0x00000004f5267825 */ /* 0x040fe400078e0226 */
[----:B------:R1:W-:Y:S01]  /*10a80*/  LDGSTS.E [R227+0x45200], [R216.64], !P2 ;  /* 0x45200000d8e37fae */ /* 0x0003e2000d121844 */
[----:B------:R-:W-:Y:S01]  /*10a90*/  ISETP.GE.U32.AND P2, PT, R2, 0x7ffffea0, PT ;  /* 0x7ffffea00200780c */ /* 0x000fe20003f46070 */
[C---:B------:R-:W-:Y:S01]  /*10aa0*/  IMAD.WIDE R40, R245.reuse, 0x4, R40 ;  /* 0x00000004f5287825 */ /* 0x040fe200078e0228 */
[----:B------:R-:W-:Y:S01]  /*10ab0*/  IADD3 R2, R0, -0x129, RZ ;  /* 0xfffffed700027810 */ /* 0x000fe20007ffe0ff */
[----:B------:R1:W-:Y:S02]  /*10ac0*/  LDGSTS.E [R227+0x46000], [R18.64], !P1 ;  /* 0x4600000012e37fae */ /* 0x0003e4000c921844 */
[----:B------:R-:W-:-:S02]  /*10ad0*/  IMAD.WIDE R42, R245, 0x4, R42 ;  /* 0x00000004f52a7825 */ /* 0x000fc400078e022a */
        /* <DEDUP_REMOVED lines=20> */
[----:B------:R-:W-:Y:S01]  /*10c20*/  IMAD.SHL.U32 R252, R252, 0x4, RZ ;  /* 0x00000004fcfc7824 */ /* 0x000fe200078e00ff */
[----:B------:R-:W-:Y:S01]  /*10c30*/  IADD3 R2, R0, -0x139, RZ ;  /* 0xfffffec700027810 */ /* 0x000fe20007ffe0ff */
[----:B------:R-:W3:Y:S01]  /*10c40*/  LDL.LU.64 R28, [R1+0x140] ;  /* 0x00014000011c7983 */ /* 0x000ee20000300a00 */
[----:B------:R-:W-:-:S02]  /*10c50*/  IMAD.WIDE R56, R245, 0x4, R56 ;  /* 0x00000004f5387825 */ /* 0x000fc400078e0238 */
[----:B------:R-:W-:Y:S01]  /*10c60*/  LOP3.LUT R252, R252, 0x20, RZ, 0x3c, !PT ;  /* 0x00000020fcfc7812 */ /* 0x000fe200078e3cff */
[----:B------:R-:W2:Y:S01]  /*10c70*/  LDL.LU.64 R12, [R1+0x178] ;  /* 0x00017800010c7983 */ /* 0x000ea20000300a00 */
[----:B------:R-:W-:-:S03]  /*10c80*/  IMAD.WIDE R58, R245, 0x4, R58 ;  /* 0x00000004f53a7825 */ /* 0x000fc600078e023a */
        /* <DEDUP_REMOVED lines=17> */
[C---:B------:R-:W-:Y:S01]  /*10da0*/  IADD3 R2, R0.reuse, -0x10a, RZ ;  /* 0xfffffef600027810 */ /* 0x040fe20007ffe0ff */
[----:B------:R1:W-:Y:S02]  /*10db0*/  LDGSTS.E [R227+0x4d000], [R46.64], !P6 ;  /* 0x4d0000002ee37fae */ /* 0x0003e4000f121844 */
[----:B------:R-:W-:Y:S02]  /*10dc0*/  IMAD.WIDE R72, R245, 0x4, R72 ;  /* 0x00000004f5487825 */ /* 0x000fe400078e0248 */
        /* <DEDUP_REMOVED lines=62> */
[----:B------:R-:W-:Y:S01]  /*111b0*/  IMAD.WIDE R114, R245, 0x4, R114 ;  /* 0x00000004f5727825 */ /* 0x000fe200078e0272 */
[----:B------:R-:W-:Y:S01]  /*111c0*/  IADD3 R2, R0, -0x132, RZ ;  /* 0xfffffece00027810 */ /* 0x000fe20007ffe0ff */
[----:B------:R1:W-:Y:S02]  /*111d0*/  LDGSTS.E [R252+0x48400], [R90.64], !P1 ;  /* 0x484000005afc7fae */ /* 0x0003e4000c921844 */
[----:B------:R-:W-:-:S02]  /*111e0*/  IMAD.SHL.U32 R226, R226, 0x4, RZ ;  /* 0x00000004e2e27824 */ /* 0x000fc400078e00ff */
[----:B------:R1:W-:Y:S01]  /*111f0*/  LDGSTS.E [R252+0x48600], [R92.64], !P1 ;  /* 0x486000005cfc7fae */ /* 0x0003e2000c921844 */
[----:B------:R-:W-:Y:S01]  /*11200*/  ISETP.GE.U32.AND P1, PT, R3, 0x7ffffe93, PT ;  /* 0x7ffffe930300780c */ /* 0x000fe20003f26070 */
[C---:B------:R-:W-:Y:S01]  /*11210*/  IMAD.WIDE R116, R245.reuse, 0x4, R116 ;  /* 0x00000004f5747825 */ /* 0x040fe200078e0274 */
[----:B------:R-:W-:Y:S01]  /*11220*/  IADD3 R3, R0, -0x136, RZ ;  /* 0xfffffeca00037810 */ /* 0x000fe20007ffe0ff */
[----:B------:R1:W-:Y:S01]  /*11230*/  LDGSTS.E [R252+0x49400], [R94.64], !P5 ;  /* 0x494000005efc7fae */ /* 0x0003e2000e921844 */
[----:B------:R-:W-:Y:S01]  /*11240*/  LOP3.LUT R226, R226, 0x40, RZ, 0x3c, !PT ;  /* 0x00000040e2e27812 */ /* 0x000fe200078e3cff */
        /* <DEDUP_REMOVED lines=105> */
[----:B------:R-:W-:Y:S01]  /*118e0*/  IMAD.WIDE R188, R245, 0x4, R188 ;  /* 0x00000004f5bc7825 */ /* 0x000fe200078e02bc */
[----:B------:R-:W-:Y:S01]  /*118f0*/  IADD3 R3, R0, -0x110, RZ ;  /* 0xfffffef000037810 */ /* 0x000fe20007ffe0ff */
[----:B------:R1:W-:Y:S04]  /*11900*/  LDGSTS.E [R226+0x4b800], [R166.64], !P1 ;  /* 0x4b800000a6e27fae */ /* 0x0003e8000c921844 */
[----:B------:R1:W-:Y:S01]  /*11910*/  LDGSTS.E [R226+0x4ba00], [R168.64], !P1 ;  /* 0x4ba00000a8e27fae */ /* 0x0003e2000c921844 */
[----:B------:R-:W-:Y:S02]  /*11920*/  ISETP.GE.U32.AND P1, PT, R2, 0x7ffffe86, PT ;  /* 0x7ffffe860200780c */ /* 0x000fe40003f26070 */
[----:B------:R-:W-:Y:S01]  /*11930*/  IADD3 R2, R0, -0x13f, RZ ;  /* 0xfffffec100027810 */ /* 0x000fe20007ffe0ff */
[----:B------:R1:W-:Y:S04]  /*11940*/  LDGSTS.E [R226+0x4c800], [R170.64], !P3 ;  /* 0x4c800000aae27fae */ /* 0x0003e8000d921844 */
[----:B------:R1:W-:Y:S01]  /*11950*/  LDGSTS.E [R226+0x4ca00], [R172.64], !P3 ;  /* 0x4ca00000ace27fae */ /* 0x0003e2000d921844 */
[----:B------:R-:W-:-:S02]  /*11960*/  ISETP.GE.U32.AND P3, PT, R2, 0x7ffffe82, PT ;  /* 0x7ffffe820200780c */ /* 0x000fc40003f66070 */
[----:B------:R-:W-:Y:S01]  /*11970*/  IADD3 R2, R0, -0x118, RZ ;  /* 0xfffffee800027810 */ /* 0x000fe20007ffe0ff */
[----:B------:R-:W4:Y:S04]  /*11980*/  LDL.LU.64 R8, [R1+0x1a0] ;  /* 0x0001a00001087983 */ /* 0x000f280000300a00 */
[----:B------:R1:W-:Y:S04]  /*11990*/  LDGSTS.E [R226+0x4d800], [R174.64], !P2 ;  /* 0x4d800000aee27fae */ /* 0x0003e8000d121844 */
[----:B------:R1:W-:Y:S01]  /*119a0*/  LDGSTS.E [R226+0x4da00], [R176.64], !P2 ;  /* 0x4da00000b0e27fae */ /* 0x0003e2000d121844 */
[----:B------:R-:W-:-:S02]  /*119b0*/  ISETP.GE.U32.AND P2, PT, R3, 0x7ffffeb1, PT ;  /* 0x7ffffeb10300780c */ /* 0x000fc40003f46070 */
[C---:B------:R-:W-:Y:S01]  /*119c0*/  IADD3 R3, R0.reuse, -0x114, RZ ;  /* 0xfffffeec00037810 */ /* 0x040fe20007ffe0ff */
[----:B------:R1:W-:Y:S04]  /*119d0*/  LDGSTS.E [R226+0x4e800], [R178.64], !P1 ;  /* 0x4e800000b2e27fae */ /* 0x0003e8000c921844 */
[----:B------:R1:W-:Y:S01]  /*119e0*/  LDGSTS.E [R226+0x4ea00], [R180.64], !P1 ;  /* 0x4ea00000b4e27fae */ /* 0x0003e2000c921844 */
[----:B------:R-:W-:Y:S01]  /*119f0*/  ISETP.GE.U32.AND P1, PT, R3, 0x7ffffead, PT ;  /* 0x7ffffead0300780c */ /* 0x000fe20003f26070 */
[C---:B------:R-:W-:Y:S01]  /*11a00*/  IMAD.WIDE R190, R245.reuse, 0x4, R190 ;  /* 0x00000004f5be7825 */ /* 0x040fe200078e02be */
[----:B------:R-:W-:Y:S01]  /*11a10*/  IADD3 R3, R0, -0x11c, RZ ;  /* 0xfffffee400037810 */ /* 0x000fe20007ffe0ff */
[----:B------:R1:W-:Y:S04]  /*11a20*/  LDGSTS.E [R226+0x4f800], [R182.64], !P3 ;  /* 0x4f800000b6e27fae */ /* 0x0003e8000d921844 */
[----:B------:R1:W-:Y:S01]  /*11a30*/  LDGSTS.E [R226+0x4fa00], [R184.64], !P3 ;  /* 0x4fa00000b8e27fae */ /* 0x0003e2000d921844 */
[----:B------:R-:W-:Y:S01]  /*11a40*/  IMAD.WIDE R192, R245, 0x4, R192 ;  /* 0x00000004f5c07825 */ /* 0x000fe200078e02c0 */
[----:B------:R-:W-:-:S02]  /*11a50*/  ISETP.GE.U32.AND P3, PT, R2, 0x7ffffea9, PT ;  /* 0x7ffffea90200780c */ /* 0x000fc40003f66070 */
[----:B-1----:R-:W4:Y:S04]  /*11a60*/  LDL.LU.64 R226, [R1+0x1c0] ;  /* 0x0001c00001e27983 */ /* 0x002f280000300a00 */
[----:B------:R-:W4:Y:S04]  /*11a70*/  LDL.LU.64 R24, [R1+0x1d8] ;  /* 0x0001d80001187983 */ /* 0x000f280000300a00 */
[----:B------:R-:W4:Y:S04]  /*11a80*/  LDL.LU.64 R4, [R1+0x1e8] ;  /* 0x0001e80001047983 */ /* 0x000f280000300a00 */
[----:B------:R-:W4:Y:S01]  /*11a90*/  LDL.LU.64 R20, [R1+0x200] ;  /* 0x0002000001147983 */ /* 0x000f220000300a00 */
[----:B------:R-:W-:Y:S01]  /*11aa0*/  IADD3 R2, R0, -0x120, RZ ;  /* 0xfffffee000027810 */ /* 0x000fe20007ffe0ff */
[----:B------:R-:W-:-:S02]  /*11ab0*/  IMAD.WIDE R194, R245, 0x4, R194 ;  /* 0x00000004f5c27825 */ /* 0x000fc400078e02c2 */
[----:B------:R1:W-:Y:S02]  /*11ac0*/  LDGSTS.E [R244+0x40c00], [R186.64], !P4 ;  /* 0x40c00000baf47fae */ /* 0x0003e4000e121844 */
[C---:B------:R-:W-:Y:S02]  /*11ad0*/  IMAD.WIDE R196, R245.reuse, 0x4, R196 ;  /* 0x00000004f5c47825 */ /* 0x040fe400078e02c4 */
[----:B------:R1:W-:Y:S02]  /*11ae0*/  LDGSTS.E [R244+0x40e00], [R188.64], !P4 ;  /* 0x40e00000bcf47fae */ /* 0x0003e4000e121844 */
[C---:B------:R-:W-:Y:S02]  /*11af0*/  IMAD.WIDE R198, R245.reuse, 0x4, R198 ;  /* 0x00000004f5c67825 */ /* 0x040fe400078e02c6 */
[----:B------:R1:W-:Y:S02]  /*11b00*/  LDGSTS.E [R244+0x41c00], [R190.64], !P6 ;  /* 0x41c00000bef47fae */ /* 0x0003e4000f121844 */
[----:B------:R-:W-:-:S02]  /*11b10*/  IMAD.WIDE R200, R245, 0x4, R200 ;  /* 0x00000004f5c87825 */ /* 0x000fc400078e02c8 */
[----:B------:R1:W-:Y:S01]  /*11b20*/  LDGSTS.E [R244+0x41e00], [R192.64], !P6 ;  /* 0x41e00000c0f47fae */ /* 0x0003e2000f121844 */
[----:B------:R-:W-:Y:S01]  /*11b30*/  ISETP.GE.U32.AND P6, PT, R2, 0x7ffffea1, PT ;  /* 0x7ffffea10200780c */ /* 0x000fe20003fc6070 */
[----:B------:R-:W-:Y:S01]  /*11b40*/  IMAD.WIDE R202, R245, 0x4, R202 ;  /* 0x00000004f5ca7825 */ /* 0x000fe200078e02ca */
[----:B------:R-:W-:Y:S01]  /*11b50*/  ISETP.GE.U32.AND P4, PT, R3, 0x7ffffea5, PT ;  /* 0x7ffffea50300780c */ /* 0x000fe20003f86070 */
[----:B------:R1:W-:Y:S01]  /*11b60*/  LDGSTS.E [R244+0x42c00], [R194.64], !P5 ;  /* 0x42c00000c2f47fae */ /* 0x0003e2000e921844 */
[----:B------:R-:W-:Y:S01]  /*11b70*/  IADD3 R2, R0, -0x128, RZ ;  /* 0xfffffed800027810 */ /* 0x000fe20007ffe0ff */
[C---:B------:R-:W-:Y:S02]  /*11b80*/  IMAD.WIDE R204, R245.reuse, 0x4, R204 ;  /* 0x00000004f5cc7825 */ /* 0x040fe400078e02cc */
[----:B------:R1:W-:Y:S02]  /*11b90*/  LDGSTS.E [R244+0x42e00], [R196.64], !P5 ;  /* 0x42e00000c4f47fae */ /* 0x0003e4000e921844 */
[----:B------:R-:W-:-:S02]  /*11ba0*/  IMAD.WIDE R206, R245, 0x4, R206 ;  /* 0x00000004f5ce7825 */ /* 0x000fc400078e02ce */
[----:B------:R1:W-:Y:S02]  /*11bb0*/  LDGSTS.E [R244+0x43c00], [R198.64], !P2 ;  /* 0x43c00000c6f47fae */ /* 0x0003e4000d121844 */
[C---:B--2---:R-:W-:Y:S02]  /*11bc0*/  IMAD.WIDE R16, R245.reuse, 0x4, R16 ;  /* 0x00000004f5107825 */ /* 0x044fe400078e0210 */
[----:B------:R2:W-:Y:S01]  /*11bd0*/  LDGSTS.E [R244+0x43e00], [R200.64], !P2 ;  /* 0x43e00000c8f47fae */ /* 0x0005e2000d121844 */
[----:B------:R-:W-:Y:S02]  /*11be0*/  ISETP.GE.U32.AND P2, PT, R2, 0x7ffffe99, PT ;  /* 0x7ffffe990200780c */ /* 0x000fe40003f46070 */
[C---:B------:R-:W-:Y:S01]  /*11bf0*/  IADD3 R3, R0.reuse, -0x124, RZ ;  /* 0xfffffedc00037810 */ /* 0x040fe20007ffe0ff */
[----:B------:R2:W-:Y:S01]  /*11c00*/  LDGSTS.E [R244+0x44c00], [R202.64], !P1 ;  /* 0x44c00000caf47fae */ /* 0x0005e2000c921844 */
[----:B------:R-:W-:Y:S01]  /*11c10*/  IADD3 R2, R0, -0x130, RZ ;  /* 0xfffffed000027810 */ /* 0x000fe20007ffe0ff */
[----:B---3--:R-:W-:-:S02]  /*11c20*/  IMAD.WIDE R32, R245, 0x4, R28 ;  /* 0x00000004f5207825 */ /* 0x008fc400078e021c */
[----:B------:R2:W-:Y:S01]  /*11c30*/  LDGSTS.E [R244+0x44e00], [R204.64], !P1 ;  /* 0x44e00000ccf47fae */ /* 0x0005e2000c921844 */
[----:B------:R-:W-:Y:S01]  /*11c40*/  ISETP.GE.U32.AND P5, PT, R3, 0x7ffffe9d, PT ;  /* 0x7ffffe9d0300780c */ /* 0x000fe20003fa6070 */
[----:B------:R-:W-:Y:S02]  /*11c50*/  IMAD.WIDE R12, R245, 0x4, R12 ;  /* 0x00000004f50c7825 */ /* 0x000fe400078e020c */
[----:B------:R2:W-:Y:S01]  /*11c60*/  LDGSTS.E [R244+0x45c00], [R206.64], !P3 ;  /* 0x45c00000cef47fae */ /* 0x0005e2000d921844 */
[----:B------:R-:W-:-:S03]  /*11c70*/  IADD3 R3, R0, -0x12c, RZ ;  /* 0xfffffed400037810 */ /* 0x000fc60007ffe0ff */
[----:B------:R2:W-:Y:S01]  /*11c80*/  LDGSTS.E [R244+0x45e00], [R16.64], !P3 ;  /* 0x45e0000010f47fae */ /* 0x0005e2000d921844 */
[----:B------:R-:W-:Y:S02]  /*11c90*/  ISETP.GE.U32.AND P3, PT, R2, 0x7ffffe91, PT ;  /* 0x7ffffe910200780c */ /* 0x000fe40003f66070 */
[----:B------:R-:W-:Y:S01]  /*11ca0*/  IADD3 R2, R0, -0x134, RZ ;  /* 0xfffffecc00027810 */ /* 0x000fe20007ffe0ff */
[----:B------:R2:W-:Y:S01]  /*11cb0*/  LDGSTS.E [R244+0x46c00], [R32.64], !P4 ;  /* 0x46c0000020f47fae */ /* 0x0005e2000e121844 */
[----:B------:R-:W-:-:S03]  /*11cc0*/  ISETP.GE.U32.AND P1, PT, R3, 0x7ffffe95, PT ;  /* 0x7ffffe950300780c */ /* 0x000fc60003f26070 */
[----:B------:R2:W-:Y:S01]  /*11cd0*/  LDGSTS.E [R244+0x46e00], [R12.64], !P4 ;  /* 0x46e000000cf47fae */ /* 0x0005e2000e121844 */
[----:B------:R-:W-:-:S03]  /*11ce0*/  ISETP.GE.U32.AND P4, PT, R2, 0x7ffffe8d, PT ;  /* 0x7ffffe8d0200780c */ /* 0x000fc60003f86070 */
[----:B------:R-:W3:Y:S04]  /*11cf0*/  LDL.LU.64 R2, [R1+0x210] ;  /* 0x0002100001027983 */ /* 0x000ee80000300a00 */
[----:B------:R-:W-:Y:S04]  /*11d00*/  STL [R1+0x908], R236 ;  /* 0x000908ec01007387 */ /* 0x000fe80000100800 */
        /* <DEDUP_REMOVED lines=8> */
[----:B------:R1:W-:Y:S04]  /*11d90*/  STL [R1+0x8ec], R187 ;  /* 0x0008ecbb01007387 */ /* 0x0003e80000100800 */
        /* <DEDUP_REMOVED lines=45> */
[----:B------:R-:W-:Y:S01]  /*12070*/  STL [R1+0x824], R147 ;  /* 0x0008249301007387 */ /* 0x000fe20000100800 */
[----:B----4-:R-:W-:-:S03]  /*12080*/  IMAD.WIDE R28, R245, 0x4, R8 ;  /* 0x00000004f51c7825 */ /* 0x010fc600078e0208 */
        /* <DEDUP_REMOVED lines=8> */
[----:B------:R-:W-:-:S03]  /*12110*/  IMAD.WIDE R24, R245, 0x4, R24 ;  /* 0x00000004f5187825 */ /* 0x000fc600078e0218 */
        /* <DEDUP_REMOVED lines=99> */
[----:B------:R-:W4:Y:S04]  /*12750*/  S2R R227, SR_TID.X ;  /* 0x0000000000e37919 */ /* 0x000f280000002100 */
        /* <DEDUP_REMOVED lines=20> */
[----:B------:R-:W-:Y:S01]  /*128a0*/  STL [R1+0x408], R222 ;  /* 0x000408de01007387 */ /* 0x000fe20000100800 */
[----:B------:R-:W-:-:S03]  /*128b0*/  IMAD.MOV.U32 R226, RZ, RZ, 0x3f ;  /* 0x0000003fffe27424 */ /* 0x000fc600078e00ff */
[----:B------:R-:W-:Y:S01]  /*128c0*/  STL [R1+0x404], R223 ;  /* 0x000404df01007387 */ /* 0x000fe20000100800 */
[----:B----4-:R-:W-:-:S03]  /*128d0*/  LOP3.LUT R252, R227, 0x3f, RZ, 0xc0, !PT ;  /* 0x0000003fe3fc7812 */ /* 0x010fc600078ec0ff */
[----:B------:R-:W-:Y:S01]  /*128e0*/  STL [R1+0x410], R92 ;  /* 0x0004105c01007387 */ /* 0x000fe20000100800 */
[----:B------:R-:W-:-:S03]  /*128f0*/  IADD3 R227, R0, -0x100, RZ ;  /* 0xffffff0000e37810 */ /* 0x000fc60007ffe0ff */
[----:B------:R-:W-:Y:S04]  /*12900*/  STL [R1+0x40c], R93 ;  /* 0x00040c5d01007387 */ /* 0x000fe80000100800 */
[----:B------:R-:W-:Y:S04]  /*12910*/  STL [R1+0x418], R156 ;  /* 0x0004189c01007387 */ /* 0x000fe80000100800 */
[----:B------:R-:W-:Y:S01]  /*12920*/  STL [R1+0x414], R157 ;  /* 0x0004149d01007387 */ /* 0x000fe20000100800 */
[----:B------:R-:W-:-:S03]  /*12930*/  IADD3 R226, R226, c[0x0][0x180], RZ ;  /* 0x00006000e2e27a10 */ /* 0x000fc60007ffe0ff */
[----:B------:R-:W-:Y:S01]  /*12940*/  STL [R1+0x420], R4 ;  /* 0x0004200401007387 */ /* 0x000fe20000100800 */
[----:B---3--:R-:W-:-:S03]  /*12950*/  IMAD.WIDE R2, R245, 0x4, R2 ;  /* 0x00000004f5027825 */ /* 0x008fc600078e0202 */
[----:B------:R1:W-:Y:S04]  /*12960*/  STL [R1+0x41c], R5 ;  /* 0x00041c0501007387 */ /* 0x0003e80000100800 */
[----:B------:R2:W-:Y:S04]  /*12970*/  LDGSTS.E [R244+0x47c00], [R28.64], !P6 ;  /* 0x47c000001cf47fae */ /* 0x0005e8000f121844 */
[----:B------:R-:W-:Y:S04]  /*12980*/  STL [R1+0x42c], R224 ;  /* 0x00042ce001007387 */ /* 0x000fe80000100800 */
[----:B------:R4:W-:Y:S01]  /*12990*/  LDGSTS.E [R244+0x47e00], [R8.64], !P6 ;  /* 0x47e0000008f47fae */ /* 0x0009e2000f121844 */
[----:B------:R-:W-:-:S03]  /*129a0*/  ISETP.GE.AND P6, PT, R252, R227, PT ;  /* 0x000000e3fc00720c */ /* 0x000fc60003fc6270 */
[----:B------:R-:W-:Y:S01]  /*129b0*/  STL [R1+0x428], R225 ;  /* 0x000428e101007387 */ /* 0x000fe20000100800 */
[----:B------:R-:W-:-:S03]  /*129c0*/  IADD3 R227, R0, -0x138, RZ ;  /* 0xfffffec800e37810 */ /* 0x000fc60007ffe0ff */
[----:B------:R-:W-:Y:S04]  /*129d0*/  STL [R1+0x43c], R96 ;  /* 0x00043c6001007387 */ /* 0x000fe80000100800 */
[----:B------:R2:W-:Y:S04]  /*129e0*/  LDGSTS.E [R244+0x48c00], [R24.64], !P5 ;  /* 0x48c0000018f47fae */ /* 0x0005e8000e921844 */
[----:B------:R-:W-:Y:S04]  /*129f0*/  STL [R1+0x438], R97 ;  /* 0x0004386101007387 */ /* 0x000fe80000100800 */
[----:B------:R1:W-:Y:S01]  /*12a00*/  LDGSTS.E [R244+0x48e00], [R4.64], !P5 ;  /* 0x48e0000004f47fae */ /* 0x0003e2000e921844 */
[----:B------:R-:W-:-:S03]  /*12a10*/  ISETP.GT.AND P5, PT, R226, 0x13f, PT ;  /* 0x0000013fe200780c */ /* 0x000fc60003fa4270 */
[----:B-1----:R-:W1:Y:S01]  /*12a20*/  LDL.LU.64 R186, [R1+0x218] ;  /* 0x0002180001ba7983 */ /* 0x002e620000300a00 */
[----:B------:R-:W-:-:S03]  /*12a30*/  SEL R226, RZ, 0x4, P6 ;  /* 0x00000004ffe27807 */ /* 0x000fc60003000000 */
[----:B------:R-:W-:Y:S01]  /*12a40*/  STL [R1+0x448], R160 ;  /* 0x000448a001007387 */ /* 0x000fe20000100800 */
[----:B------:R-:W-:-:S03]  /*12a50*/  ISETP.GE.U32.AND P6, PT, R227, 0x7ffffe89, PT ;  /* 0x7ffffe89e300780c */ /* 0x000fc60003fc6070 */
[----:B------:R-:W-:Y:S01]  /*12a60*/  STL [R1+0x444], R161 ;  /* 0x000444a101007387 */ /* 0x000fe20000100800 */
[----:B------:R-:W-:-:S03]  /*12a70*/  IADD3 R227, R0, -0x13c, RZ ;  /* 0xfffffec400e37810 */ /* 0x000fc60007ffe0ff */
[----:B------:R-:W-:Y:S01]  /*12a80*/  STL [R1+0x450], R2 ;  /* 0x0004500201007387 */ /* 0x000fe20000100800 */
[----:B------:R-:W-:-:S03]  /*12a90*/  SEL R226, R226, RZ, P5 ;  /* 0x000000ffe2e27207 */ /* 0x000fc60002800000 */
[----:B------:R1:W-:Y:S04]  /*12aa0*/  STL [R1+0x44c], R3 ;  /* 0x00044c0301007387 */ /* 0x0003e80000100800 */
[----:B------:R-:W-:Y:S04]  /*12ab0*/  STL [R1+0x45c], R36 ;  /* 0x00045c2401007387 */ /* 0x000fe80000100800 */
[----:B------:R-:W1:Y:S04]  /*12ac0*/  LDL.LU.64 R238, [R1+0x208] ;  /* 0x0002080001ee7983 */ /* 0x000e680000300a00 */
[----:B------:R-:W-:Y:S01]  /*12ad0*/  STL [R1+0x458], R37 ;  /* 0x0004582501007387 */ /* 0x000fe20000100800 */
[----:B------:R-:W-:-:S03]  /*12ae0*/  ISETP.GE.U32.AND P5, PT, R227, 0x7ffffe85, PT ;  /* 0x7ffffe85e300780c */ /* 0x000fc60003fa6070 */
[----:B------:R-:W-:Y:S04]  /*12af0*/  STL [R1+0x46c], R100 ;  /* 0x00046c6401007387 */ /* 0x000fe80000100800 */
[----:B------:R2:W-:Y:S04]  /*12b00*/  LDGSTS.E [R244+0x49c00], [R20.64], !P2 ;  /* 0x49c0000014f47fae */ /* 0x0005e8000d121844 */
[----:B------:R-:W-:Y:S04]  /*12b10*/  STL [R1+0x468], R101 ;  /* 0x0004686501007387 */ /* 0x000fe80000100800 */
[----:B------:R1:W-:Y:S01]  /*12b20*/  LDGSTS.E [R244+0x49e00], [R2.64], !P2 ;  /* 0x49e0000002f47fae */ /* 0x0003e2000d121844 */
[----:B------:R-:W-:-:S03]  /*12b30*/  ISETP.NE.U32.AND P2, PT, R226, RZ, PT ;  /* 0x000000ffe200720c */ /* 0x000fc60003f45070 */
[----:B------:R-:W-:Y:S04]  /*12b40*/  STL [R1+0x47c], R164 ;  /* 0x00047ca401007387 */ /* 0x000fe80000100800 */
[----:B------:R-:W-:Y:S04]  /*12b50*/  STL [R1+0x478], R165 ;  /* 0x000478a501007387 */ /* 0x000fe80000100800 */
[----:B------:R-:W2:Y:S04]  /*12b60*/  LDL.LU.64 R226, [R1+0x1f8] ;  /* 0x0001f80001e27983 */ /* 0x000ea80000300a00 */
[----:B------:R-:W-:Y:S04]  /*12b70*/  STL [R1+0x49c], R40 ;  /* 0x00049c2801007387 */ /* 0x000fe80000100800 */
[----:B------:R-:W-:Y:S04]  /*12b80*/  STL [R1+0x498], R41 ;  /* 0x0004982901007387 */ /* 0x000fe80000100800 */
[----:B------:R-:W-:Y:S04]  /*12b90*/  STL [R1+0x4ac], R104 ;  /* 0x0004ac6801007387 */ /* 0x000fe80000100800 */
[----:B------:R-:W-:Y:S04]  /*12ba0*/  STL [R1+0x4a8], R105 ;  /* 0x0004a86901007387 */ /* 0x000fe80000100800 */
[----:B------:R-:W4:Y:S04]  /*12bb0*/  LDL.LU.64 R58, [R1+0x1f0] ;  /* 0x0001f000013a7983 */ /* 0x000f280000300a00 */
[----:B------:R-:W-:Y:S04]  /*12bc0*/  STL [R1+0x4bc], R168 ;  /* 0x0004bca801007387 */ /* 0x000fe80000100800 */
[----:B------:R-:W-:Y:S04]  /*12bd0*/  STL [R1+0x4b8], R169 ;  /* 0x0004b8a901007387 */ /* 0x000fe80000100800 */
[----:B------:R-:W-:Y:S04]  /*12be0*/  STL [R1+0x4dc], R44 ;  /* 0x0004dc2c01007387 */ /* 0x000fe80000100800 */
[----:B------:R-:W-:Y:S04]  /*12bf0*/  STL [R1+0x4d8], R45 ;  /* 0x0004d82d01007387 */ /* 0x000fe80000100800 */
[----:B------:R-:W-:Y:S04]  /*12c00*/  STL [R1+0x75c], R108 ;  /* 0x00075c6c01007387 */ /* 0x000fe80000100800 */
[----:B------:R-:W3:Y:S04]  /*12c10*/  S2R R237, SR_TID.X ;  /* 0x0000000000ed7919 */ /* 0x000ee80000002100 */
[----:B------:R-:W-:Y:S04]  /*12c20*/  STL [R1+0x758], R109 ;  /* 0x0007586d01007387 */ /* 0x000fe80000100800 */
[----:B------:R-:W4:Y:S04]  /*12c30*/  LDL.LU.64 R190, [R1+0x1e0] ;  /* 0x0001e00001be7983 */ /* 0x000f280000300a00 */
[----:B------:R-:W-:Y:S04]  /*12c40*/  STL [R1+0x76c], R172 ;  /* 0x00076cac01007387 */ /* 0x000fe80000100800 */
[----:B------:R-:W-:Y:S04]  /*12c50*/  STL [R1+0x768], R173 ;  /* 0x000768ad01007387 */ /* 0x000fe80000100800 */
[----:B------:R-:W-:Y:S04]  /*12c60*/  STL [R1+0x77c], R48 ;  /* 0x00077c3001007387 */ /* 0x000fe80000100800 */
[----:B------:R-:W4:Y:S01]  /*12c70*/  LDL.LU.64 R122, [R1+0x1d0] ;  /* 0x0001d000017a7983 */ /* 0x000f220000300a00 */
[----:B---3--:R-:W-:-:S03]  /*12c80*/  LOP3.LUT R237, R237, 0x7f, RZ, 0xc0, !PT ;  /* 0x0000007feded7812 */ /* 0x008fc600078ec0ff */
[----:B------:R-:W-:Y:S02]  /*12c90*/  STL [R1+0x778], R49 ;  /* 0x0007783101007387 */ /* 0x000fe40000100800 */
[----:B------:R-:W-:Y:S02]  /*12ca0*/  IMAD.SHL.U32 R237, R237, 0x4, RZ ;  /* 0x00000004eded7824 */ /* 0x000fe400078e00ff */
[----:B------:R-:W-:Y:S04]  /*12cb0*/  STL [R1+0x78c], R112 ;  /* 0x00078c7001007387 */ /* 0x000fe80000100800 */
[----:B------:R-:W-:Y:S04]  /*12cc0*/  STL [R1+0x788], R113 ;  /* 0x0007887101007387 */ /* 0x000fe80000100800 */
[----:B------:R-:W-:Y:S01]  /*12cd0*/  STL [R1+0x79c], R176 ;  /* 0x00079cb001007387 */ /* 0x000fe20000100800 */
[----:B------:R-:W-:-:S03]  /*12ce0*/  LOP3.LUT R236, R237, 0x60, RZ, 0x3c, !PT ;  /* 0x00000060edec7812 */ /* 0x000fc600078e3cff */
[----:B------:R-:W4:Y:S04]  /*12cf0*/  LDL.LU.64 R126, [R1+0x1c8] ;  /* 0x0001c800017e7983 */ /* 0x000f280000300a00 */
[----:B------:R-:W-:Y:S01]  /*12d00*/  STL [R1+0x798], R177 ;  /* 0x000798b101007387 */ /* 0x000fe20000100800 */
[----:B-1----:R-:W-:-:S05]  /*12d10*/  IMAD.WIDE R4, R245, 0x4, R186 ;  /* 0x00000004f5047825 */ /* 0x002fca00078e02ba */
[----:B------:R-:W-:Y:S04]  /*12d20*/  STL [R1+0x484], R4 ;  /* 0x0004840401007387 */ /* 0x000fe80000100800 */
[----:B------:R-:W3:Y:S04]  /*12d30*/  LDL.LU.64 R62, [R1+0x1b0] ;  /* 0x0001b000013e7983 */ /* 0x000ee80000300a00 */
[----:B------:R2:W-:Y:S01]  /*12d40*/  LDGSTS.E [R236+0x4ac00], [R4.64], !P1 ;  /* 0x4ac0000004ec7fae */ /* 0x0005e2000c921844 */
[----:B------:R-:W-:-:S03]  /*12d50*/  IMAD.WIDE R2, R245, 0x4, R238 ;  /* 0x00000004f5027825 */ /* 0x000fc600078e02ee */
[----:B------:R-:W3:Y:S04]  /*12d60*/  LDL.LU.64 R238, [R1+0x1b8] ;  /* 0x0001b80001ee7983 */ /* 0x000ee80000300a00 */
[----:B------:R2:W-:Y:S04]  /*12d70*/  STL [R1+0x480], R5 ;  /* 0x0004800501007387 */ /* 0x0005e80000100800 */
[----:B------:R-:W-:Y:S04]  /*12d80*/  STL [R1+0x48c], R2 ;  /* 0x00048c0201007387 */ /* 0x000fe80000100800 */
[----:B------:R4:W-:Y:S01]  /*12d90*/  LDGSTS.E [R236+0x4ae00], [R2.64], !P1 ;  /* 0x4ae0000002ec7fae */ /* 0x0009e2000c921844 */
[----:B--2---:R-:W-:-:S03]  /*12da0*/  IMAD.WIDE R4, R245, 0x4, R226 ;  /* 0x00000004f5047825 */ /* 0x004fc600078e02e2 */
[----:B------:R-:W2:Y:S04]  /*12db0*/  LDL.LU.64 R226, [R1+0x198] ;  /* 0x0001980001e27983 */ /* 0x000ea80000300a00 */
[----:B------:R4:W-:Y:S04]  /*12dc0*/  STL [R1+0x488], R3 ;  /* 0x0004880301007387 */ /* 0x0009e80000100800 */
[----:B------:R-:W-:Y:S04]  /*12dd0*/  STL [R1+0x4c4], R4 ;  /* 0x0004c40401007387 */ /* 0x000fe80000100800 */
[----:B------:R1:W-:Y:S04]  /*12de0*/  STL [R1+0x4c0], R5 ;  /* 0x0004c00501007387 */ /* 0x0003e80000100800 */
[----:B------:R-:W2:Y:S01]  /*12df0*/  LDL.LU.64 R240, [R1+0x1a8] ;  /* 0x0001a80001f07983 */ /* 0x000ea20000300a00 */
[----:B----4-:R-:W-:-:S03]  /*12e00*/  IMAD.WIDE R2, R245, 0x4, R58 ;  /* 0x00000004f5027825 */ /* 0x010fc600078e023a */
[----:B------:R1:W-:Y:S04]  /*12e10*/  LDGSTS.E [R236+0x4bc00], [R4.64], !P3 ;  /* 0x4bc0000004ec7fae */ /* 0x0003e8000d921844 */
[----:B------:R-:W4:Y:S04]  /*12e20*/  LDL.LU.64 R186, [R1+0x188] ;  /* 0x0001880001ba7983 */ /* 0x000f280000300a00 */
[----:B------:R-:W4:Y:S04]  /*12e30*/  LDL.LU.64 R58, [R1+0x190] ;  /* 0x00019000013a7983 */ /* 0x000f280000300a00 */
[----:B------:R-:W-:Y:S04]  /*12e40*/  STL [R1+0x4cc], R2 ;  /* 0x0004cc0201007387 */ /* 0x000fe80000100800 */
[----:B------:R1:W-:Y:S04]  /*12e50*/  STL [R1+0x4c8], R3 ;  /* 0x0004c80301007387 */ /* 0x0003e80000100800 */
[----:B------:R1:W-:Y:S02]  /*12e60*/  LDGSTS.E [R236+0x4be00], [R2.64], !P3 ;  /* 0x4be0000002ec7fae */ /* 0x0003e4000d921844 */
[----:B-1----:R-:W-:-:S05]  /*12e70*/  IMAD.WIDE R4, R245, 0x4, R190 ;  /* 0x00000004f5047825 */ /* 0x002fca00078e02be */
[----:B------:R-:W-:Y:S04]  /*12e80*/  STL [R1+0x74c], R4 ;  /* 0x00074c0401007387 */ /* 0x000fe80000100800 */
[----:B------:R1:W-:Y:S04]  /*12e90*/  STL [R1+0x748], R5 ;  /* 0x0007480501007387 */ /* 0x0003e80000100800 */
[----:B------:R1:W-:Y:S01]  /*12ea0*/  LDGSTS.E [R236+0x4cc00], [R4.64], !P4 ;  /* 0x4cc0000004ec7fae */ /* 0x0003e2000e121844 */
[----:B------:R-:W-:-:S03]  /*12eb0*/  IMAD.WIDE R2, R245, 0x4, R122 ;  /* 0x00000004f5027825 */ /* 0x000fc600078e027a */
[----:B------:R-:W4:Y:S04]  /*12ec0*/  LDL.LU.64 R122, [R1+0x160] ;  /* 0x00016000017a7983 */ /* 0x000f280000300a00 */
[----:B------:R-:W-:Y:S04]  /*12ed0*/  STL [R1+0x744], R2 ;  /* 0x0007440201007387 */ /* 0x000fe80000100800 */
[----:B------:R1:W-:Y:S04]  /*12ee0*/  STL [R1+0x740], R3 ;  /* 0x0007400301007387 */ /* 0x0003e80000100800 */
[----:B------:R3:W-:Y:S01]  /*12ef0*/  LDGSTS.E [R236+0x4ce00], [R2.64], !P4 ;  /* 0x4ce0000002ec7fae */ /* 0x0007e2000e121844 */
[----:B-1----:R-:W-:-:S05]  /*12f00*/  IMAD.WIDE R4, R245, 0x4, R126 ;  /* 0x00000004f5047825 */ /* 0x002fca00078e027e */
[----:B------:R2:W-:Y:S01]  /*12f10*/  LDGSTS.E [R236+0x4dc00], [R4.64], !P6 ;  /* 0x4dc0000004ec7fae */ /* 0x0005e2000f121844 */
[----:B---3--:R-:W-:-:S03]  /*12f20*/  IMAD.WIDE R8, R245, 0x4, R238 ;  /* 0x00000004f5087825 */ /* 0x008fc600078e02ee */
[----:B------:R-:W3:Y:S04]  /*12f30*/  LDL.LU.64 R238, [R1+0x138] ;  /* 0x0001380001ee7983 */ /* 0x000ee80000300a00 */
[----:B------:R-:W-:Y:S04]  /*12f40*/  STL [R1+0x73c], R4 ;  /* 0x00073c0401007387 */ /* 0x000fe80000100800 */
[----:B------:R2:W-:Y:S04]  /*12f50*/  STL [R1+0x738], R5 ;  /* 0x0007380501007387 */ /* 0x0005e80000100800 */
[----:B------:R-:W1:Y:S01]  /*12f60*/  S2R R237, SR_TID.X ;  /* 0x0000000000ed7919 */ /* 0x000e620000002100 */
[----:B------:R-:W-:Y:S01]  /*12f70*/  IMAD.WIDE R2, R245, 0x4, R62 ;  /* 0x00000004f5027825 */ /* 0x000fe200078e023e */
[----:B------:R-:W-:-:S02]  /*12f80*/  IADD3 R0, R0, -0x140, RZ ;  /* 0xfffffec000007810 */ /* 0x000fc40007ffe0ff */
[----:B------:R1:W-:Y:S01]  /*12f90*/  LDGSTS.E [R236+0x4de00], [R8.64], !P6 ;  /* 0x4de0000008ec7fae */ /* 0x0003e2000f121844 */
[----:B--2---:R-:W-:Y:S01]  /*12fa0*/  IMAD.WIDE R4, R245, 0x4, R226 ;  /* 0x00000004f5047825 */ /* 0x004fe200078e02e2 */
[----:B------:R-:W-:Y:S02]  /*12fb0*/  ISETP.GE.U32.AND P1, PT, R0, 0x7ffffe81, PT ;  /* 0x7ffffe810000780c */ /* 0x000fe40003f26070 */
[----:B------:R-:W2:Y:S01]  /*12fc0*/  LDL.LU.64 R226, [R1+0x118] ;  /* 0x0001180001e27983 */ /* 0x000ea20000300a00 */
[----:B------:R-:W-:-:S03]  /*12fd0*/  IMAD.MOV.U32 R244, RZ, RZ, c[0x0][0x18c] ;  /* 0x00006300fff47624 */ /* 0x000fc600078e00ff */
[----:B------:R-:W-:Y:S04]  /*12fe0*/  STL [R1+0x734], R2 ;  /* 0x0007340201007387 */ /* 0x000fe80000100800 */
[----:B------:R1:W-:Y:S01]  /*12ff0*/  STL [R1+0x730], R3 ;  /* 0x0007300301007387 */ /* 0x0003e20000100800 */
[----:B------:R-:W-:-:S03]  /*13000*/  SHF.L.U32 R244, R244, 0x6, RZ ;  /* 0x00000006f4f47819 */ /* 0x000fc600000006ff */
[----:B------:R-:W2:Y:S01]  /*13010*/  LDL.LU.64 R126, [R1+0xf8] ;  /* 0x0000f800017e7983 */ /* 0x000ea20000300a00 */
[----:B------:R-:W-:-:S03]  /*13020*/  IMAD.WIDE R10, R245, 0x4, R240 ;  /* 0x00000004f50a7825 */ /* 0x000fc600078e02f0 */
[----:B------:R-:W2:Y:S04]  /*13030*/  LDL.LU.64 R62, [R1+0xd8] ;  /* 0x0000d800013e7983 */ /* 0x000ea80000300a00 */
[----:B------:R4:W-:Y:S04]  /*13040*/  LDGSTS.E [R236+0x4ec00], [R2.64], !P5 ;  /* 0x4ec0000002ec7fae */ /* 0x0009e8000e921844 */
[----:B------:R-:W-:Y:S01]  /*13050*/  STL [R1+0x72c], R4 ;  /* 0x00072c0401007387 */ /* 0x000fe20000100800 */
[----:B----4-:R-:W-:-:S03]  /*13060*/  IMAD.WIDE R12, R245, 0x4, R58 ;  /* 0x00000004f50c7825 */ /* 0x010fc600078e023a */
[----:B------:R4:W-:Y:S01]  /*13070*/  STL [R1+0x728], R5 ;  /* 0x0007280501007387 */ /* 0x0009e20000100800 */
[----:B-1----:R-:W-:Y:S01]  /*13080*/  SHF.R.S32.HI R59, RZ, 0x6, R237 ;  /* 0x00000006ff3b7819 */ /* 0x002fe200000114ed */
[----:B------:R-:W-:Y:S02]  /*13090*/  IMAD.WIDE R2, R244, 0x4, R186 ;  /* 0x00000004f4027825 */ /* 0x000fe400078e02ba */
[----:B------:R-:W2:Y:S01]  /*130a0*/  LDL.LU.64 R240, [R1+0xb0] ;  /* 0x0000b00001f07983 */ /* 0x000ea20000300a00 */
[----:B------:R-:W-:-:S03]  /*130b0*/  LOP3.LUT R237, R237, 0x3f, RZ, 0xc0, !PT ;  /* 0x0000003feded7812 */ /* 0x000fc600078ec0ff */
[----:B------:R1:W-:Y:S01]  /*130c0*/  LDGSTS.E [R236+0x4ee00], [R10.64], !P5 ;  /* 0x4ee000000aec7fae */ /* 0x0003e2000e921844 */
[----:B------:R-:W-:-:S03]  /*130d0*/  SGXT R59, R59, 0x1 ;  /* 0x000000013b3b781a */ /* 0x000fc60000000200 */
[----:B------:R-:W-:Y:S01]  /*130e0*/  STL [R1+0x724], R2 ;  /* 0x0007240201007387 */ /* 0x000fe20000100800 */
[----:B------:R-:W-:-:S03]  /*130f0*/  IMAD.SHL.U32 R237, R237, 0x4, RZ ;  /* 0x00000004eded7824 */ /* 0x000fc600078e00ff */
[----:B------:R4:W-:Y:S04]  /*13100*/  LDGSTS.E [R236+0x4fc00], [R4.64], !P1 ;  /* 0x4fc0000004ec7fae */ /* 0x0009e8000c921844 */
[----:B------:R-:W2:Y:S04]  /*13110*/  LDL.LU.64 R186, [R1+0x90] ;  /* 0x0000900001ba7983 */ /* 0x000ea80000300a00 */
[----:B------:R3:W-:Y:S01]  /*13120*/  STL [R1+0x720], R3 ;  /* 0x0007200301007387 */ /* 0x0007e20000100800 */
[----:B------:R-:W-:-:S03]  /*13130*/  LOP3.LUT R237, R237, 0x110, R59, 0x78, !PT ;  /* 0x00000110eded7812 */ /* 0x000fc600078e783b */
[----:B------:R1:W-:Y:S04]  /*13140*/  LDGSTS.E [R236+0x4fe00], [R12.64], !P1 ;  /* 0x4fe000000cec7fae */ /* 0x0003e8000c921844 */
[----:B------:R-:W0:Y:S04]  /*13150*/  LDGDEPBAR ;  /* 0x00000000000079af */ /* 0x000e280000000000 */
[----:B------:R3:W-:Y:S01]  /*13160*/  LDGSTS.E [R237+0x70000], [R2.64], P2 ;  /* 0x7000000002ed7fae */ /* 0x0007e20009121844 */
[----:B----4-:R-:W-:-:S03]  /*13170*/  IMAD.WIDE R4, R244, 0x4, R122 ;  /* 0x00000004f4047825 */ /* 0x010fc600078e027a */
[----:B------:R-:W4:Y:S04]  /*13180*/  LDL.LU.64 R122, [R1+0x70] ;  /* 0x00007000017a7983 */ /* 0x000f280000300a00 */
[----:B------:R-:W4:Y:S04]  /*13190*/  LDL.LU.64 R58, [R1+0x50] ;  /* 0x00005000013a7983 */ /* 0x000f280000300a00 */
[----:B------:R-:W-:Y:S04]  /*131a0*/  STL [R1+0x71c], R4 ;  /* 0x00071c0401007387 */ /* 0x000fe80000100800 */
[----:B------:R2:W-:Y:S04]  /*131b0*/  STL [R1+0x718], R5 ;  /* 0x0007180501007387 */ /* 0x0005e80000100800 */
[----:B------:R2:W-:Y:S01]  /*131c0*/  LDGSTS.E [R237+0x70800], [R4.64], P2 ;  /* 0x7080000004ed7fae */ /* 0x0005e20009121844 */
[----:B---3--:R-:W-:-:S03]  /*131d0*/  IMAD.WIDE R2, R244, 0x4, R238 ;  /* 0x00000004f4027825 */ /* 0x008fc600078e02ee */
[----:B------:R-:W3:Y:S04]  /*131e0*/  LDL.LU.64 R238, [R1+0x30] ;  /* 0x0000300001ee7983 */ /* 0x000ee80000300a00 */
[----:B------:R-:W-:Y:S04]  /*131f0*/  STL [R1+0x714], R2 ;  /* 0x0007140201007387 */ /* 0x000fe80000100800 */
[----:B------:R1:W-:Y:S04]  /*13200*/  STL [R1+0x710], R3 ;  /* 0x0007100301007387 */ /* 0x0003e80000100800 */
[----:B------:R1:W-:Y:S01]  /*13210*/  LDGSTS.E [R237+0x71000], [R2.64], P2 ;  /* 0x7100000002ed7fae */ /* 0x0003e20009121844 */
[----:B--2---:R-:W-:-:S03]  /*13220*/  IMAD.WIDE R4, R244, 0x4, R226 ;  /* 0x00000004f4047825 */ /* 0x004fc600078e02e2 */
[----:B------:R-:W2:Y:S04]  /*13230*/  LDL.LU.64 R226, [R1+0x10] ;  /* 0x0000100001e27983 */ /* 0x000ea80000300a00 */
[----:B------:R-:W-:Y:S01]  /*13240*/  STL [R1+0x70c], R4 ;  /* 0x00070c0401007387 */ /* 0x000fe20000100800 */
[----:B-1----:R-:W-:-:S03]  /*13250*/  IMAD.WIDE R2, R244, 0x4, R126 ;  /* 0x00000004f4027825 */ /* 0x002fc600078e027e */
[----:B------:R1:W-:Y:S04]  /*13260*/  STL [R1+0x708], R5 ;  /* 0x0007080501007387 */ /* 0x0003e80000100800 */
[----:B------:R1:W-:Y:S04]  /*13270*/  LDGSTS.E [R237+0x71800], [R4.64], P2 ;  /* 0x7180000004ed7fae */ /* 0x0003e80009121844 */
[----:B------:R-:W-:Y:S04]  /*13280*/  STL [R1+0x704], R2 ;  /* 0x0007040201007387 */ /* 0x000fe80000100800 */
[----:B------:R1:W-:Y:S02]  /*13290*/  STL [R1+0x700], R3 ;  /* 0x0007000301007387 */ /* 0x0003e40000100800 */
[----:B-1----:R-:W-:-:S02]  /*132a0*/  IMAD.WIDE R4, R244, 0x4, R62 ;  /* 0x00000004f4047825 */ /* 0x002fc400078e023e */
[----:B------:R1:W-:Y:S04]  /*132b0*/  LDGSTS.E [R237+0x72000], [R2.64], P2 ;  /* 0x7200000002ed7fae */ /* 0x0003e80009121844 */
[----:B------:R-:W-:Y:S04]  /*132c0*/  STL [R1+0x6fc], R4 ;  /* 0x0006fc0401007387 */ /* 0x000fe80000100800 */
[----:B------:R1:W-:Y:S02]  /*132d0*/  STL [R1+0x6f8], R5 ;  /* 0x0006f80501007387 */ /* 0x0003e40000100800 */
[----:B-1----:R-:W-:-:S02]  /*132e0*/  IMAD.WIDE R2, R244, 0x4, R240 ;  /* 0x00000004f4027825 */ /* 0x002fc400078e02f0 */
[----:B------:R1:W-:Y:S04]  /*132f0*/  LDGSTS.E [R237+0x72800], [R4.64], P2 ;  /* 0x7280000004ed7fae */ /* 0x0003e80009121844 */
[----:B------:R-:W-:Y:S04]  /*13300*/  STL [R1+0x6f4], R2 ;  /* 0x0006f40201007387 */ /* 0x000fe80000100800 */
[----:B------:R4:W-:Y:S01]  /*13310*/  STL [R1+0x6f0], R3 ;  /* 0x0006f00301007387 */ /* 0x0009e20000100800 */
[----:B-1----:R-:W-:-:S03]  /*13320*/  IMAD.WIDE R4, R244, 0x4, R186 ;  /* 0x00000004f4047825 */ /* 0x002fc600078e02ba */
[----:B------:R4:W-:Y:S04]  /*13330*/  LDGSTS.E [R237+0x73000], [R2.64], P2 ;  /* 0x7300000002ed7fae */ /* 0x0009e80009121844 */
[----:B------:R-:W-:Y:S04]  /*13340*/  STL [R1+0x6ec], R4 ;  /* 0x0006ec0401007387 */ /* 0x000fe80000100800 */
[----:B------:R1:W-:Y:S04]  /*13350*/  STL [R1+0x6e8], R5 ;  /* 0x0006e80501007387 */ /* 0x0003e80000100800 */
[----:B------:R1:W-:Y:S01]  /*13360*/  LDGSTS.E [R237+0x73800], [R4.64], P2 ;  /* 0x7380000004ed7fae */ /* 0x0003e20009121844 */
[----:B----4-:R-:W-:-:S05]  /*13370*/  IMAD.WIDE R2, R244, 0x4, R122 ;  /* 0x00000004f4027825 */ /* 0x010fca00078e027a */
[----:B------:R-:W-:Y:S04]  /*13380*/  STL [R1+0x6e4], R2 ;  /* 0x0006e40201007387 */ /* 0x000fe80000100800 */
[----:B------:R3:W-:Y:S01]  /*13390*/  STL [R1+0x6e0], R3 ;  /* 0x0006e00301007387 */ /* 0x0007e20000100800 */
[----:B-1----:R-:W-:-:S03]  /*133a0*/  IMAD.WIDE R4, R244, 0x4, R58 ;  /* 0x00000004f4047825 */ /* 0x002fc600078e023a */
[----:B------:R-:W4:Y:S04]  /*133b0*/  LDL.LU.64 R58, [R1+0x180] ;  /* 0x00018000013a7983 */ /* 0x000f280000300a00 */
[----:B------:R3:W-:Y:S04]  /*133c0*/  LDGSTS.E [R237+0x74000], [R2.64], P2 ;  /* 0x7400000002ed7fae */ /* 0x0007e80009121844 */
[----:B------:R-:W-:Y:S04]  /*133d0*/  STL [R1+0x6dc], R4 ;  /* 0x0006dc0401007387 */ /* 0x000fe80000100800 */
[----:B------:R2:W-:Y:S04]  /*133e0*/  STL [R1+0x6d8], R5 ;  /* 0x0006d80501007387 */ /* 0x0005e80000100800 */
[----:B------:R2:W-:Y:S01]  /*133f0*/  LDGSTS.E [R237+0x74800], [R4.64], P2 ;  /* 0x7480000004ed7fae */ /* 0x0005e20009121844 */
[----:B---3--:R-:W-:-:S05]  /*13400*/  IMAD.WIDE R2, R244, 0x4, R238 ;  /* 0x00000004f4027825 */ /* 0x008fca00078e02ee */
[----:B------:R-:W-:Y:S04]  /*13410*/  STL [R1+0x6d4], R2 ;  /* 0x0006d40201007387 */ /* 0x000fe80000100800 */
[----:B------:R1:W-:Y:S04]  /*13420*/  STL [R1+0x6d0], R3 ;  /* 0x0006d00301007387 */ /* 0x0003e80000100800 */
[----:B------:R-:W3:Y:S04]  /*13430*/  LDL.LU.64 R62, [R1+0x158] ;  /* 0x00015800013e7983 */ /* 0x000ee80000300a00 */
[----:B------:R1:W-:Y:S01]  /*13440*/  LDGSTS.E [R237+0x75000], [R2.64], P2 ;  /* 0x7500000002ed7fae */ /* 0x0003e20009121844 */
[----:B--2---:R-:W-:-:S04]  /*13450*/  IMAD.WIDE R4, R244, 0x4, R226 ;  /* 0x00000004f4047825 */ /* 0x004fc800078e02e2 */
[C---:B-1----:R-:W-:Y:S01]  /*13460*/  IMAD.WIDE R2, R244.reuse, 0x4, R250 ;  /* 0x00000004f4027825 */ /* 0x042fe200078e02fa */
[----:B------:R-:W-:Y:S04]  /*13470*/  STL [R1+0x6cc], R4 ;  /* 0x0006cc0401007387 */ /* 0x000fe80000100800 */
[----:B------:R1:W-:Y:S04]  /*13480*/  STL [R1+0x6c8], R5 ;  /* 0x0006c80501007387 */ /* 0x0003e80000100800 */
[----:B------:R-:W2:Y:S04]  /*13490*/  LDL.LU.64 R238, [R1+0x130] ;  /* 0x0001300001ee7983 */ /* 0x000ea80000300a00 */
[----:B------:R1:W-:Y:S04]  /*134a0*/  LDGSTS.E [R237+0x75800], [R4.64], P2 ;  /* 0x7580000004ed7fae */ /* 0x0003e80009121844 */
[----:B------:R-:W-:Y:S04]  /*134b0*/  STL [R1+0x6c4], R2 ;  /* 0x0006c40201007387 */ /* 0x000fe80000100800 */
[----:B------:R1:W-:Y:S02]  /*134c0*/  STL [R1+0x6c0], R3 ;  /* 0x0006c00301007387 */ /* 0x0003e40000100800 */
[----:B-1----:R-:W-:-:S02]  /*134d0*/  IMAD.WIDE R4, R244, 0x4, R248 ;  /* 0x00000004f4047825 */ /* 0x002fc400078e02f8 */
[----:B------:R-:W2:Y:S04]  /*134e0*/  LDL.LU.64 R240, [R1+0x110] ;  /* 0x0001100001f07983 */ /* 0x000ea80000300a00 */
[----:B------:R-:W-:Y:S04]  /*134f0*/  STL [R1+0x6bc], R4 ;  /* 0x0006bc0401007387 */ /* 0x000fe80000100800 */
[----:B------:R1:W-:Y:S04]  /*13500*/  STL [R1+0x6b8], R5 ;  /* 0x0006b80501007387 */ /* 0x0003e80000100800 */
[----:B------:R-:W2:Y:S04]  /*13510*/  LDL.LU.64 R186, [R1+0xf0] ;  /* 0x0000f00001ba7983 */ /* 0x000ea80000300a00 */
[----:B------:R-:W1:Y:S04]  /*13520*/  S2R R226, SR_TID.X ;  /* 0x0000000000e27919 */ /* 0x000e680000002100 */
[----:B------:R1:W-:Y:S04]  /*13530*/  LDGSTS.E [R237+0x76000], [R2.64], P2 ;  /* 0x7600000002ed7fae */ /* 0x0003e80009121844 */
[----:B------:R1:W-:Y:S02]  /*13540*/  LDGSTS.E [R237+0x76800], [R4.64], P2 ;  /* 0x7680000004ed7fae */ /* 0x0003e40009121844 */
[----:B-1----:R-:W-:-:S04]  /*13550*/  IMAD.WIDE R2, R244, 0x4, R246 ;  /* 0x00000004f4027825 */ /* 0x002fc800078e02f6 */
[----:B------:R-:W-:Y:S01]  /*13560*/  IMAD.WIDE R4, R244, 0x4, R228 ;  /* 0x00000004f4047825 */ /* 0x000fe200078e02e4 */
[----:B------:R-:W-:Y:S01]  /*13570*/  STL [R1+0x6b4], R2 ;  /* 0x0006b40201007387 */ /* 0x000fe20000100800 */
[----:B------:R-:W-:-:S03]  /*13580*/  SHF.R.S32.HI R227, RZ, 0x6, R226 ;  /* 0x00000006ffe37819 */ /* 0x000fc600000114e2 */
[----:B------:R4:W-:Y:S01]  /*13590*/  LDGSTS.E [R237+0x77000], [R2.64], P2 ;  /* 0x7700000002ed7fae */ /* 0x0009e20009121844 */
[----:B------:R-:W-:-:S03]  /*135a0*/  LOP3.LUT R226, R226, 0x3f, RZ, 0xc0, !PT ;  /* 0x0000003fe2e27812 */ /* 0x000fc600078ec0ff */
[----:B------:R4:W-:Y:S01]  /*135b0*/  STL [R1+0x6b0], R3 ;  /* 0x0006b00301007387 */ /* 0x0009e20000100800 */
[----:B------:R-:W-:-:S03]  /*135c0*/  SGXT R227, R227, 0x1 ;  /* 0x00000001e3e3781a */ /* 0x000fc60000000200 */
[----:B------:R-:W2:Y:S04]  /*135d0*/  LDL.LU.64 R122, [R1+0xd0] ;  /* 0x0000d000017a7983 */ /* 0x000ea80000300a00 */
[----:B------:R-:W-:Y:S01]  /*135e0*/  STL [R1+0x6ac], R4 ;  /* 0x0006ac0401007387 */ /* 0x000fe20000100800 */
[----:B----4-:R-:W-:-:S03]  /*135f0*/  IMAD.WIDE R2, R244, 0x4, R58 ;  /* 0x00000004f4027825 */ /* 0x010fc600078e023a */
[----:B------:R1:W-:Y:S04]  /*13600*/  LDGSTS.E [R237+0x77800], [R4.64], P2 ;  /* 0x7780000004ed7fae */ /* 0x0003e80009121844 */
[----:B------:R3:W-:Y:S04]  /*13610*/  STL [R1+0x6a8], R5 ;  /* 0x0006a80501007387 */ /* 0x0007e80000100800 */
[----:B------:R-:W4:Y:S01]  /*13620*/  LDL.LU.64 R58, [R1+0xa8] ;  /* 0x0000a800013a7983 */ /* 0x000f220000300a00 */
[----:B-1----:R-:W-:-:S05]  /*13630*/  IMAD.SHL.U32 R237, R226, 0x4, RZ ;  /* 0x00000004e2ed7824 */ /* 0x002fca00078e00ff */
[----:B------:R-:W-:Y:S02]  /*13640*/  LOP3.LUT R237, R237, 0x110, R227, 0x78, !PT ;  /* 0x00000110eded7812 */ /* 0x000fe400078e78e3 */
[----:B------:R-:W4:Y:S02]  /*13650*/  LDL.LU.64 R226, [R1+0x88] ;  /* 0x0000880001e27983 */ /* 0x000f240000300a00 */
[----:B------:R-:W-:Y:S02]  /*13660*/  LOP3.LUT R237, R237, 0x20, RZ, 0x3c, !PT ;  /* 0x00000020eded7812 */ /* 0x000fe400078e3cff */
        /* <DEDUP_REMOVED lines=10> */
[----:B------:R-:W-:Y:S04]  /*13710*/  STL [R1+0x694], R2 ;  /* 0x0006940201007387 */ /* 0x000fe80000100800 */
[----:B------:R1:W-:Y:S04]  /*13720*/  STL [R1+0x548], R3 ;  /* 0x0005480301007387 */ /* 0x0003e80000100800 */
[----:B------:R1:W-:Y:S02]  /*13730*/  LDGSTS.E [R237+0x71200], [R2.64], P2 ;  /* 0x7120000002ed7fae */ /* 0x0003e40009121844 */
[----:B-1----:R-:W-:-:S02]  /*13740*/  IMAD.WIDE R4, R244, 0x4, R240 ;  /* 0x00000004f4047825 */ /* 0x002fc400078e02f0 */
[----:B------:R-:W2:Y:S04]  /*13750*/  LDL.LU.64 R240, [R1+0x28] ;  /* 0x0000280001f07983 */ /* 0x000ea80000300a00 */
[----:B------:R-:W-:Y:S04]  /*13760*/  STL [R1+0x560], R4 ;  /* 0x0005600401007387 */ /* 0x000fe80000100800 */
[----:B------:R1:W-:Y:S01]  /*13770*/  LDGSTS.E [R237+0x71a00], [R4.64], P2 ;  /* 0x71a0000004ed7fae */ /* 0x0003e20009121844 */
[----:B------:R-:W-:-:S03]  /*13780*/  IMAD.WIDE R2, R244, 0x4, R186 ;  /* 0x00000004f4027825 */ /* 0x000fc600078e02ba */
[----:B------:R-:W2:Y:S04]  /*13790*/  LDL.LU.64 R186, [R1+0x20] ;  /* 0x0000200001ba7983 */ /* 0x000ea80000300a00 */
[----:B------:R1:W-:Y:S04]  /*137a0*/  STL [R1+0x55c], R5 ;  /* 0x00055c0501007387 */ /* 0x0003e80000100800 */
[----:B------:R-:W-:Y:S04]  /*137b0*/  STL [R1+0x578], R2 ;  /* 0x0005780201007387 */ /* 0x000fe80000100800 */
[----:B------:R4:W-:Y:S01]  /*137c0*/  LDGSTS.E [R237+0x72200], [R2.64], P2 ;  /* 0x7220000002ed7fae */ /* 0x0009e20009121844 */
[----:B-1----:R-:W-:-:S03]  /*137d0*/  IMAD.WIDE R4, R244, 0x4, R122 ;  /* 0x00000004f4047825 */ /* 0x002fc600078e027a */
[----:B------:R-:W2:Y:S04]  /*137e0*/  LDL.LU.64 R122, [R1+0x18] ;  /* 0x00001800017a7983 */ /* 0x000ea80000300a00 */
[----:B------:R4:W-:Y:S04]  /*137f0*/  STL [R1+0x574], R3 ;  /* 0x0005740301007387 */ /* 0x0009e80000100800 */
[----:B------:R-:W-:Y:S04]  /*13800*/  STL [R1+0x590], R4 ;  /* 0x0005900401007387 */ /* 0x000fe80000100800 */
[----:B------:R1:W-:Y:S01]  /*13810*/  LDGSTS.E [R237+0x72a00], [R4.64], P2 ;  /* 0x72a0000004ed7fae */ /* 0x0003e20009121844 */
[----:B----4-:R-:W-:-:S03]  /*13820*/  IMAD.WIDE R2, R244, 0x4, R58 ;  /* 0x00000004f4027825 */ /* 0x010fc600078e023a */
[----:B------:R-:W4:Y:S04]  /*13830*/  LDL.LU.64 R58, [R1+0x8] ;  /* 0x00000800013a7983 */ /* 0x000f280000300a00 */
[----:B------:R1:W-:Y:S04]  /*13840*/  STL [R1+0x58c], R5 ;  /* 0x00058c0501007387 */ /* 0x0003e80000100800 */
[----:B------:R-:W-:Y:S04]  /*13850*/  STL [R1+0x5a8], R2 ;  /* 0x0005a80201007387 */ /* 0x000fe80000100800 */
[----:B------:R3:W-:Y:S01]  /*13860*/  LDGSTS.E [R237+0x73200], [R2.64], P2 ;  /* 0x7320000002ed7fae */ /* 0x0007e20009121844 */
[----:B-1----:R-:W-:-:S03]  /*13870*/  IMAD.WIDE R4, R244, 0x4, R226 ;  /* 0x00000004f4047825 */ /* 0x002fc600078e02e2 */
[----:B------:R-:W4:Y:S04]  /*13880*/  LDL.LU.64 R226, [R1] ;  /* 0x0000000001e27983 */ /* 0x000f280000300a00 */
[----:B------:R3:W-:Y:S04]  /*13890*/  STL [R1+0x5a4], R3 ;  /* 0x0005a40301007387 */ /* 0x0007e80000100800 */
[----:B------:R-:W-:Y:S04]  /*138a0*/  STL [R1+0x5c0], R4 ;  /* 0x0005c00401007387 */ /* 0x000fe80000100800 */
[----:B------:R2:W-:Y:S04]  /*138b0*/  STL [R1+0x5bc], R5 ;  /* 0x0005bc0501007387 */ /* 0x0005e80000100800 */
[----:B------:R2:W-:Y:S01]  /*138c0*/  LDGSTS.E [R237+0x73a00], [R4.64], P2 ;  /* 0x73a0000004ed7fae */ /* 0x0005e20009121844 */
[----:B---3--:R-:W-:-:S05]  /*138d0*/  IMAD.WIDE R2, R244, 0x4, R62 ;  /* 0x00000004f4027825 */ /* 0x008fca00078e023e */
[----:B------:R-:W-:Y:S04]  /*138e0*/  STL [R1+0x5d8], R2 ;  /* 0x0005d80201007387 */ /* 0x000fe80000100800 */
[----:B------:R1:W-:Y:S04]  /*138f0*/  STL [R1+0x5d4], R3 ;  /* 0x0005d40301007387 */ /* 0x0003e80000100800 */
[----:B------:R1:W-:Y:S01]  /*13900*/  LDGSTS.E [R237+0x74200], [R2.64], P2 ;  /* 0x7420000002ed7fae */ /* 0x0003e20009121844 */
[----:B--2---:R-:W-:-:S03]  /*13910*/  IMAD.WIDE R4, R244, 0x4, R238 ;  /* 0x00000004f4047825 */ /* 0x004fc600078e02ee */
[----:B------:R-:W2:Y:S04]  /*13920*/  LDL.LU.64 R238, [R1+0x170] ;  /* 0x0001700001ee7983 */ /* 0x000ea80000300a00 */
[----:B------:R-:W-:Y:S04]  /*13930*/  STL [R1+0x5f0], R4 ;  /* 0x0005f00401007387 */ /* 0x000fe80000100800 */
[----:B------:R3:W-:Y:S04]  /*13940*/  STL [R1+0x5ec], R5 ;  /* 0x0005ec0501007387 */ /* 0x0007e80000100800 */
[----:B------:R3:W-:Y:S01]  /*13950*/  LDGSTS.E [R237+0x74a00], [R4.64], P2 ;  /* 0x74a0000004ed7fae */ /* 0x0007e20009121844 */
[----:B-1----:R-:W-:-:S05]  /*13960*/  IMAD.WIDE R2, R244, 0x4, R240 ;  /* 0x00000004f4027825 */ /* 0x002fca00078e02f0 */
[----:B------:R-:W-:Y:S04]  /*13970*/  STL [R1+0x608], R2 ;  /* 0x0006080201007387 */ /* 0x000fe80000100800 */
[----:B------:R1:W-:Y:S01]  /*13980*/  STL [R1+0x604], R3 ;  /* 0x0006040301007387 */ /* 0x0003e20000100800 */
[----:B---3--:R-:W-:-:S03]  /*13990*/  IMAD.WIDE R4, R244, 0x4, R186 ;  /* 0x00000004f4047825 */ /* 0x008fc600078e02ba */
[----:B------:R-:W3:Y:S04]  /*139a0*/  LDL.LU.64 R62, [R1+0x150] ;  /* 0x00015000013e7983 */ /* 0x000ee80000300a00 */
[----:B------:R-:W-:Y:S04]  /*139b0*/  STL [R1+0x620], R4 ;  /* 0x0006200401007387 */ /* 0x000fe80000100800 */
[----:B------:R4:W-:Y:S04]  /*139c0*/  STL [R1+0x61c], R5 ;  /* 0x00061c0501007387 */ /* 0x0009e80000100800 */
[----:B------:R-:W3:Y:S04]  /*139d0*/  LDL.LU.64 R240, [R1+0x128] ;  /* 0x0001280001f07983 */ /* 0x000ee80000300a00 */
[----:B------:R1:W-:Y:S04]  /*139e0*/  LDGSTS.E [R237+0x75200], [R2.64], P2 ;  /* 0x7520000002ed7fae */ /* 0x0003e80009121844 */
[----:B------:R4:W-:Y:S01]  /*139f0*/  LDGSTS.E [R237+0x75a00], [R4.64], P2 ;  /* 0x75a0000004ed7fae */ /* 0x0009e20009121844 */
[----:B-1----:R-:W-:-:S05]  /*13a00*/  IMAD.WIDE R2, R244, 0x4, R122 ;  /* 0x00000004f4027825 */ /* 0x002fca00078e027a */
[----:B------:R-:W-:Y:S04]  /*13a10*/  STL [R1+0x638], R2 ;  /* 0x0006380201007387 */ /* 0x000fe80000100800 */
[----:B------:R1:W-:Y:S04]  /*13a20*/  STL [R1+0x634], R3 ;  /* 0x0006340301007387 */ /* 0x0003e80000100800 */
[----:B------:R1:W-:Y:S01]  /*13a30*/  LDGSTS.E [R237+0x76200], [R2.64], P2 ;  /* 0x7620000002ed7fae */ /* 0x0003e20009121844 */
[----:B----4-:R-:W-:-:S03]  /*13a40*/  IMAD.WIDE R4, R244, 0x4, R58 ;  /* 0x00000004f4047825 */ /* 0x010fc600078e023a */
[----:B------:R-:W4:Y:S01]  /*13a50*/  LDL.LU.64 R186, [R1+0x108] ;  /* 0x0001080001ba7983 */ /* 0x000f220000300a00 */
[----:B-1----:R-:W-:-:S03]  /*13a60*/  IMAD.WIDE R2, R244, 0x4, R226 ;  /* 0x00000004f4027825 */ /* 0x002fc600078e02e2 */
[----:B------:R1:W-:Y:S04]  /*13a70*/  LDGSTS.E [R237+0x76a00], [R4.64], P2 ;  /* 0x76a0000004ed7fae */ /* 0x0003e80009121844 */
[----:B------:R-:W1:Y:S04]  /*13a80*/  S2R R227, SR_TID.X ;  /* 0x0000000000e37919 */ /* 0x000e680000002100 */
[----:B------:R-:W-:Y:S04]  /*13a90*/  STL [R1+0x650], R4 ;  /* 0x0006500401007387 */ /* 0x000fe80000100800 */
[----:B------:R1:W-:Y:S04]  /*13aa0*/  STL [R1+0x64c], R5 ;  /* 0x00064c0501007387 */ /* 0x0003e80000100800 */
[----:B------:R-:W4:Y:S04]  /*13ab0*/  LDL.LU.64 R122, [R1+0xe8] ;  /* 0x0000e800017a7983 */ /* 0x000f280000300a00 */
[----:B------:R-:W-:Y:S01]  /*13ac0*/  STL [R1+0x668], R2 ;  /* 0x0006680201007387 */ /* 0x000fe20000100800 */
[----:B-1----:R-:W-:-:S03]  /*13ad0*/  IMAD.WIDE R4, R244, 0x4, R230 ;  /* 0x00000004f4047825 */ /* 0x002fc600078e02e6 */
[----:B------:R2:W-:Y:S01]  /*13ae0*/  STL [R1+0x664], R3 ;  /* 0x0006640301007387 */ /* 0x0005e20000100800 */
[----:B------:R-:W-:-:S03]  /*13af0*/  SHF.R.S32.HI R226, RZ, 0x6, R227 ;  /* 0x00000006ffe27819 */ /* 0x000fc600000114e3 */
[----:B------:R-:W4:Y:S01]  /*13b00*/  LDL.LU.64 R58, [R1+0xc0] ;  /* 0x0000c000013a7983 */ /* 0x000f220000300a00 */
[----:B------:R-:W-:-:S03]  /*13b10*/  LOP3.LUT R227, R227, 0x3f, RZ, 0xc0, !PT ;  /* 0x0000003fe3e37812 */ /* 0x000fc600078ec0ff */
[----:B------:R2:W-:Y:S01]  /*13b20*/  LDGSTS.E [R237+0x77200], [R2.64], P2 ;  /* 0x7720000002ed7fae */ /* 0x0005e20009121844 */
[----:B------:R-:W-:Y:S01]  /*13b30*/  SGXT R226, R226, 0x1 ;  /* 0x00000001e2e2781a */ /* 0x000fe20000000200 */
[----:B------:R-:W-:Y:S02]  /*13b40*/  IMAD.SHL.U32 R227, R227, 0x4, RZ ;  /* 0x00000004e3e37824 */ /* 0x000fe400078e00ff */
[----:B------:R-:W-:Y:S04]  /*13b50*/  STL [R1+0x680], R4 ;  /* 0x0006800401007387 */ /* 0x000fe80000100800 */
[----:B------:R3:W-:Y:S01]  /*13b60*/  STL [R1+0x67c], R5 ;  /* 0x00067c0501007387 */ /* 0x0007e20000100800 */
[----:B------:R-:W-:-:S03]  /*13b70*/  LOP3.LUT R227, R227, 0x110, R226, 0x78, !PT ;  /* 0x00000110e3e37812 */ /* 0x000fc600078e78e2 */
[----:B------:R1:W-:Y:S01]  /*13b80*/  LDGSTS.E [R237+0x77a00], [R4.64], P2 ;  /* 0x77a0000004ed7fae */ /* 0x0003e20009121844 */
[----:B------:R-:W-:Y:S01]  /*13b90*/  LOP3.LUT R227, R227, 0x40, RZ, 0x3c, !PT ;  /* 0x00000040e3e37812 */ /* 0x000fe200078e3cff */
[C---:B--2---:R-:W-:Y:S02]  /*13ba0*/  IMAD.WIDE R2, R244.reuse, 0x4, R238 ;  /* 0x00000004f4027825 */ /* 0x044fe400078e02ee */
[----:B------:R-:W2:Y:S04]  /*13bb0*/  LDL.LU.64 R238, [R1+0xb8] ;  /* 0x0000b80001ee7983 */ /* 0x000ea80000300a00 */
[----:B-1----:R-:W2:Y:S04]  /*13bc0*/  LDL.LU.64 R236, [R1+0xa0] ;  /* 0x0000a00001ec7983 */ /* 0x002ea80000300a00 */
[----:B------:R-:W-:Y:S04]  /*13bd0*/  STL [R1+0x52c], R2 ;  /* 0x00052c0201007387 */ /* 0x000fe80000100800 */
[----:B------:R1:W-:Y:S04]  /*13be0*/  STL [R1+0x528], R3 ;  /* 0x0005280301007387 */ /* 0x0003e80000100800 */
[----:B------:R1:W-:Y:S01]  /*13bf0*/  LDGSTS.E [R227+0x70400], [R2.64], P2 ;  /* 0x7040000002e37fae */ /* 0x0003e20009121844 */
[----:B---3--:R-:W-:-:S03]  /*13c00*/  IMAD.WIDE R4, R244, 0x4, R62 ;  /* 0x00000004f4047825 */ /* 0x008fc600078e023e */
[----:B------:R-:W3:Y:S04]  /*13c10*/  LDL.LU.64 R62, [R1+0x98] ;  /* 0x00009800013e7983 */ /* 0x000ee80000300a00 */
[----:B------:R-:W-:Y:S04]  /*13c20*/  STL [R1+0x53c], R4 ;  /* 0x00053c0401007387 */ /* 0x000fe80000100800 */
[----:B------:R4:W-:Y:S01]  /*13c30*/  STL [R1+0x538], R5 ;  /* 0x0005380501007387 */ /* 0x0009e20000100800 */
[----:B-1----:R-:W-:-:S03]  /*13c40*/  IMAD.WIDE R2, R244, 0x4, R240 ;  /* 0x00000004f4027825 */ /* 0x002fc600078e02f0 */
[----:B------:R-:W3:Y:S04]  /*13c50*/  LDL.LU.64 R240, [R1+0x80] ;  /* 0x0000800001f07983 */ /* 0x000ee80000300a00 */
[----:B------:R4:W-:Y:S04]  /*13c60*/  LDGSTS.E [R227+0x70c00], [R4.64], P2 ;  /* 0x70c0000004e37fae */ /* 0x0009e80009121844 */
[----:B------:R-:W-:Y:S04]  /*13c70*/  STL [R1+0x550], R2 ;  /* 0x0005500201007387 */ /* 0x000fe80000100800 */
[----:B------:R1:W-:Y:S04]  /*13c80*/  STL [R1+0x54c], R3 ;  /* 0x00054c0301007387 */ /* 0x0003e80000100800 */
[----:B------:R1:W-:Y:S01]  /*13c90*/  LDGSTS.E [R227+0x71400], [R2.64], P2 ;  /* 0x7140000002e37fae */ /* 0x0003e20009121844 */
[----:B----4-:R-:W-:-:S03]  /*13ca0*/  IMAD.WIDE R4, R244, 0x4, R186 ;  /* 0x00000004f4047825 */ /* 0x010fc600078e02ba */
[----:B------:R-:W4:Y:S04]  /*13cb0*/  LDL.LU.64 R186, [R1+0x78] ;  /* 0x0000780001ba7983 */ /* 0x000f280000300a00 */
[----:B------:R-:W-:Y:S04]  /*13cc0*/  STL [R1+0x568], R4 ;  /* 0x0005680401007387 */ /* 0x000fe80000100800 */
[----:B------:R1:W-:Y:S02]  /*13cd0*/  LDGSTS.E [R227+0x71c00], [R4.64], P2 ;  /* 0x71c0000004e37fae */ /* 0x0003e40009121844 */
[----:B-1----:R-:W-:-:S02]  /*13ce0*/  IMAD.WIDE R2, R244, 0x4, R122 ;  /* 0x00000004f4027825 */ /* 0x002fc400078e027a */
[----:B------:R-:W4:Y:S04]  /*13cf0*/  LDL.LU.64 R122, [R1+0x60] ;  /* 0x00006000017a7983 */ /* 0x000f280000300a00 */
[----:B------:R1:W-:Y:S04]  /*13d00*/  STL [R1+0x564], R5 ;  /* 0x0005640501007387 */ /* 0x0003e80000100800 */
[----:B------:R-:W-:Y:S04]  /*13d10*/  STL [R1+0x580], R2 ;  /* 0x0005800201007387 */ /* 0x000fe80000100800 */
[----:B------:R2:W-:Y:S01]  /*13d20*/  LDGSTS.E [R227+0x72400], [R2.64], P2 ;  /* 0x7240000002e37fae */ /* 0x0005e20009121844 */
[----:B-1----:R-:W-:-:S03]  /*13d30*/  IMAD.WIDE R4, R244, 0x4, R58 ;  /* 0x00000004f4047825 */ /* 0x002fc600078e023a */
[----:B------:R-:W4:Y:S04]  /*13d40*/  LDL.LU.64 R58, [R1+0x58] ;  /* 0x00005800013a7983 */ /* 0x000f280000300a00 */
[----:B------:R2:W-:Y:S04]  /*13d50*/  STL [R1+0x57c], R3 ;  /* 0x00057c0301007387 */ /* 0x0005e80000100800 */
[----:B------:R-:W-:Y:S04]  /*13d60*/  STL [R1+0x598], R4 ;  /* 0x0005980401007387 */ /* 0x000fe80000100800 */
[----:B------:R1:W-:Y:S01]  /*13d70*/  LDGSTS.E [R227+0x72c00], [R4.64], P2 ;  /* 0x72c0000004e37fae */ /* 0x0003e20009121844 */
[----:B--2---:R-:W-:-:S03]  /*13d80*/  IMAD.WIDE R2, R244, 0x4, R238 ;  /* 0x00000004f4027825 */ /* 0x004fc600078e02ee */
        /* <DEDUP_REMOVED lines=9> */
[----:B---3--:R-:W-:-:S03]  /*13e20*/  IMAD.WIDE R2, R244, 0x4, R62 ;  /* 0x00000004f4027825 */ /* 0x008fc600078e023e */
[----:B------:R1:W-:Y:S04]  /*13e30*/  STL [R1+0x5c4], R5 ;  /* 0x0005c40501007387 */ /* 0x0003e80000100800 */
[----:B------:R-:W-:Y:S04]  /*13e40*/  STL [R1+0x5e0], R2 ;  /* 0x0005e00201007387 */ /* 0x000fe80000100800 */
[----:B------:R4:W-:Y:S01]  /*13e50*/  STL [R1+0x5dc], R3 ;  /* 0x0005dc0301007387 */ /* 0x0009e20000100800 */
[----:B-1----:R-:W-:-:S03]  /*13e60*/  IMAD.WIDE R4, R244, 0x4, R240 ;  /* 0x00000004f4047825 */ /* 0x002fc600078e02f0 */
[----:B------:R-:W3:Y:S04]  /*13e70*/  LDL.LU.64 R240, [R1+0x268] ;  /* 0x0002680001f07983 */ /* 0x000ee80000300a00 */
[----:B------:R4:W-:Y:S04]  /*13e80*/  LDGSTS.E [R227+0x74400], [R2.64], P2 ;  /* 0x7440000002e37fae */ /* 0x0009e80009121844 */
[----:B------:R-:W1:Y:S04]  /*13e90*/  S2R R226, SR_TID.X ;  /* 0x0000000000e27919 */ /* 0x000e680000002100 */
[----:B------:R-:W-:Y:S04]  /*13ea0*/  STL [R1+0x5f8], R4 ;  /* 0x0005f80401007387 */ /* 0x000fe80000100800 */
[----:B------:R1:W-:Y:S04]  /*13eb0*/  STL [R1+0x5f4], R5 ;  /* 0x0005f40501007387 */ /* 0x0003e80000100800 */
[----:B------:R1:W-:Y:S01]  /*13ec0*/  LDGSTS.E [R227+0x74c00], [R4.64], P2 ;  /* 0x74c0000004e37fae */ /* 0x0003e20009121844 */
[----:B----4-:R-:W-:-:S05]  /*13ed0*/  IMAD.WIDE R2, R244, 0x4, R186 ;  /* 0x00000004f4027825 */ /* 0x010fca00078e02ba */
[----:B------:R-:W-:Y:S04]  /*13ee0*/  STL [R1+0x610], R2 ;  /* 0x0006100201007387 */ /* 0x000fe80000100800 */
[----:B------:R-:W3:Y:S04]  /*13ef0*/  LDL.LU.64 R186, [R1+0x260] ;  /* 0x0002600001ba7983 */ /* 0x000ee80000300a00 */
[----:B------:R1:W-:Y:S04]  /*13f00*/  STL [R1+0x60c], R3 ;  /* 0x00060c0301007387 */ /* 0x0003e80000100800 */
[----:B------:R1:W-:Y:S02]  /*13f10*/  LDGSTS.E [R227+0x75400], [R2.64], P2 ;  /* 0x7540000002e37fae */ /* 0x0003e40009121844 */
[----:B-1----:R-:W-:-:S05]  /*13f20*/  IMAD.WIDE R4, R244, 0x4, R122 ;  /* 0x00000004f4047825 */ /* 0x002fca00078e027a */
[----:B------:R-:W-:Y:S04]  /*13f30*/  STL [R1+0x628], R4 ;  /* 0x0006280401007387 */ /* 0x000fe80000100800 */
[----:B------:R2:W-:Y:S04]  /*13f40*/  STL [R1+0x624], R5 ;  /* 0x0006240501007387 */ /* 0x0005e80000100800 */
[----:B------:R-:W3:Y:S01]  /*13f50*/  LDL.LU.64 R122, [R1+0x258] ;  /* 0x00025800017a7983 */ /* 0x000ee20000300a00 */
[----:B------:R-:W-:-:S03]  /*13f60*/  IMAD.WIDE R2, R244, 0x4, R58 ;  /* 0x00000004f4027825 */ /* 0x000fc600078e023a */
[----:B------:R2:W-:Y:S04]  /*13f70*/  LDGSTS.E [R227+0x75c00], [R4.64], P2 ;  /* 0x75c0000004e37fae */ /* 0x0005e80009121844 */
[----:B------:R-:W-:Y:S04]  /*13f80*/  STL [R1+0x640], R2 ;  /* 0x0006400201007387 */ /* 0x000fe80000100800 */
[----:B------:R1:W-:Y:S04]  /*13f90*/  STL [R1+0x63c], R3 ;  /* 0x00063c0301007387 */ /* 0x0003e80000100800 */
[----:B------:R-:W3:Y:S04]  /*13fa0*/  LDL.LU.64 R58, [R1+0x250] ;  /* 0x00025000013a7983 */ /* 0x000ee80000300a00 */
[----:B------:R1:W-:Y:S01]  /*13fb0*/  LDGSTS.E [R227+0x76400], [R2.64], P2 ;  /* 0x7640000002e37fae */ /* 0x0003e20009121844 */
[----:B------:R-:W-:Y:S01]  /*13fc0*/  SHF.R.S32.HI R226, RZ, 0x6, R226 ;  /* 0x00000006ffe27819 */ /* 0x000fe200000114e2 */
[----:B--2---:R-:W-:-:S05]  /*13fd0*/  IMAD.WIDE R4, R244, 0x4, R238 ;  /* 0x00000004f4047825 */ /* 0x004fca00078e02ee */
[----:B------:R-:W-:Y:S04]  /*13fe0*/  STL [R1+0x658], R4 ;  /* 0x0006580401007387 */ /* 0x000fe80000100800 */
[----:B------:R2:W-:Y:S04]  /*13ff0*/  STL [R1+0x654], R5 ;  /* 0x0006540501007387 */ /* 0x0005e80000100800 */
[----:B------:R-:W4:Y:S01]  /*14000*/  LDL.LU.64 R238, [R1+0x248] ;  /* 0x0002480001ee7983 */ /* 0x000f220000300a00 */
[----:B-1----:R-:W-:-:S03]  /*14010*/  IMAD.WIDE R2, R244, 0x4, R236 ;  /* 0x00000004f4027825 */ /* 0x002fc600078e02ec */
[----:B------:R2:W-:Y:S04]  /*14020*/  LDGSTS.E [R227+0x76c00], [R4.64], P2 ;  /* 0x76c0000004e37fae */ /* 0x0005e80009121844 */
[----:B------:R-:W-:Y:S04]  /*14030*/  STL [R1+0x670], R2 ;  /* 0x0006700201007387 */ /* 0x000fe80000100800 */
[----:B------:R3:W-:Y:S01]  /*14040*/  STL [R1+0x66c], R3 ;  /* 0x00066c0301007387 */ /* 0x0007e20000100800 */
[----:B--2---:R-:W-:-:S03]  /*14050*/  IMAD.WIDE R4, R244, 0x4, R232 ;  /* 0x00000004f4047825 */ /* 0x004fc600078e02e8 */
[----:B------:R-:W2:Y:S04]  /*14060*/  LDL.LU.64 R236, [R1+0x240] ;  /* 0x0002400001ec7983 */ /* 0x000ea80000300a00 */
[----:B------:R3:W-:Y:S04]  /*14070*/  LDGSTS.E [R227+0x77400], [R2.64], P2 ;  /* 0x7740000002e37fae */ /* 0x0007e80009121844 */
[----:B------:R-:W-:Y:S04]  /*14080*/  STL [R1+0x688], R4 ;  /* 0x0006880401007387 */ /* 0x000fe80000100800 */
[----:B------:R1:W-:Y:S01]  /*14090*/  STL [R1+0x684], R5 ;  /* 0x0006840501007387 */ /* 0x0003e20000100800 */
[----:B---3--:R-:W-:Y:S01]  /*140a0*/  IMAD.WIDE R2, R244, 0x4, R240 ;  /* 0x00000004f4027825 */ /* 0x008fe200078e02f0 */
[----:B------:R-:W-:-:S02]  /*140b0*/  SGXT R241, R226, 0x1 ;  /* 0x00000001e2f1781a */ /* 0x000fc40000000200 */
[----:B------:R3:W-:Y:S04]  /*140c0*/  LDGSTS.E [R227+0x77c00], [R4.64], P2 ;  /* 0x77c0000004e37fae */ /* 0x0007e80009121844 */
[----:B---3--:R-:W3:Y:S01]  /*140d0*/  LDL.LU.64 R226, [R1+0x238] ;  /* 0x0002380001e27983 */ /* 0x008ee20000300a00 */
[----:B------:R-:W-:-:S03]  /*140e0*/  SHF.L.U32 R252, R252, 0x2, RZ ;  /* 0x00000002fcfc7819 */ /* 0x000fc600000006ff */
[----:B------:R-:W3:Y:S01]  /*140f0*/  LDL.LU.64 R62, [R1+0x230] ;  /* 0x00023000013e7983 */ /* 0x000ee20000300a00 */
[----:B------:R-:W-:-:S04]  /*14100*/  LOP3.LUT R252, R252, 0x110, R241, 0x78, !PT ;  /* 0x00000110fcfc7812 */ /* 0x000fc800078e78f1 */
[----:B------:R-:W-:Y:S01]  /*14110*/  LOP3.LUT R252, R252, 0x60, RZ, 0x3c, !PT ;  /* 0x00000060fcfc7812 */ /* 0x000fe200078e3cff */
[----:B------:R-:W-:Y:S04]  /*14120*/  STL [R1+0x534], R2 ;  /* 0x0005340201007387 */ /* 0x000fe80000100800 */
[----:B------:R1:W-:Y:S04]  /*14130*/  STL [R1+0x530], R3 ;  /* 0x0005300301007387 */ /* 0x0003e80000100800 */
[----:B------:R-:W3:Y:S04]  /*14140*/  LDL.LU.64 R240, [R1+0x228] ;  /* 0x0002280001f07983 */ /* 0x000ee80000300a00 */
[----:B------:R1:W-:Y:S02]  /*14150*/  LDGSTS.E [R252+0x70600], [R2.64], P2 ;  /* 0x7060000002fc7fae */ /* 0x0003e40009121844 */
[----:B-1----:R-:W-:-:S05]  /*14160*/  IMAD.WIDE R4, R244, 0x4, R186 ;  /* 0x00000004f4047825 */ /* 0x002fca00078e02ba */
[----:B------:R-:W-:Y:S04]  /*14170*/  STL [R1+0x544], R4 ;  /* 0x0005440401007387 */ /* 0x000fe80000100800 */
[----:B------:R1:W-:Y:S04]  /*14180*/  STL [R1+0x540], R5 ;  /* 0x0005400501007387 */ /* 0x0003e80000100800 */
[----:B------:R-:W3:Y:S04]  /*14190*/  LDL.LU.64 R186, [R1+0x220] ;  /* 0x0002200001ba7983 */ /* 0x000ee80000300a00 */
[----:B------:R1:W-:Y:S01]  /*141a0*/  LDGSTS.E [R252+0x70e00], [R4.64], P2 ;  /* 0x70e0000004fc7fae */ /* 0x0003e20009121844 */
[----:B------:R-:W-:-:S05]  /*141b0*/  IMAD.WIDE R2, R244, 0x4, R122 ;  /* 0x00000004f4027825 */ /* 0x000fca00078e027a */
[----:B------:R-:W-:Y:S04]  /*141c0*/  STL [R1+0x558], R2 ;  /* 0x0005580201007387 */ /* 0x000fe80000100800 */
[----:B------:R-:W3:Y:S04]  /*141d0*/  LDL.LU.64 R122, [R1+0x168] ;  /* 0x00016800017a7983 */ /* 0x000ee80000300a00 */
[----:B------:R4:W-:Y:S01]  /*141e0*/  STL [R1+0x554], R3 ;  /* 0x0005540301007387 */ /* 0x0009e20000100800 */
[----:B-1----:R-:W-:-:S03]  /*141f0*/  IMAD.WIDE R4, R244, 0x4, R58 ;  /* 0x00000004f4047825 */ /* 0x002fc600078e023a */
[----:B------:R4:W-:Y:S04]  /*14200*/  LDGSTS.E [R252+0x71600], [R2.64], P2 ;  /* 0x7160000002fc7fae */ /* 0x0009e80009121844 */
[----:B------:R-:W3:Y:S04]  /*14210*/  LDL.LU.64 R58, [R1+0x148] ;  /* 0x00014800013a7983 */ /* 0x000ee80000300a00 */
[----:B------:R-:W-:Y:S04]  /*14220*/  STL [R1+0x570], R4 ;  /* 0x0005700401007387 */ /* 0x000fe80000100800 */
[----:B------:R2:W-:Y:S04]  /*14230*/  STL [R1+0x56c], R5 ;  /* 0x00056c0501007387 */ /* 0x0005e80000100800 */
[----:B------:R2:W-:Y:S01]  /*14240*/  LDGSTS.E [R252+0x71e00], [R4.64], P2 ;  /* 0x71e0000004fc7fae */ /* 0x0005e20009121844 */
[----:B----4-:R-:W-:-:S03]  /*14250*/  IMAD.WIDE R2, R244, 0x4, R238 ;  /* 0x00000004f4027825 */ /* 0x010fc600078e02ee */
[----:B------:R-:W4:Y:S04]  /*14260*/  LDL.LU.64 R238, [R1+0x120] ;  /* 0x0001200001ee7983 */ /* 0x000f280000300a00 */
[----:B------:R-:W-:Y:S04]  /*14270*/  STL [R1+0x588], R2 ;  /* 0x0005880201007387 */ /* 0x000fe80000100800 */
[----:B------:R3:W-:Y:S04]  /*14280*/  STL [R1+0x584], R3 ;  /* 0x0005840301007387 */ /* 0x0007e80000100800 */
[----:B------:R3:W-:Y:S01]  /*14290*/  LDGSTS.E [R252+0x72600], [R2.64], P2 ;  /* 0x7260000002fc7fae */ /* 0x0007e20009121844 */
[----:B--2---:R-:W-:-:S03]  /*142a0*/  IMAD.WIDE R4, R244, 0x4, R236 ;  /* 0x00000004f4047825 */ /* 0x004fc600078e02ec */
[----:B------:R-:W2:Y:S04]  /*142b0*/  LDL.LU.64 R236, [R1+0x100] ;  /* 0x0001000001ec7983 */ /* 0x000ea80000300a00 */
[----:B------:R-:W-:Y:S04]  /*142c0*/  STL [R1+0x5a0], R4 ;  /* 0x0005a00401007387 */ /* 0x000fe80000100800 */
[----:B------:R1:W-:Y:S01]  /*142d0*/  LDGSTS.E [R252+0x72e00], [R4.64], P2 ;  /* 0x72e0000004fc7fae */ /* 0x0003e20009121844 */
[----:B---3--:R-:W-:-:S03]  /*142e0*/  IMAD.WIDE R2, R244, 0x4, R226 ;  /* 0x00000004f4027825 */ /* 0x008fc600078e02e2 */
[----:B------:R-:W3:Y:S04]  /*142f0*/  LDL.LU.64 R226, [R1+0xe0] ;  /* 0x0000e00001e27983 */ /* 0x000ee80000300a00 */
[----:B------:R1:W-:Y:S04]  /*14300*/  STL [R1+0x59c], R5 ;  /* 0x00059c0501007387 */ /* 0x0003e80000100800 */
        /* <DEDUP_REMOVED lines=13> */
[----:B------:R1:W-:Y:S04]  /*143e0*/  STL [R1+0x5fc], R5 ;  /* 0x0005fc0501007387 */ /* 0x0003e80000100800 */
[----:B------:R1:W-:Y:S01]  /*143f0*/  LDGSTS.E [R252+0x74e00], [R4.64], P2 ;  /* 0x74e0000004fc7fae */ /* 0x0003e20009121844 */
[----:B------:R-:W-:-:S04]  /*14400*/  IMAD.WIDE R6, R244, 0x4, R234 ;  /* 0x00000004f4067825 */ /* 0x000fc800078e02ea */
[----:B-1----:R-:W-:-:S05]  /*14410*/  IMAD.WIDE R2, R244, 0x4, R122 ;  /* 0x00000004f4027825 */ /* 0x002fca00078e027a */
[----:B------:R-:W-:Y:S04]  /*14420*/  STL [R1+0x618], R2 ;  /* 0x0006180201007387 */ /* 0x000fe80000100800 */
[----:B------:R4:W-:Y:S01]  /*14430*/  STL [R1+0x614], R3 ;  /* 0x0006140301007387 */ /* 0x0009e20000100800 */
[----:B------:R-:W-:-:S03]  /*14440*/  IMAD.WIDE R4, R244, 0x4, R58 ;  /* 0x00000004f4047825 */ /* 0x000fc600078e023a */
[----:B------:R4:W-:Y:S04]  /*14450*/  LDGSTS.E [R252+0x75600], [R2.64], P2 ;  /* 0x7560000002fc7fae */ /* 0x0009e80009121844 */
[----:B------:R-:W-:Y:S04]  /*14460*/  STL [R1+0x630], R4 ;  /* 0x0006300401007387 */ /* 0x000fe80000100800 */
[----:B------:R2:W-:Y:S04]  /*14470*/  STL [R1+0x62c], R5 ;  /* 0x00062c0501007387 */ /* 0x0005e80000100800 */
[----:B------:R2:W-:Y:S01]  /*14480*/  LDGSTS.E [R252+0x75e00], [R4.64], P2 ;  /* 0x75e0000004fc7fae */ /* 0x0005e20009121844 */
[----:B----4-:R-:W-:-:S05]  /*14490*/  IMAD.WIDE R2, R244, 0x4, R238 ;  /* 0x00000004f4027825 */ /* 0x010fca00078e02ee */
[----:B------:R-:W-:Y:S04]  /*144a0*/  STL [R1+0x648], R2 ;  /* 0x0006480201007387 */ /* 0x000fe80000100800 */
[----:B------:R3:W-:Y:S04]  /*144b0*/  STL [R1+0x644], R3 ;  /* 0x0006440301007387 */ /* 0x0007e80000100800 */
[----:B------:R3:W-:Y:S01]  /*144c0*/  LDGSTS.E [R252+0x76600], [R2.64], P2 ;  /* 0x7660000002fc7fae */ /* 0x0007e20009121844 */
[----:B--2---:R-:W-:-:S05]  /*144d0*/  IMAD.WIDE R4, R244, 0x4, R236 ;  /* 0x00000004f4047825 */ /* 0x004fca00078e02ec */
[----:B------:R1:W-:Y:S04]  /*144e0*/  STL [R1+0x660], R4 ;  /* 0x0006600401007387 */ /* 0x0003e80000100800 */
[----:B------:R1:W-:Y:S04]  /*144f0*/  STL [R1+0x65c], R5 ;  /* 0x00065c0501007387 */ /* 0x0003e80000100800 */
[----:B------:R2:W-:Y:S01]  /*14500*/  LDGSTS.E [R252+0x76e00], [R4.64], P2 ;  /* 0x76e0000004fc7fae */ /* 0x0005e20009121844 */
[----:B---3--:R-:W-:-:S05]  /*14510*/  IMAD.WIDE R2, R244, 0x4, R226 ;  /* 0x00000004f4027825 */ /* 0x008fca00078e02e2 */
[----:B------:R1:W-:Y:S04]  /*14520*/  STL [R1+0x678], R2 ;  /* 0x0006780201007387 */ /* 0x0003e80000100800 */
        /* <DEDUP_REMOVED lines=18> */
[----:B------:R2:W-:Y:S04]  /*14650*/  LDGSTS.E [R252+0x77600], [R2.64], P2 ;  /* 0x7760000002fc7fae */ /* 0x0005e80009121844 */
[----:B------:R1:W-:Y:S04]  /*14660*/  STL [R1+0x518], R185 ;  /* 0x000518b901007387 */ /* 0x0003e80000100800 */
[----:B------:R2:W-:Y:S04]  /*14670*/  LDGSTS.E [R252+0x77e00], [R6.64], P2 ;  /* 0x77e0000006fc7fae */ /* 0x0005e80009121844 */
[----:B------:R1:W-:Y:S04]  /*14680*/  STL [R1+0x524], R12 ;  /* 0x0005240c01007387 */ /* 0x0003e80000100800 */
[----:B------:R1:W-:Y:S04]  /*14690*/  STL [R1+0x520], R13 ;  /* 0x0005200d01007387 */ /* 0x0003e80000100800 */
[----:B--2---:R-:W2:Y:S04]  /*146a0*/  S2R R252, SR_TID.X ;  /* 0x0000000000fc7919 */ /* 0x004ea80000002100 */
[----:B------:R-:W0:Y:S01]  /*146b0*/  LDGDEPBAR ;  /* 0x00000000000079af */ /* 0x000e220000000000 */
[----:B------:R-:W-:Y:S05]  /*146c0*/  @P0 BRA `(.L_x_0) ;  /* 0x00000b2000000947 */ /* 0x000fea0003800000 */
[----:B------:R3:W-:Y:S01]  /*146d0*/  STL [R1+0xf0], RZ ;  /* 0x0000f0ff01007387 */ /* 0x0007e20000100800 */
[----:B--2---:R-:W-:Y:S01]  /*146e0*/  IMAD.SHL.U32 R0, R252, 0x40, RZ ;  /* 0x00000040fc007824 */ /* 0x004fe200078e00ff */
[----:B------:R-:W-:Y:S01]  /*146f0*/  CS2R R32, SRZ ;  /* 0x0000000000207805 */ /* 0x000fe2000001ff00 */
[----:B------:R-:W-:Y:S01]  /*14700*/  CS2R R34, SRZ ;  /* 0x0000000000227805 */ /* 0x000fe2000001ff00 */
[----:B------:R3:W-:Y:S01]  /*14710*/  STL [R1+0xf4], RZ ;  /* 0x0000f4ff01007387 */ /* 0x0007e20000100800 */
[----:B-1----:R-:W-:Y:S01]  /*14720*/  CS2R R180, SRZ ;  /* 0x0000000000b47805 */ /* 0x002fe2000001ff00 */
[----:B------:R-:W-:Y:S01]  /*14730*/  LOP3.LUT R0, R0, 0x800, RZ, 0xc0, !PT ;  /* 0x0000080000007812 */ /* 0x000fe200078ec0ff */
[----:B------:R-:W-:Y:S01]  /*14740*/  CS2R R182, SRZ ;  /* 0x0000000000b67805 */ /* 0x000fe2000001ff00 */
[----:B------:R3:W-:Y:S01]  /*14750*/  STL [R1+0xf8], RZ ;  /* 0x0000f8ff01007387 */ /* 0x0007e20000100800 */
[----:B------:R-:W-:Y:S01]  /*14760*/  CS2R R84, SRZ ;  /* 0x0000000000547805 */ /* 0x000fe2000001ff00 */
[----:B------:R-:W-:Y:S01]  /*14770*/  CS2R R86, SRZ ;  /* 0x0000000000567805 */ /* 0x000fe2000001ff00 */
        /* <DEDUP_REMOVED lines=101> */
[----:B------:R3:W-:Y:S04]  /*14dd0*/  STL [R1+0x130], RZ ;  /* 0x000130ff01007387 */ /* 0x0007e80000100800 */
        /* <DEDUP_REMOVED lines=63> */
[----:B------:R3:W-:Y:S01]  /*151d0*/  STL [R1+0x934], R0 ;  /* 0x0009340001007387 */ /* 0x0007e20000100800 */
[----:B------:R-:W-:Y:S05]  /*151e0*/  BRA `(.L_x_1) ;  /* 0x00012a9000007947 */ /* 0x000fea0003800000 */
.L_x_0:
[----:B-1----:R-:W-:Y:S01]  /*151f0*/  MOV R8, 0x4 ;  /* 0x0000000400087802 */ /* 0x002fe20000000f00 */
[----:B------:R-:W-:Y:S01]  /*15200*/  IMAD.MOV.U32 R7, RZ, RZ, -0x1 ;  /* 0xffffffffff077424 */ /* 0x000fe200078e00ff */
[----:B------:R-:W-:Y:S01]  /*15210*/  STL [R1+0x304], RZ ;  /* 0x000304ff01007387 */ /* 0x000fe20000100800 */
[----:B------:R-:W-:Y:S01]  /*15220*/  IMAD.MOV.U32 R2, RZ, RZ, 0x3f ;  /* 0x0000003fff027424 */ /* 0x000fe200078e00ff */
[C---:B--2---:R-:W-:Y:S01]  /*15230*/  LOP3.LUT R4, R252.reuse, 0x7, RZ, 0xc0, !PT ;  /* 0x00000007fc047812 */ /* 0x044fe200078ec0ff */
[C---:B------:R-:W-:Y:S01]  /*15240*/  IMAD.SHL.U32 R5, R252.reuse, 0x2, RZ ;  /* 0x00000002fc057824 */ /* 0x040fe200078e00ff */
[----:B------:R1:W-:Y:S01]  /*15250*/  STL [R1+0x2e4], R8 ;  /* 0x0002e40801007387 */ /* 0x0003e20000100800 */
[----:B------:R-:W-:Y:S01]  /*15260*/  IMAD.SHL.U32 R6, R252, 0x40, RZ ;  /* 0x00000040fc067824 */ /* 0x000fe200078e00ff */
[----:B------:R-:W-:Y:S01]  /*15270*/  IADD3 R2, R2, c[0x0][0x180], RZ ;  /* 0x0000600002027a10 */ /* 0x000fe20007ffe0ff */
[----:B------:R-:W-:Y:S01]  /*15280*/  IMAD R4, R4, 0x110, RZ ;  /* 0x0000011004047824 */ /* 0x000fe200078e02ff */
[----:B------:R2:W-:Y:S01]  /*15290*/  STL [R1+0x2e8], R7 ;  /* 0x0002e80701007387 */ /* 0x0005e20000100800 */
[----:B------:R-:W-:Y:S01]  /*152a0*/  SHF.R.S32.HI R0, RZ, 0x1f, R245 ;  /* 0x0000001fff007819 */ /* 0x000fe200000114f5 */
[----:B------:R-:W-:Y:S01]  /*152b0*/  CS2R R32, SRZ ;  /* 0x0000000000207805 */ /* 0x000fe2000001ff00 */
[----:B------:R-:W-:Y:S01]  /*152c0*/  SHF.R.S32.HI R3, RZ, 0x1f, R2 ;  /* 0x0000001fff037819 */ /* 0x000fe20000011402 */
[----:B------:R-:W-:Y:S01]  /*152d0*/  STL [R1+0xf0], RZ ;  /* 0x0000f0ff01007387 */ /* 0x000fe20000100800 */
[----:B------:R-:W-:Y:S01]  /*152e0*/  LOP3.LUT R4, R4, 0x30, R5, 0x78, !PT ;  /* 0x0000003004047812 */ /* 0x000fe200078e7805 */
[----:B------:R-:W-:Y:S01]  /*152f0*/  CS2R R34, SRZ ;  /* 0x0000000000227805 */ /* 0x000fe2000001ff00 */
[----:B------:R-:W-:Y:S01]  /*15300*/  LEA.HI R3, R3, R2, RZ, 0x6 ;  /* 0x0000000203037211 */ /* 0x000fe200078f30ff */
[----:B------:R-:W-:Y:S01]  /*15310*/  STL [R1+0xf4], RZ ;  /* 0x0000f4ff01007387 */ /* 0x000fe20000100800 */
[----:B------:R-:W-:Y:S01]  /*15320*/  LOP3.LUT R6, R6, 0x800, RZ, 0xc0, !PT ;  /* 0x0000080006067812 */ /* 0x000fe200078ec0ff */
[----:B------:R-:W-:Y:S01]  /*15330*/  CS2R R180, SRZ ;  /* 0x0000000000b47805 */ /* 0x000fe2000001ff00 */
[----:B-1----:R-:W-:Y:S01]  /*15340*/  SHF.R.S32.HI R8, RZ, 0x6, R3 ;  /* 0x00000006ff087819 */ /* 0x002fe20000011403 */
[----:B------:R-:W-:Y:S01]  /*15350*/  STL [R1+0xf8], RZ ;  /* 0x0000f8ff01007387 */ /* 0x000fe20000100800 */
[----:B------:R-:W-:Y:S01]  /*15360*/  LOP3.LUT R3, R4, R6, RZ, 0xfc, !PT ;  /* 0x0000000604037212 */ /* 0x000fe200078efcff */
[----:B------:R-:W-:Y:S01]  /*15370*/  CS2R R182, SRZ ;  /* 0x0000000000b67805 */ /* 0x000fe2000001ff00 */
[----:B------:R-:W-:Y:S01]  /*15380*/  LOP3.LUT R5, R252, 0x3, RZ, 0xc0, !PT ;  /* 0x00000003fc057812 */ /* 0x000fe200078ec0ff */
[----:B------:R-:W-:Y:S01]  /*15390*/  STL [R1+0xfc], RZ ;  /* 0x0000fcff01007387 */ /* 0x000fe20000100800 */
[----:B------:R-:W-:Y:S01]  /*153a0*/  SHF.R.S32.HI R2, RZ, 0x1f, R244 ;  /* 0x0000001fff027819 */ /* 0x000fe200000114f4 */
[----:B------:R-:W-:Y:S01]  /*153b0*/  CS2R R84, SRZ ;  /* 0x0000000000547805 */ /* 0x000fe2000001ff00 */
[----:B------:R-:W-:Y:S01]  /*153c0*/  SHF.L.U64.HI R0, R245, 0x2, R0 ;  /* 0x00000002f5007819 */ /* 0x000fe20000010200 */
[----:B------:R-:W-:Y:S01]  /*153d0*/  STL [R1+0x140], RZ ;  /* 0x000140ff01007387 */ /* 0x000fe20000100800 */
[----:B------:R-:W-:Y:S01]  /*153e0*/  IMAD R5, R5, 0x420, RZ ;  /* 0x0000042005057824 */ /* 0x000fe200078e02ff */
[----:B------:R-:W-:Y:S01]  /*153f0*/  SHF.L.U64.HI R2, R244, 0x2, R2 ;  /* 0x00000002f4027819 */ /* 0x000fe20000010202 */
[----:B------:R-:W-:Y:S01]  /*15400*/  CS2R R86, SRZ ;  /* 0x0000000000567805 */ /* 0x000fe2000001ff00 */
[----:B------:R-:W-:Y:S01]  /*15410*/  STL [R1+0x144], RZ ;  /* 0x000144ff01007387 */ /* 0x000fe20000100800 */
[----:B------:R-:W-:Y:S01]  /*15420*/  CS2R R88, SRZ ;  /* 0x0000000000587805 */ /* 0x000fe2000001ff00 */
[----:B--2---:R-:W-:Y:S01]  /*15430*/  LOP3.LUT R7, R5, 0x5c, R252, 0x78, !PT ;  /* 0x0000005c05077812 */ /* 0x004fe200078e78fc */
[----:B------:R-:W-:Y:S01]  /*15440*/  CS2R R90, SRZ ;  /* 0x00000000005a7805 */ /* 0x000fe2000001ff00 */
[----:B------:R-:W-:Y:S01]  /*15450*/  STL [R1+0x148], RZ ;  /* 0x000148ff01007387 */ /* 0x000fe20000100800 */
[----:B------:R-:W-:Y:S01]  /*15460*/  CS2R R92, SRZ ;  /* 0x00000000005c7805 */ /* 0x000fe2000001ff00 */
[----:B------:R-:W-:Y:S01]  /*15470*/  CS2R R94, SRZ ;  /* 0x00000000005e7805 */ /* 0x000fe2000001ff00 */
        /* <DEDUP_REMOVED lines=96> */
[----:B------:R-:W-:Y:S01]  /*15a80*/  IADD3 R5, R8, -0x5, RZ ;  /* 0xfffffffb08057810 */ /* 0x000fe20007ffe0ff */
[----:B------:R-:W-:Y:S01]  /*15a90*/  STL [R1+0x13c], RZ ;  /* 0x00013cff01007387 */ /* 0x000fe20000100800 */
[----:B------:R-:W-:-:S03]  /*15aa0*/  LOP3.LUT R4, R7, 0x20, RZ, 0x3c, !PT ;  /* 0x0000002007047812 */ /* 0x000fc600078e3cff */
[----:B------:R-:W-:Y:S04]  /*15ab0*/  STL [R1+0x240], RZ ;  /* 0x000240ff01007387 */ /* 0x000fe80000100800 */
        /* <DEDUP_REMOVED lines=59> */
[----:B------:R-:W-:Y:S04]  /*15e70*/  STL [R1+0x934], R6 ;  /* 0x0009340601007387 */ /* 0x000fe80000100800 */
[----:B------:R1:W-:Y:S02]  /*15e80*/  STL [R1+0x90c], R3 ;  /* 0x00090c0301007387 */ /* 0x0003e40000100800 */
[----:B-1----:R-:W-:-:S05]  /*15e90*/  LOP3.LUT R3, R3, 0x40, RZ, 0x3c, !PT ;  /* 0x0000004003037812 */ /* 0x002fca00078e3cff */
[----:B------:R1:W-:Y:S02]  /*15ea0*/  STL [R1+0x924], R3 ;  /* 0x0009240301007387 */ /* 0x0003e40000100800 */
.L_x_2:
[----:B-1----:R-:W2:Y:S01]  /*15eb0*/  LDL.LU R3, [R1+0x2e8] ;  /* 0x0002e80001037983 */ /* 0x002ea20000300800 */
[----:B------:R-:W-:-:S04]  /*15ec0*/  DEPBAR.LE SB0, 0x8 ;  /* 0x000082000000791a */ /* 0x000fc80000000000 */
[----:B------:R-:W3:Y:S04]  /*15ed0*/  LDL R4, [R1+0x90c] ;  /* 0x00090c0001047983 */ /* 0x000ee80000100800 */
[----:B------:R-:W1:Y:S04]  /*15ee0*/  S2R R7, SR_TID.X ;  /* 0x0000000000077919 */ /* 0x000e680000002100 */
[----:B------:R-:W-:Y:S04]  /*15ef0*/  STL.64 [R1+0xcf8], R38 ;  /* 0x000cf82601007387 */ /* 0x000fe80000100a00 */
[----:B------:R-:W-:Y:S04]  /*15f00*/  STL.64 [R1+0xcf0], R36 ;  /* 0x000cf02401007387 */ /* 0x000fe80000100a00 */
[----:B------:R4:W-:Y:S04]  /*15f10*/  STL [R1+0x944], R0 ;  /* 0x0009440001007387 */ /* 0x0009e80000100800 */
[----:B------:R-:W-:Y:S01]  /*15f20*/  STL [R1+0x940], R2 ;  /* 0x0009400201007387 */ /* 0x000fe20000100800 */
[----:B-1----:R-:W-:-:S02]  /*15f30*/  LOP3.LUT R5, R7, 0x3, RZ, 0xc0, !PT ;  /* 0x0000000307057812 */ /* 0x002fc400078ec0ff */
[----:B------:R-:W-:-:S03]  /*15f40*/  LOP3.LUT R6, R7, 0x3, RZ, 0xc0, !PT ;  /* 0x0000000307067812 */ /* 0x000fc600078ec0ff */
[----:B------:R-:W-:Y:S02]  /*15f50*/  IMAD R5, R5, 0x420, RZ ;  /* 0x0000042005057824 */ /* 0x000fe400078e02ff */
[----:B------:R-:W-:-:S03]  /*15f60*/  IMAD R6, R6, 0x420, RZ ;  /* 0x0000042006067824 */ /* 0x000fc600078e02ff */
[--C-:B------:R-:W-:Y:S02]  /*15f70*/  LOP3.LUT R5, R5, 0x5c, R7.reuse, 0x78, !PT ;  /* 0x0000005c05057812 */ /* 0x100fe400078e7807 */
[----:B------:R-:W-:Y:S02]  /*15f80*/  LOP3.LUT R6, R6, 0x5c, R7, 0x78, !PT ;  /* 0x0000005c06067812 */ /* 0x000fe400078e7807 */
[----:B------:R-:W-:Y:S01]  /*15f90*/  LOP3.LUT R5, R5, 0x20, RZ, 0x3c, !PT ;  /* 0x0000002005057812 */ /* 0x000fe200078e3cff */
[----:B------:R-:W-:Y:S01]  /*15fa0*/  BAR.SYNC.DEFER_BLOCKING 0x0 ;  /* 0x0000000000007b1d */ /* 0x000fe20000010000 */
[----:B--2---:R-:W-:-:S04]  /*15fb0*/  IADD3 R3, R3, 0x1, RZ ;  /* 0x0000000103037810 */ /* 0x004fc80007ffe0ff */
[----:B------:R-:W-:-:S04]  /*15fc0*/  ISETP.GT.AND P0, PT, R3, 0x4, PT ;  /* 0x000000040300780c */ /* 0x000fc80003f04270 */
[----:B----4-:R-:W-:-:S05]  /*15fd0*/  SEL R0, R3, RZ, !P0 ;  /* 0x000000ff03007207 */ /* 0x010fca0004000000 */
[----:B------:R3:W-:Y:S01]  /*15fe0*/  STL [R1+0x2e8], R0 ;  /* 0x0002e80001007387 */ /* 0x0007e20000100800 */
[C---:B------:R-:W-:Y:S02]  /*15ff0*/  IMAD R252, R0.reuse, 0x10000, R6 ;  /* 0x0001000000fc7824 */ /* 0x040fe400078e0206 */
[----:B------:R-:W-:-:S03]  /*16000*/  IMAD R3, R0, 0x10000, R5 ;  /* 0x0001000000037824 */ /* 0x000fc600078e0205 */
[----:B------:R-:W-:Y:S01]  /*16010*/  LDS R156, [R252+0x180] ;  /* 0x00018000fc9c7984 */ /* 0x000fe20000000800 */
[----:B---3--:R-:W-:-:S03]  /*16020*/  IMAD R0, R0, 0x8000, R4 ;  /* 0x0000800000007824 */ /* 0x008fc600078e0204 */
[----:B------:R-:W-:Y:S04]  /*16030*/  LDS R158, [R252+0x1180] ;  /* 0x00118000fc9e7984 */ /* 0x000fe80000000800 */
[----:B------:R-:W-:Y:S04]  /*16040*/  LDS R157, [R3+0x180] ;  /* 0x00018000039d7984 */ /* 0x000fe80000000800 */
[----:B------:R-:W-:Y:S04]  /*16050*/  LDS R159, [R3+0x1180] ;  /* 0x00118000039f7984 */ /* 0x000fe80000000800 */
[----:B------:R-:W1:Y:S04]  /*16060*/  LDSM.16.M88.4 R4, [R0+0x50000] ;  /* 0x050000000004783b */ /* 0x000e680000000200 */
[----:B------:R-:W-:Y:S04]  /*16070*/  LDS R152, [R252+0x200] ;  /* 0x00020000fc987984 */ /* 0x000fe80000000800 */
[----:B------:R-:W-:Y:S04]  /*16080*/  LDS R154, [R252+0x1200] ;  /* 0x00120000fc9a7984 */ /* 0x000fe80000000800 */
[----:B------:R-:W-:Y:S04]  /*16090*/  LDS R153, [R3+0x200] ;  /* 0x0002000003997984 */ /* 0x000fe80000000800 */
[----:B------:R-:W-:Y:S04]  /*160a0*/  LDS R155, [R3+0x1200] ;  /* 0x00120000039b7984 */ /* 0x000fe80000000800 */
[----:B------:R-:W-:Y:S04]  /*160b0*/  LDS R140, [R252+0x80] ;  /* 0x00008000fc8c7984 */ /* 0x000fe80000000800 */
[----:B------:R-:W-:Y:S04]  /*160c0*/  LDS R142, [R252+0x1080] ;  /* 0x00108000fc8e7984 */ /* 0x000fe80000000800 */
[----:B------:R-:W-:Y:S04]  /*160d0*/  LDS R141, [R3+0x80] ;  /* 0x00008000038d7984 */ /* 0x000fe80000000800 */
[----:B------:R-:W2:Y:S04]  /*160e0*/  LDS R143, [R3+0x1080] ;  /* 0x00108000038f7984 */ /* 0x000ea80000000800 */
[----:B------:R-:W-:Y:S01]  /*160f0*/  LDS R148, [R252+0x280] ;  /* 0x00028000fc947984 */ /* 0x000fe20000000800 */
[----:B-1----:R-:W-:Y:S03]  /*16100*/  HMMA.1688.F32.TF32 R8, R156, R4, R160 ;  /* 0x000000049c08723c */ /* 0x002fe600000810a0 */
[----:B------:R-:W-:Y:S04]  /*16110*/  LDS R150, [R252+0x1280] ;  /* 0x00128000fc967984 */ /* 0x000fe80000000800 */
[----:B------:R-:W-:Y:S04]  /*16120*/  LDS R149, [R3+0x280] ;  /* 0x0002800003957984 */ /* 0x000fe80000000800 */
[----:B------:R-:W1:Y:S04]  /*16130*/  LDS R151, [R3+0x1280] ;  /* 0x0012800003977984 */ /* 0x000e680000000800 */
[----:B------:R-:W-:Y:S04]  /*16140*/  LDS R44, [R252+0x300] ;  /* 0x00030000fc2c7984 */ /* 0x000fe80000000800 */
[----:B------:R-:W-:Y:S04]  /*16150*/  LDS R46, [R252+0x1300] ;  /* 0x00130000fc2e7984 */ /* 0x000fe80000000800 */
[----:B------:R-:W-:Y:S01]  /*16160*/  LDS R45, [R3+0x300] ;  /* 0x00030000032d7984 */ /* 0x000fe20000000800 */
[----:B------:R-:W-:-:S03]  /*16170*/  MOV R2, R11 ;  /* 0x0000000b00027202 */ /* 0x000fc60000000f00 */
[----:B------:R-:W-:Y:S04]  /*16180*/  STL.64 [R1+0x10], R8 ;  /* 0x0000100801007387 */ /* 0x000fe80000100a00 */
[----:B------:R3:W-:Y:S01]  /*16190*/  STL [R1+0x18], R10 ;  /* 0x0000180a01007387 */ /* 0x0007e20000100800 */
[-C--:B--2---:R-:W-:Y:S03]  /*161a0*/  HMMA.1688.F32.TF32 R244, R140, R4.reuse, R84 ;  /* 0x000000048cf4723c */ /* 0x084fe60000081054 */
[----:B------:R-:W2:Y:S04]  /*161b0*/  LDL.LU.64 R84, [R1+0xf0] ;  /* 0x0000f00001547983 */ /* 0x000ea80000300a00 */
[----:B------:R-:W2:Y:S01]  /*161c0*/  LDL.LU.64 R86, [R1+0xf8] ;  /* 0x0000f80001567983 */ /* 0x000ea20000300a00 */
[-C--:B---3--:R-:W-:Y:S03]  /*161d0*/  HMMA.1688.F32.TF32 R8, R152, R4.reuse, R236 ;  /* 0x000000049808723c */ /* 0x088fe600000810ec */
[----:B------:R-:W3:Y:S04]  /*161e0*/  LDS R47, [R3+0x1300] ;  /* 0x00130000032f7984 */ /* 0x000ee80000000800 */
[----:B------:R-:W-:Y:S04]  /*161f0*/  LDS R40, [R252+0x380] ;  /* 0x00038000fc287984 */ /* 0x000fe80000000800 */
[----:B------:R-:W-:Y:S04]  /*16200*/  LDS R42, [R252+0x1380] ;  /* 0x00138000fc2a7984 */ /* 0x000fe80000000800 */
[----:B------:R-:W-:Y:S04]  /*16210*/  LDS R41, [R3+0x380] ;  /* 0x0003800003297984 */ /* 0x000fe80000000800 */
[----:B------:R-:W4:Y:S04]  /*16220*/  LDS R43, [R3+0x1380] ;  /* 0x00138000032b7984 */ /* 0x000f280000000800 */
[----:B------:R-:W-:Y:S04]  /*16230*/  LDS R52, [R252+0x100] ;  /* 0x00010000fc347984 */ /* 0x000fe80000000800 */
[----:B------:R-:W-:Y:S04]  /*16240*/  STL.64 [R1+0x1a0], R8 ;  /* 0x0001a00801007387 */ /* 0x000fe80000100a00 */
[----:B------:R1:W-:Y:S04]  /*16250*/  STL.64 [R1+0x1a8], R10 ;  /* 0x0001a80a01007387 */ /* 0x0003e80000100a00 */
[----:B------:R-:W-:Y:S04]  /*16260*/  LDS R54, [R252+0x1100] ;  /* 0x00110000fc367984 */ /* 0x000fe80000000800 */
[----:B------:R-:W-:Y:S01]  /*16270*/  LDS R53, [R3+0x100] ;  /* 0x0001000003357984 */ /* 0x000fe20000000800 */
[-C--:B-1----:R-:W-:Y:S03]  /*16280*/  HMMA.1688.F32.TF32 R8, R148, R4.reuse, R136 ;  /* 0x000000049408723c */ /* 0x082fe60000081088 */
[----:B------:R-:W1:Y:S04]  /*16290*/  LDS R55, [R3+0x1100] ;  /* 0x0011000003377984 */ /* 0x000e680000000800 */
[----:B------:R-:W-:Y:S04]  /*162a0*/  LDS R144, [R252] ;  /* 0x00000000fc907984 */ /* 0x000fe80000000800 */
[----:B------:R-:W-:Y:S04]  /*162b0*/  LDS R146, [R252+0x1000] ;  /* 0x00100000fc927984 */ /* 0x000fe80000000800 */
[----:B------:R-:W-:Y:S04]  /*162c0*/  LDS R145, [R3] ;  /* 0x0000000003917984 */ /* 0x000fe80000000800 */
[----:B------:R-:W5:Y:S04]  /*162d0*/  LDS R147, [R3+0x1000] ;  /* 0x0010000003937984 */ /* 0x000f680000000800 */
[----:B------:R-:W-:Y:S04]  /*162e0*/  LDSM.16.M88.4 R48, [R0+0x54000] ;  /* 0x054000000030783b */ /* 0x000fe80000000200 */
[----:B------:R-:W-:Y:S04]  /*162f0*/  STL.64 [R1+0x1c0], R8 ;  /* 0x0001c00801007387 */ /* 0x000fe80000100a00 */
[----:B------:R-:W-:Y:S04]  /*16300*/  STL.64 [R1+0x1c8], R10 ;  /* 0x0001c80a01007387 */ /* 0x000fe80000100a00 */
[----:B------:R-:W5:Y:S01]  /*16310*/  LDSM.16.M88.4 R8, [R0+0x51000] ;  /* 0x051000000008783b */ /* 0x000f620000000200 */
[-C--:B---3--:R-:W-:Y:S03]  /*16320*/  HMMA.1688.F32.TF32 R12, R44, R4.reuse, R132 ;  /* 0x000000042c0c723c */ /* 0x088fe60000081084 */
[----:B------:R-:W-:Y:S04]  /*16330*/  LDSM.16.M88.4 R200, [R0+0x55000] ;  /* 0x0550000000c8783b */ /* 0x000fe80000000200 */
[----:B------:R-:W-:Y:S01]  /*16340*/  LDSM.16.M88.4 R204, [R0+0x56000] ;  /* 0x0560000000cc783b */ /* 0x000fe20000000200 */
[-C--:B----4-:R-:W-:Y:S08]  /*16350*/  HMMA.1688.F32.TF32 R16, R40, R4.reuse, R16 ;  /* 0x000000042810723c */ /* 0x090ff00000081010 */
[-C--:B-1----:R-:W-:Y:S08]  /*16360*/  HMMA.1688.F32.TF32 R240, R52, R4.reuse, R116 ;  /* 0x0000000434f0723c */ /* 0x082ff00000081074 */
[----:B-----5:R-:W-:Y:S08]  /*16370*/  HMMA.1688.F32.TF32 R248, R144, R4, R32 ;  /* 0x0000000490f8723c */ /* 0x020ff00000081020 */
[-C--:B------:R-:W-:Y:S08]  /*16380*/  HMMA.1688.F32.TF32 R36, R152, R8.reuse, R56 ;  /* 0x000000089824723c */ /* 0x080ff00000081038 */
[-C--:B------:R-:W-:Y:S08]  /*16390*/  HMMA.1688.F32.TF32 R56, R40, R8.reuse, R220 ;  /* 0x000000082838723c */ /* 0x080ff000000810dc */
[-C--:B------:R-:W-:Y:S08]  /*163a0*/  HMMA.1688.F32.TF32 R132, R148, R8.reuse, R72 ;  /* 0x000000089484723c */ /* 0x080ff00000081048 */
[----:B------:R-:W-:Y:S01]  /*163b0*/  HMMA.1688.F32.TF32 R72, R44, R8, R112 ;  /* 0x000000082c48723c */ /* 0x000fe20000081070 */
[----:B------:R-:W-:Y:S04]  /*163c0*/  STL.64 [R1+0x1d0], R12 ;  /* 0x0001d00c01007387 */ /* 0x000fe80000100a00 */
[----:B------:R-:W-:Y:S04]  /*163d0*/  STL.64 [R1+0x1d8], R14 ;  /* 0x0001d80e01007387 */ /* 0x000fe80000100a00 */
[----:B------:R-:W-:Y:S04]  /*163e0*/  STL.64 [R1+0x200], R16 ;  /* 0x0002001001007387 */ /* 0x000fe80000100a00 */
[----:B------:R-:W-:Y:S04]  /*163f0*/  STL.64 [R1+0x208], R18 ;  /* 0x0002081201007387 */ /* 0x000fe80000100a00 */
[----:B------:R-:W3:Y:S04]  /*16400*/  LDL.LU.64 R116, [R1+0x140] ;  /* 0x0001400001747983 */ /* 0x000ee80000300a00 */
[----:B------:R-:W3:Y:S04]  /*16410*/  LDL.LU.64 R118, [R1+0x148] ;  /* 0x0001480001767983 */ /* 0x000ee80000300a00 */
[----:B------:R1:W-:Y:S01]  /*16420*/  STL.64 [R1], R36 ;  /* 0x0000002401007387 */ /* 0x0003e20000100a00 */
[----:B------:R-:W-:-:S03]  /*16430*/  IMAD.MOV.U32 R4, RZ, RZ, R59 ;  /* 0x000000ffff047224 */ /* 0x000fc600078e003b */
[----:B------:R4:W-:Y:S01]  /*16440*/  STL.64 [R1+0x8], R38 ;  /* 0x0000082601007387 */ /* 0x0009e20000100a00 */
[----:B------:R-:W-:-:S03]  /*16450*/  IMAD.MOV.U32 R5, RZ, RZ, R58 ;  /* 0x000000ffff057224 */ /* 0x000fc600078e003a */
[----:B------:R-:W5:Y:S04]  /*16460*/  LDSM.16.M88.4 R12, [R0+0x52000] ;  /* 0x05200000000c783b */ /* 0x000f680000000200 */
[----:B-1----:R-:W2:Y:S04]  /*16470*/  LDL.LU.64 R36, [R1+0xe0] ;  /* 0x0000e00001247983 */ /* 0x002ea80000300a00 */
[----:B----4-:R-:W2:Y:S04]  /*16480*/  LDL.LU.64 R38, [R1+0xe8] ;  /* 0x0000e80001267983 */ /* 0x010ea80000300a00 */
[----:B------:R1:W-:Y:S04]  /*16490*/  STL.64 [R1+0x190], R132 ;  /* 0x0001908401007387 */ /* 0x0003e80000100a00 */
[----:B------:R4:W-:Y:S04]  /*164a0*/  STL.64 [R1+0x198], R134 ;  /* 0x0001988601007387 */ /* 0x0009e80000100a00 */
[----:B------:R-:W-:Y:S04]  /*164b0*/  STL.64 [R1+0x1b0], R72 ;  /* 0x0001b04801007387 */ /* 0x000fe80000100a00 */
[----:B------:R-:W-:Y:S04]  /*164c0*/  STL.64 [R1+0x1b8], R74 ;  /* 0x0001b84a01007387 */ /* 0x000fe80000100a00 */
[----:B------:R1:W-:Y:S04]  /*164d0*/  STL.64 [R1+0x230], R56 ;  /* 0x0002303801007387 */ /* 0x0003e80000100a00 */
[----:B------:R-:W-:Y:S04]  /*164e0*/  STL [R1+0xcb8], R4 ;  /* 0x000cb80401007387 */ /* 0x000fe80000100800 */
[----:B------:R-:W-:Y:S04]  /*164f0*/  STL [R1+0xcb4], R5 ;  /* 0x000cb40501007387 */ /* 0x000fe80000100800 */
[----:B-1----:R-:W3:Y:S04]  /*16500*/  LDL.LU.64 R132, [R1+0x1f0] ;  /* 0x0001f00001847983 */ /* 0x002ee80000300a00 */
[----:B----4-:R-:W3:Y:S04]  /*16510*/  LDL.LU.64 R134, [R1+0x1f8] ;  /* 0x0001f80001867983 */ /* 0x010ee80000300a00 */
[----:B------:R-:W4:Y:S04]  /*16520*/  LDL.LU.64 R56, [R1+0x130] ;  /* 0x0001300001387983 */ /* 0x000f280000300a00 */
[----:B------:R-:W4:Y:S01]  /*16530*/  LDL.LU.64 R58, [R1+0x138] ;  /* 0x00013800013a7983 */ /* 0x000f220000300a00 */
[-C--:B-----5:R-:W-:Y:S03]  /*16540*/  HMMA.1688.F32.TF32 R232, R152, R12.reuse, R60 ;  /* 0x0000000c98e8723c */ /* 0x0a0fe6000008103c */
[----:B------:R-:W1:Y:S05]  /*16550*/  LDSM.16.M88.4 R16, [R0+0x53000] ;  /* 0x053000000010783b */ /* 0x000e6a0000000200 */
[-C--:B------:R-:W-:Y:S08]  /*16560*/  HMMA.1688.F32.TF32 R60, R44, R12.reuse, R100 ;  /* 0x0000000c2c3c723c */ /* 0x080ff00000081064 */
[----:B------:R-:W-:Y:S07]  /*16570*/  HMMA.1688.F32.TF32 R72, R148, R12, R76 ;  /* 0x0000000c9448723c */ /* 0x000fee000008104c */
[----:B------:R5:W-:Y:S04]  /*16580*/  STL [R1+0xce8], R232 ;  /* 0x000ce8e801007387 */ /* 0x000be80000100800 */
[----:B------:R5:W-:Y:S04]  /*16590*/  STL [R1+0xce4], R233 ;  /* 0x000ce4e901007387 */ /* 0x000be80000100800 */
[----:B------:R1:W-:Y:S01]  /*165a0*/  STL [R1+0xce0], R234 ;  /* 0x000ce0ea01007387 */ /* 0x0003e20000100800 */
[----:B-----5:R-:W-:-:S03]  /*165b0*/  IMAD.MOV.U32 R232, RZ, RZ, R60 ;  /* 0x000000ffffe87224 */ /* 0x020fc600078e003c */
[----:B------:R5:W-:Y:S01]  /*165c0*/  STL [R1+0xcdc], R235 ;  /* 0x000cdceb01007387 */ /* 0x000be20000100800 */
[----:B------:R-:W-:Y:S01]  /*165d0*/  IMAD.MOV.U32 R233, RZ, RZ, R61 ;  /* 0x000000ffffe97224 */ /* 0x000fe200078e003d */
[----:B-1----:R-:W-:Y:S01]  /*165e0*/  MOV R234, R62 ;  /* 0x0000003e00ea7202 */ /* 0x002fe20000000f00 */
[----:B-----5:R-:W-:Y:S02]  /*165f0*/  IMAD.MOV.U32 R235, RZ, RZ, R63 ;  /* 0x000000ffffeb7224 */ /* 0x020fe400078e003f */
[----:B------:R-:W-:Y:S01]  /*16600*/  HMMA.1688.F32.TF32 R60, R40, R12, R224 ;  /* 0x0000000c283c723c */ /* 0x000fe200000810e0 */
[----:B------:R-:W-:Y:S04]  /*16610*/  STL.64 [R1+0x20], R72 ;  /* 0x0000204801007387 */ /* 0x000fe80000100a00 */
[----:B------:R-:W-:Y:S11]  /*16620*/  STL.64 [R1+0x28], R74 ;  /* 0x0000284a01007387 */ /* 0x000ff60000100a00 */
[----:B------:R-:W-:Y:S07]  /*16630*/  @!UPT UIADD3 URZ, URZ, URZ, URZ ;  /* 0x0000003f3f3ff290 */ /* 0x000fee000fffe03f */
[----:B------:R-:W-:Y:S01]  /*16640*/  STL [R1+0x1e4], R61 ;  /* 0x0001e43d01007387 */ /* 0x000fe20000100800 */
[----:B------:R-:W-:-:S03]  /*16650*/  IMAD.MOV.U32 R5, RZ, RZ, R60 ;  /* 0x000000ffff057224 */ /* 0x000fc600078e003c */
[----:B------:R1:W-:Y:S02]  /*16660*/  STL.64 [R1+0x1e8], R62 ;  /* 0x0001e83e01007387 */ /* 0x0003e40000100a00 */
[----:B-1----:R-:W-:Y:S08]  /*16670*/  HMMA.1688.F32.TF32 R60, R44, R16, R108 ;  /* 0x000000102c3c723c */ /* 0x002ff0000008106c */
[C---:B------:R-:W-:Y:S11]  /*16680*/  HMMA.1688.F32.TF32 R20, R40.reuse, R48, R20 ;  /* 0x000000302814723c */ /* 0x040ff60000081014 */
[----:B------:R-:W-:Y:S05]  /*16690*/  @!UPT UIADD3 URZ, URZ, URZ, URZ ;  /* 0x0000003f3f3ff290 */ /* 0x000fea000fffe03f */
[----:B------:R-:W-:Y:S01]  /*166a0*/  IMAD.MOV.U32 R227, RZ, RZ, R60 ;  /* 0x000000ffffe37224 */ /* 0x000fe200078e003c */
[----:B------:R-:W-:Y:S01]  /*166b0*/  MOV R225, R62 ;  /* 0x0000003e00e17202 */ /* 0x000fe20000000f00 */
[----:B------:R-:W-:Y:S02]  /*166c0*/  IMAD.MOV.U32 R226, RZ, RZ, R61 ;  /* 0x000000ffffe27224 */ /* 0x000fe400078e003d */
[----:B------:R-:W-:Y:S02]  /*166d0*/  IMAD.MOV.U32 R224, RZ, RZ, R63 ;  /* 0x000000ffffe07224 */ /* 0x000fe400078e003f */
[----:B------:R-:W-:Y:S01]  /*166e0*/  HMMA.1688.F32.TF32 R60, R40, R16, R228 ;  /* 0x00000010283c723c */ /* 0x000fe200000810e4 */
[----:B------:R1:W-:Y:S07]  /*166f0*/  STL [R1+0xcbc], R5 ;  /* 0x000cbc0501007387 */ /* 0x0003ee0000100800 */
[----:B------:R-:W-:Y:S01]  /*16700*/  HMMA.1688.F32.TF32 R112, R140, R12, R92 ;  /* 0x0000000c8c70723c */ /* 0x000fe2000008105c */
[----:B-1----:R-:W-:-:S07]  /*16710*/  IMAD.MOV.U32 R5, RZ, RZ, R21 ;  /* 0x000000ffff057224 */ /* 0x002fce00078e0015 */
[----:B------:R-:W-:Y:S08]  /*16720*/  HMMA.1688.F32.TF32 R92, R52, R12, R124 ;  /* 0x0000000c345c723c */ /* 0x000ff0000008107c */
[----:B------:R-:W-:Y:S01]  /*16730*/  IMAD.MOV.U32 R4, RZ, RZ, R63 ;  /* 0x000000ffff047224 */ /* 0x000fe200078e003f */
[----:B------:R-:W-:Y:S08]  /*16740*/  HMMA.1688.F32.TF32 R72, R152, R16, R64 ;  /* 0x000000109848723c */ /* 0x000ff00000081040 */
[-C--:B------:R-:W-:Y:S08]  /*16750*/  HMMA.1688.F32.TF32 R124, R52, R48.reuse, R176 ;  /* 0x00000030347c723c */ /* 0x080ff000000810b0 */
[-C--:B------:R-:W-:Y:S08]  /*16760*/  HMMA.1688.F32.TF32 R216, R156, R48.reuse, R216 ;  /* 0x000000309cd8723c */ /* 0x080ff000000810d8 */
[-C--:B------:R-:W-:Y:S08]  /*16770*/  HMMA.1688.F32.TF32 R76, R152, R48.reuse, R68 ;  /* 0x00000030984c723c */ /* 0x080ff00000081044 */
[----:B------:R-:W-:Y:S08]  /*16780*/  HMMA.1688.F32.TF32 R64, R148, R48, R96 ;  /* 0x000000309440723c */ /* 0x000ff00000081060 */
[----:B------:R-:W-:Y:S08]  /*16790*/  HMMA.1688.F32.TF32 R32, R144, R8, R180 ;  /* 0x000000089020723c */ /* 0x000ff000000810b4 */
[----:B--2---:R-:W-:Y:S01]  /*167a0*/  HMMA.1688.F32.TF32 R100, R140, R16, R36 ;  /* 0x000000108c64723c */ /* 0x004fe20000081024 */
[----:B------:R-:W2:Y:S04]  /*167b0*/  LDL.LU.64 R36, [R1+0x270] ;  /* 0x0002700001247983 */ /* 0x000ea80000300a00 */
[----:B------:R-:W2:Y:S04]  /*167c0*/  LDL.LU.64 R38, [R1+0x278] ;  /* 0x0002780001267983 */ /* 0x000ea80000300a00 */
[----:B------:R-:W-:Y:S04]  /*167d0*/  STL.64 [R1+0x140], R60 ;  /* 0x0001403c01007387 */ /* 0x000fe80000100a00 */
[----:B------:R1:W-:Y:S04]  /*167e0*/  STL [R1+0x148], R62 ;  /* 0x0001483e01007387 */ /* 0x0003e80000100800 */
[----:B------:R5:W-:Y:S01]  /*167f0*/  STL [R1+0xcc0], R4 ;  /* 0x000cc00401007387 */ /* 0x000be20000100800 */
[----:B-1----:R-:W-:Y:S01]  /*16800*/  HMMA.1688.F32.TF32 R60, R44, R48, R104 ;  /* 0x000000302c3c723c */ /* 0x002fe20000081068 */
[----:B-----5:R-:W-:-:S07]  /*16810*/  IMAD.MOV.U32 R4, RZ, RZ, R20 ;  /* 0x000000ffff047224 */ /* 0x020fce00078e0014 */
[-C--:B---3--:R-:W-:Y:S08]  /*16820*/  HMMA.1688.F32.TF32 R160, R144, R48.reuse, R132 ;  /* 0x0000003090a0723c */ /* 0x088ff00000081084 */
[----:B----4-:R-:W-:Y:S01]  /*16830*/  HMMA.1688.F32.TF32 R136, R140, R48, R56 ;  /* 0x000000308c88723c */ /* 0x010fe20000081038 */
[----:B------:R-:W1:Y:S06]  /*16840*/  LDSM.16.M88.4 R56, [R0+0x57000] ;  /* 0x057000000038783b */ /* 0x000e6c0000000200 */
[----:B------:R-:W-:Y:S01]  /*16850*/  IMAD.MOV.U32 R48, RZ, RZ, R23 ;  /* 0x000000ffff307224 */ /* 0x000fe200078e0017 */
[----:B------:R-:W-:-:S04]  /*16860*/  MOV R49, R22 ;  /* 0x0000001600317202 */ /* 0x000fc80000000f00 */
[----:B------:R-:W-:Y:S04]  /*16870*/  STL [R1+0xcd0], R48 ;  /* 0x000cd03001007387 */ /* 0x000fe80000100800 */
[----:B------:R-:W-:Y:S04]  /*16880*/  STL [R1+0xccc], R49 ;  /* 0x000ccc3101007387 */ /* 0x000fe80000100800 */
[----:B------:R-:W-:Y:S04]  /*16890*/  STL [R1+0xcc8], R4 ;  /* 0x000cc80401007387 */ /* 0x000fe80000100800 */
[----:B------:R-:W-:Y:S04]  /*168a0*/  STL [R1+0xcc4], R5 ;  /* 0x000cc40501007387 */ /* 0x000fe80000100800 */
[----:B------:R-:W-:Y:S04]  /*168b0*/  STL [R1+0xc18], R0 ;  /* 0x000c180001007387 */ /* 0x000fe80000100800 */
[----:B------:R-:W3:Y:S04]  /*168c0*/  LDL.LU.64 R20, [R1+0x260] ;  /* 0x0002600001147983 */ /* 0x000ee80000300a00 */
[----:B------:R-:W3:Y:S04]  /*168d0*/  LDL.LU.64 R22, [R1+0x268] ;  /* 0x0002680001167983 */ /* 0x000ee80000300a00 */
[----:B------:R-:W1:Y:S04]  /*168e0*/  LDL.LU.64 R208, [R1+0x250] ;  /* 0x0002500001d07983 */ /* 0x000e680000300a00 */
[----:B------:R-:W1:Y:S04]  /*168f0*/  LDL.LU.64 R210, [R1+0x258] ;  /* 0x0002580001d27983 */ /* 0x000e680000300a00 */
[----:B------:R-:W4:Y:S04]  /*16900*/  LDL.LU.64 R180, [R1+0x240] ;  /* 0x0002400001b47983 */ /* 0x000f280000300a00 */
[----:B------:R-:W4:Y:S04]  /*16910*/  LDL.LU.64 R182, [R1+0x248] ;  /* 0x0002480001b67983 */ /* 0x000f280000300a00 */
[----:B------:R-:W5:Y:S04]  /*16920*/  LDL.LU.64 R68, [R1+0x220] ;  /* 0x0002200001447983 */ /* 0x000f680000300a00 */
[----:B------:R-:W5:Y:S04]  /*16930*/  LDL.LU.64 R70, [R1+0x228] ;  /* 0x0002280001467983 */ /* 0x000f680000300a00 */
[----:B------:R-:W5:Y:S04]  /*16940*/  LDL.LU.64 R212, [R1+0x210] ;  /* 0x0002100001d47983 */ /* 0x000f680000300a00 */
[----:B------:R-:W5:Y:S01]  /*16950*/  LDL.LU.64 R214, [R1+0x218] ;  /* 0x0002180001d67983 */ /* 0x000f620000300a00 */
[----:B------:R-:W-:Y:S03]  /*16960*/  HMMA.1688.F32.TF32 R236, R156, R8, R164 ;  /* 0x000000089cec723c */ /* 0x000fe600000810a4 */
[----:B------:R-:W5:Y:S04]  /*16970*/  LDL.LU.64 R96, [R1+0x170] ;  /* 0x0001700001607983 */ /* 0x000f680000300a00 */
[----:B------:R-:W5:Y:S04]  /*16980*/  LDL.LU.64 R98, [R1+0x178] ;  /* 0x0001780001627983 */ /* 0x000f680000300a00 */
[----:B------:R-:W5:Y:S04]  /*16990*/  LDL.LU.64 R164, [R1+0x150] ;  /* 0x0001500001a47983 */ /* 0x000f680000300a00 */
[----:B------:R-:W5:Y:S04]  /*169a0*/  LDL.LU.64 R166, [R1+0x158] ;  /* 0x0001580001a67983 */ /* 0x000f680000300a00 */
[----:B------:R-:W5:Y:S04]  /*169b0*/  LDL.LU.64 R132, [R1+0x120] ;  /* 0x0001200001847983 */ /* 0x000f680000300a00 */
[----:B------:R-:W5:Y:S01]  /*169c0*/  LDL.LU.64 R134, [R1+0x128] ;  /* 0x0001280001867983 */ /* 0x000f620000300a00 */
[----:B------:R-:W-:Y:S08]  /*169d0*/  HMMA.1688.F32.TF32 R220, R148, R16, R80 ;  /* 0x0000001094dc723c */ /* 0x000ff00000081050 */
[C---:B------:R-:W-:Y:S08]  /*169e0*/  HMMA.1688.F32.TF32 R84, R144.reuse, R12, R84 ;  /* 0x0000000c9054723c */ /* 0x040ff00000081054 */
[----:B------:R-:W-:Y:S08]  /*169f0*/  HMMA.1688.F32.TF32 R116, R144, R16, R116 ;  /* 0x000000109074723c */ /* 0x000ff00000081074 */
[----:B------:R-:W-:Y:S08]  /*16a00*/  HMMA.1688.F32.TF32 R88, R140, R8, R88 ;  /* 0x000000088c58723c */ /* 0x000ff00000081058 */
[C---:B--2---:R-:W-:Y:S01]  /*16a10*/  HMMA.1688.F32.TF32 R176, R144.reuse, R200, R36 ;  /* 0x000000c890b0723c */ /* 0x044fe20000081024 */
        /* <DEDUP_REMOVED lines=12> */
[C---:B---3--:R-:W-:Y:S08]  /*16ae0*/  HMMA.1688.F32.TF32 R20, R144.reuse, R204, R20 ;  /* 0x000000cc9014723c */ /* 0x048ff00000081014 */
[----:B-1----:R-:W-:Y:S01]  /*16af0*/  HMMA.1688.F32.TF32 R208, R144, R56, R208 ;  /* 0x0000003890d0723c */ /* 0x002fe200000810d0 */
[----:B------:R-:W3:Y:S04]  /*16b00*/  LDL.LU.64 R144, [R1+0x110] ;  /* 0x0001100001907983 */ /* 0x000ee80000300a00 */
[----:B------:R-:W3:Y:S03]  /*16b10*/  LDL.LU.64 R146, [R1+0x118] ;  /* 0x0001180001927983 */ /* 0x000ee60000300a00 */
[C---:B----4-:R-:W-:Y:S08]  /*16b20*/  HMMA.1688.F32.TF32 R180, R140.reuse, R200, R180 ;  /* 0x000000c88cb4723c */ /* 0x050ff000000810b4 */
[C---:B-----5:R-:W-:Y:S08]  /*16b30*/  HMMA.1688.F32.TF32 R68, R140.reuse, R204, R68 ;  /* 0x000000cc8c44723c */ /* 0x060ff00000081044 */
[----:B------:R-:W-:Y:S01]  /*16b40*/  HMMA.1688.F32.TF32 R212, R140, R56, R212 ;  /* 0x000000388cd4723c */ /* 0x000fe200000810d4 */
[----:B------:R-:W4:Y:S04]  /*16b50*/  LDL.LU.64 R140, [R1+0x160] ;  /* 0x00016000018c7983 */ /* 0x000f280000300a00 */
[----:B------:R-:W4:Y:S03]  /*16b60*/  LDL.LU.64 R142, [R1+0x168] ;  /* 0x00016800018e7983 */ /* 0x000f260000300a00 */
[C---:B------:R-:W-:Y:S08]  /*16b70*/  HMMA.1688.F32.TF32 R120, R52.reuse, R8, R120 ;  /* 0x000000083478723c */ /* 0x040ff00000081078 */
[C---:B------:R-:W-:Y:S08]  /*16b80*/  HMMA.1688.F32.TF32 R128, R52.reuse, R16, R128 ;  /* 0x000000103480723c */ /* 0x040ff00000081080 */
[C---:B------:R-:W-:Y:S08]  /*16b90*/  HMMA.1688.F32.TF32 R96, R52.reuse, R200, R96 ;  /* 0x000000c83460723c */ /* 0x040ff00000081060 */
[----:B------:R-:W-:Y:S08]  /*16ba0*/  HMMA.1688.F32.TF32 R164, R52, R56, R164 ;  /* 0x0000003834a4723c */ /* 0x000ff000000810a4 */
[C---:B------:R-:W-:Y:S08]  /*16bb0*/  HMMA.1688.F32.TF32 R168, R156.reuse, R12, R168 ;  /* 0x0000000c9ca8723c */ /* 0x040ff000000810a8 */
[C---:B------:R-:W-:Y:S08]  /*16bc0*/  HMMA.1688.F32.TF32 R172, R156.reuse, R16, R172 ;  /* 0x000000109cac723c */ /* 0x040ff000000810ac */
[----:B------:R-:W-:Y:S08]  /*16bd0*/  HMMA.1688.F32.TF32 R132, R156, R200, R132 ;  /* 0x000000c89c84723c */ /* 0x000ff00000081084 */
[-C--:B----4-:R-:W-:Y:S01]  /*16be0*/  HMMA.1688.F32.TF32 R140, R52, R204.reuse, R140 ;  /* 0x000000cc348c723c */ /* 0x090fe2000008108c */
[----:B------:R-:W4:Y:S04]  /*16bf0*/  LDL.LU.64 R52, [R1+0x60] ;  /* 0x0000600001347983 */ /* 0x000f280000300a00 */
[----:B------:R-:W4:Y:S03]  /*16c00*/  LDL.LU.64 R54, [R1+0x68] ;  /* 0x0000680001367983 */ /* 0x000f260000300a00 */
[C---:B---3--:R-:W-:Y:S08]  /*16c10*/  HMMA.1688.F32.TF32 R144, R156.reuse, R204, R144 ;  /* 0x000000cc9c90723c */ /* 0x048ff00000081090 */
[----:B--2---:R-:W-:Y:S01]  /*16c20*/  HMMA.1688.F32.TF32 R156, R156, R56, R36 ;  /* 0x000000389c9c723c */ /* 0x004fe20000081024 */
[----:B------:R-:W2:Y:S04]  /*16c30*/  LDL.LU.64 R38, [R1+0xcf8] ;  /* 0x000cf80001267983 */ /* 0x000ea80000300a00 */
[----:B------:R-:W2:Y:S03]  /*16c40*/  LDL.LU.64 R36, [R1+0xcf0] ;  /* 0x000cf00001247983 */ /* 0x000ea60000300a00 */
[-C--:B------:R-:W-:Y:S08]  /*16c50*/  HMMA.1688.F32.TF32 R24, R40, R200.reuse, R24 ;  /* 0x000000c82818723c */ /* 0x080ff00000081018 */
[C---:B------:R-:W-:Y:S08]  /*16c60*/  HMMA.1688.F32.TF32 R104, R152.reuse, R200, R104 ;  /* 0x000000c89868723c */ /* 0x040ff00000081068 */
[----:B------:R-:W-:Y:S08]  /*16c70*/  HMMA.1688.F32.TF32 R108, R152, R204, R108 ;  /* 0x000000cc986c723c */ /* 0x000ff0000008106c */
[----:B------:R-:W-:Y:S01]  /*16c80*/  HMMA.1688.F32.TF32 R188, R44, R200, R188 ;  /* 0x000000c82cbc723c */ /* 0x000fe200000810bc */
[----:B------:R1:W-:Y:S07]  /*16c90*/  STL.64 [R1+0x50], R24 ;  /* 0x0000501801007387 */ /* 0x0003ee0000100a00 */
[-C--:B------:R-:W-:Y:S08]  /*16ca0*/  HMMA.1688.F32.TF32 R80, R148, R204.reuse, R80 ;  /* 0x000000cc9450723c */ /* 0x080ff00000081050 */
[----:B------:R-:W-:Y:S08]  /*16cb0*/  HMMA.1688.F32.TF32 R192, R44, R204, R192 ;  /* 0x000000cc2cc0723c */ /* 0x000ff000000810c0 */
[-C--:B------:R-:W-:Y:S08]  /*16cc0*/  HMMA.1688.F32.TF32 R184, R148, R56.reuse, R184 ;  /* 0x0000003894b8723c */ /* 0x080ff000000810b8 */
[-C--:B------:R-:W-:Y:S08]  /*16cd0*/  HMMA.1688.F32.TF32 R196, R44, R56.reuse, R196 ;  /* 0x000000382cc4723c */ /* 0x080ff000000810c4 */
[----:B----4-:R-:W-:Y:S08]  /*16ce0*/  HMMA.1688.F32.TF32 R152, R152, R56, R52 ;  /* 0x000000389898723c */ /* 0x010ff00000081034 */
[----:B------:R-:W-:Y:S07]  /*16cf0*/  HMMA.1688.F32.TF32 R52, R148, R200, R228 ;  /* 0x000000c89434723c */ /* 0x000fee00000810e4 */
[----:B------:R-:W-:-:S02]  /*16d00*/  IMAD.MOV.U32 R200, RZ, RZ, R27 ;  /* 0x000000ffffc87224 */ /* 0x000fc400078e001b */
[----:B------:R-:W-:-:S03]  /*16d10*/  IMAD.MOV.U32 R201, RZ, RZ, R26 ;  /* 0x000000ffffc97224 */ /* 0x000fc600078e001a */
[----:B------:R-:W-:Y:S04]  /*16d20*/  STL [R1+0xcd8], R200 ;  /* 0x000cd8c801007387 */ /* 0x000fe80000100800 */
[----:B------:R-:W-:Y:S04]  /*16d30*/  STL [R1+0xcd4], R201 ;  /* 0x000cd4c901007387 */ /* 0x000fe80000100800 */
[----:B------:R-:W3:Y:S04]  /*16d40*/  LDL.LU R228, [R1+0x10] ;  /* 0x0000100001e47983 */ /* 0x000ee80000300800 */
[----:B------:R-:W3:Y:S04]  /*16d50*/  LDL.LU R229, [R1+0x14] ;  /* 0x0000140001e57983 */ /* 0x000ee80000300800 */
[----:B------:R-:W3:Y:S01]  /*16d60*/  LDL.LU R230, [R1+0x18] ;  /* 0x0000180001e67983 */ /* 0x000ee20000300800 */
[----:B-1----:R-:W-:Y:S03]  /*16d70*/  HMMA.1688.F32.TF32 R24, R40, R204, R28 ;  /* 0x000000cc2818723c */ /* 0x002fe6000008101c */
[----:B------:R-:W-:Y:S04]  /*16d80*/  LDS R28, [R252+0x2180] ;  /* 0x00218000fc1c7984 */ /* 0x000fe80000000800 */
[----:B------:R-:W-:Y:S04]  /*16d90*/  LDS R30, [R252+0x3180] ;  /* 0x00318000fc1e7984 */ /* 0x000fe80000000800 */
[----:B------:R-:W-:Y:S04]  /*16da0*/  LDS R29, [R3+0x2180] ;  /* 0x00218000031d7984 */ /* 0x000fe80000000800 */
[----:B------:R-:W-:Y:S09]  /*16db0*/  LDS R31, [R3+0x3180] ;  /* 0x00318000031f7984 */ /* 0x000ff20000000800 */
[----:B------:R-:W-:Y:S01]  /*16dc0*/  IMAD.MOV.U32 R4, RZ, RZ, R24 ;  /* 0x000000ffff047224 */ /* 0x000fe200078e0018 */
[----:B------:R-:W-:Y:S01]  /*16dd0*/  MOV R5, R25 ;  /* 0x0000001900057202 */ /* 0x000fe20000000f00 */
[----:B------:R-:W-:-:S02]  /*16de0*/  IMAD.MOV.U32 R205, RZ, RZ, R26 ;  /* 0x000000ffffcd7224 */ /* 0x000fc400078e001a */
[----:B------:R-:W-:Y:S02]  /*16df0*/  IMAD.MOV.U32 R204, RZ, RZ, R27 ;  /* 0x000000ffffcc7224 */ /* 0x000fe400078e001b */
[----:B--2---:R-:W-:Y:S01]  /*16e00*/  HMMA.1688.F32.TF32 R24, R40, R56, R36 ;  /* 0x000000382818723c */ /* 0x004fe20000081024 */
[----:B------:R-:W-:Y:S04]  /*16e10*/  LDS R40, [R252+0x2000] ;  /* 0x00200000fc287984 */ /* 0x000fe80000000800 */
[----:B------:R-:W-:Y:S04]  /*16e20*/  LDS R42, [R252+0x3000] ;  /* 0x00300000fc2a7984 */ /* 0x000fe80000000800 */
[----:B------:R-:W-:Y:S04]  /*16e30*/  LDS R41, [R3+0x2000] ;  /* 0x0020000003297984 */ /* 0x000fe80000000800 */
[----:B------:R-:W1:Y:S04]  /*16e40*/  LDS R43, [R3+0x3000] ;  /* 0x00300000032b7984 */ /* 0x000e680000000800 */
[----:B------:R-:W-:Y:S04]  /*16e50*/  LDS R36, [R252+0x2080] ;  /* 0x00208000fc247984 */ /* 0x000fe80000000800 */
[----:B------:R-:W-:Y:S04]  /*16e60*/  LDS R38, [R252+0x3080] ;  /* 0x00308000fc267984 */ /* 0x000fe80000000800 */
[----:B------:R-:W-:Y:S04]  /*16e70*/  LDS R37, [R3+0x2080] ;  /* 0x0020800003257984 */ /* 0x000fe80000000800 */
[----:B------:R-:W2:Y:S01]  /*16e80*/  LDS R39, [R3+0x3080] ;  /* 0x0030800003277984 */ /* 0x000ea20000000800 */
[C---:B-1----:R-:W-:Y:S11]  /*16e90*/  HMMA.1688.F32.TF32 R32, R40.reuse, R10, R32 ;  /* 0x0000000a2820723c */ /* 0x042ff60000081020 */
[----:B------:R-:W-:Y:S11]  /*16ea0*/  @!UPT UIADD3 URZ, URZ, URZ, URZ ;  /* 0x0000003f3f3ff290 */ /* 0x000ff6000fffe03f */
[----:B------:R-:W-:Y:S02]  /*16eb0*/  @!UPT UIADD3 URZ, URZ, URZ, URZ ;  /* 0x0000003f3f3ff290 */ /* 0x000fe4000fffe03f */
[----:B------:R-:W-:Y:S01]  /*16ec0*/  IMAD.MOV.U32 R57, RZ, RZ, R32 ;  /* 0x000000ffff397224 */ /* 0x000fe200078e0020 */
[----:B------:R-:W-:Y:S01]  /*16ed0*/  MOV R16, R35 ;  /* 0x0000002300107202 */ /* 0x000fe20000000f00 */
[----:B------:R-:W-:Y:S02]  /*16ee0*/  IMAD.MOV.U32 R56, RZ, RZ, R33 ;  /* 0x000000ffff387224 */ /* 0x000fe400078e0021 */
[----:B------:R-:W-:Y:S02]  /*16ef0*/  IMAD.MOV.U32 R17, RZ, RZ, R34 ;  /* 0x000000ffff117224 */ /* 0x000fe400078e0022 */
[C---:B------:R-:W-:Y:S08]  /*16f00*/  HMMA.1688.F32.TF32 R32, R40.reuse, R14, R84 ;  /* 0x0000000e2820723c */ /* 0x040ff00000081054 */
[C---:B------:R-:W-:Y:S11]  /*16f10*/  HMMA.1688.F32.TF32 R44, R40.reuse, R18, R116 ;  /* 0x00000012282c723c */ /* 0x040ff60000081074 */
[----:B------:R-:W-:Y:S05]  /*16f20*/  @!UPT UIADD3 URZ, URZ, URZ, URZ ;  /* 0x0000003f3f3ff290 */ /* 0x000fea000fffe03f */
[----:B------:R-:W-:Y:S01]  /*16f30*/  IMAD.MOV.U32 R13, RZ, RZ, R32 ;  /* 0x000000ffff0d7224 */ /* 0x000fe200078e0020 */
[----:B------:R-:W-:Y:S01]  /*16f40*/  MOV R8, R35 ;  /* 0x0000002300087202 */ /* 0x000fe20000000f00 */
[----:B------:R-:W-:Y:S02]  /*16f50*/  IMAD.MOV.U32 R12, RZ, RZ, R33 ;  /* 0x000000ffff0c7224 */ /* 0x000fe400078e0021 */
[----:B------:R-:W-:Y:S02]  /*16f60*/  IMAD.MOV.U32 R9, RZ, RZ, R34 ;  /* 0x000000ffff097224 */ /* 0x000fe400078e0022 */
[C---:B------:R-:W-:Y:S01]  /*16f70*/  HMMA.1688.F32.TF32 R32, R40.reuse, R50, R160 ;  /* 0x000000322820723c */ /* 0x040fe200000810a0 */
[----:B------:R-:W-:Y:S04]  /*16f80*/  STL.64 [R1+0xe0], R44 ;  /* 0x0000e02c01007387 */ /* 0x000fe80000100a00 */
[----:B------:R1:W-:Y:S03]  /*16f90*/  STL.64 [R1+0xe8], R46 ;  /* 0x0000e82e01007387 */ /* 0x0003e60000100a00 */
[C---:B------:R-:W-:Y:S08]  /*16fa0*/  HMMA.1688.F32.TF32 R84, R40.reuse, R202, R176 ;  /* 0x000000ca2854723c */ /* 0x040ff000000810b0 */
[C---:B-1----:R-:W-:Y:S07]  /*16fb0*/  HMMA.1688.F32.TF32 R44, R40.reuse, R206, R20 ;  /* 0x000000ce282c723c */ /* 0x042fee0000081014 */
[----:B------:R-:W-:Y:S04]  /*16fc0*/  STL.64 [R1+0x120], R32 ;  /* 0x0001202001007387 */ /* 0x000fe80000100a00 */
[----:B------:R1:W-:Y:S02]  /*16fd0*/  STL.64 [R1+0x128], R34 ;  /* 0x0001282201007387 */ /* 0x0003e40000100a00 */
[C---:B-1----:R-:W-:Y:S02]  /*16fe0*/  HMMA.1688.F32.TF32 R32, R40.reuse, R58, R208 ;  /* 0x0000003a2820723c */ /* 0x042fe400000810d0 */
[----:B------:R-:W-:Y:S04]  /*16ff0*/  STL.64 [R1+0x220], R84 ;  /* 0x0002205401007387 */ /* 0x000fe80000100a00 */
[----:B------:R-:W-:Y:S02]  /*17000*/  STL.64 [R1+0x228], R86 ;  /* 0x0002285601007387 */ /* 0x000fe40000100a00 */
[----:B------:R-:W-:Y:S02]  /*17010*/  HMMA.1688.F32.TF32 R248, R40, R6, R248 ;  /* 0x0000000628f8723c */ /* 0x000fe400000810f8 */
[----:B------:R-:W-:Y:S04]  /*17020*/  STL.64 [R1+0x210], R44 ;  /* 0x0002102c01007387 */ /* 0x000fe80000100a00 */
[----:B------:R-:W-:Y:S02]  /*17030*/  STL.64 [R1+0x218], R46 ;  /* 0x0002182e01007387 */ /* 0x000fe40000100a00 */
[----:B--2---:R-:W-:Y:S01]  /*17040*/  HMMA.1688.F32.TF32 R40, R36, R18, R100 ;  /* 0x000000122428723c */ /* 0x004fe20000081064 */
[----:B------:R-:W-:Y:S01]  /*17050*/  IMAD.MOV.U32 R200, RZ, RZ, R24 ;  /* 0x000000ffffc87224 */ /* 0x000fe200078e0018 */
[----:B------:R-:W-:Y:S01]  /*17060*/  MOV R48, R26 ;  /* 0x0000001a00307202 */ /* 0x000fe20000000f00 */
[----:B------:R-:W-:Y:S01]  /*17070*/  IMAD.MOV.U32 R201, RZ, RZ, R25 ;  /* 0x000000ffffc97224 */ /* 0x000fe200078e0019 */
[----:B------:R-:W-:Y:S04]  /*17080*/  LDS R24, [R252+0x2100] ;  /* 0x00210000fc187984 */ /* 0x000fe80000000800 */
[----:B------:R-:W-:Y:S01]  /*17090*/  STL.64 [R1+0x1f0], R32 ;  /* 0x0001f02001007387 */ /* 0x000fe20000100a00 */
[----:B------:R-:W-:-:S03]  /*170a0*/  IMAD.MOV.U32 R49, RZ, RZ, R27 ;  /* 0x000000ffff317224 */ /* 0x000fc600078e001b */
[----:B------:R1:W-:Y:S04]  /*170b0*/  STL.64 [R1+0x1f8], R34 ;  /* 0x0001f82201007387 */ /* 0x0003e80000100a00 */
[----:B------:R-:W-:Y:S04]  /*170c0*/  LDS R26, [R252+0x3100] ;  /* 0x00310000fc1a7984 */ /* 0x000fe80000000800 */
[----:B------:R-:W-:Y:S01]  /*170d0*/  LDS R25, [R3+0x2100] ;  /* 0x0021000003197984 */ /* 0x000fe20000000800 */
[C---:B-1----:R-:W-:Y:S03]  /*170e0*/  HMMA.1688.F32.TF32 R32, R36.reuse, R50, R136 ;  /* 0x000000322420723c */ /* 0x042fe60000081088 */
[----:B------:R-:W1:Y:S04]  /*170f0*/  LDS R27, [R3+0x3100] ;  /* 0x00310000031b7984 */ /* 0x000e680000000800 */
[----:B------:R-:W-:Y:S01]  /*17100*/  STL.64 [R1+0x60], R40 ;  /* 0x0000602801007387 */ /* 0x000fe20000100a00 */
[C---:B------:R-:W-:Y:S03]  /*17110*/  HMMA.1688.F32.TF32 R44, R36.reuse, R202, R180 ;  /* 0x000000ca242c723c */ /* 0x040fe600000810b4 */
[----:B------:R2:W-:Y:S05]  /*17120*/  STL.64 [R1+0x68], R42 ;  /* 0x0000682a01007387 */ /* 0x0005ea0000100a00 */
[C---:B------:R-:W-:Y:S08]  /*17130*/  HMMA.1688.F32.TF32 R20, R36.reuse, R6, R244 ;  /* 0x000000062414723c */ /* 0x040ff000000810f4 */
[C---:B------:R-:W-:Y:S01]  /*17140*/  HMMA.1688.F32.TF32 R176, R36.reuse, R10, R88 ;  /* 0x0000000a24b0723c */ /* 0x040fe20000081058 */
[----:B------:R-:W-:Y:S04]  /*17150*/  STL.64 [R1+0xd0], R32 ;  /* 0x0000d02001007387 */ /* 0x000fe80000100a00 */
[----:B------:R4:W-:Y:S03]  /*17160*/  STL.64 [R1+0xd8], R34 ;  /* 0x0000d82201007387 */ /* 0x0009e60000100a00 */
[----:B--2---:R-:W-:Y:S01]  /*17170*/  HMMA.1688.F32.TF32 R40, R36, R206, R68 ;  /* 0x000000ce2428723c */ /* 0x004fe20000081044 */
[----:B------:R-:W-:Y:S01]  /*17180*/  IMAD.MOV.U32 R231, RZ, RZ, R2 ;  /* 0x000000ffffe77224 */ /* 0x000fe200078e0002 */
[----:B------:R-:W-:Y:S01]  /*17190*/  MOV R210, R225 ;  /* 0x000000e100d27202 */ /* 0x000fe20000000f00 */
[----:B------:R-:W-:Y:S01]  /*171a0*/  IMAD.MOV.U32 R211, RZ, RZ, R224 ;  /* 0x000000ffffd37224 */ /* 0x000fe200078e00e0 */
[----:B------:R-:W-:Y:S01]  /*171b0*/  LDS R84, [R252+0x2300] ;  /* 0x00230000fc547984 */ /* 0x000fe20000000800 */
[----:B------:R-:W-:-:S02]  /*171c0*/  IMAD.MOV.U32 R209, RZ, RZ, R226 ;  /* 0x000000ffffd17224 */ /* 0x000fc400078e00e2 */
[----:B------:R-:W-:Y:S01]  /*171d0*/  IMAD.MOV.U32 R208, RZ, RZ, R227 ;  /* 0x000000ffffd07224 */ /* 0x000fe200078e00e3 */
[----:B------:R-:W-:Y:S01]  /*171e0*/  LDS R86, [R252+0x3300] ;  /* 0x00330000fc567984 */ /* 0x000fe20000000800 */
[----:B----4-:R-:W-:Y:S03]  /*171f0*/  HMMA.1688.F32.TF32 R32, R36, R58, R212 ;  /* 0x0000003a2420723c */ /* 0x010fe600000810d4 */
[----:B------:R-:W-:Y:S04]  /*17200*/  STL.64 [R1+0x170], R44 ;  /* 0x0001702c01007387 */ /* 0x000fe80000100a00 */
[----:B------:R-:W-:Y:S01]  /*17210*/  LDS R85, [R3+0x2300] ;  /* 0x0023000003557984 */ /* 0x000fe20000000800 */
[C---:B-1----:R-:W-:Y:S03]  /*17220*/  HMMA.1688.F32.TF32 R136, R24.reuse, R6, R240 ;  /* 0x000000061888723c */ /* 0x042fe600000810f0 */
[----:B------:R-:W-:Y:S04]  /*17230*/  STL.64 [R1+0x178], R46 ;  /* 0x0001782e01007387 */ /* 0x000fe80000100a00 */
[----:B------:R-:W-:Y:S01]  /*17240*/  LDS R212, [R252+0x2200] ;  /* 0x00220000fcd47984 */ /* 0x000fe20000000800 */
[----:B------:R-:W-:Y:S03]  /*17250*/  HMMA.1688.F32.TF32 R240, R24, R50, R124 ;  /* 0x0000003218f0723c */ /* 0x000fe6000008107c */
[----:B------:R-:W-:Y:S04]  /*17260*/  STL.64 [R1+0x160], R40 ;  /* 0x0001602801007387 */ /* 0x000fe80000100a00 */
[----:B------:R-:W-:Y:S01]  /*17270*/  STL.64 [R1+0x168], R42 ;  /* 0x0001682a01007387 */ /* 0x000fe20000100a00 */
[----:B------:R-:W-:Y:S03]  /*17280*/  HMMA.1688.F32.TF32 R244, R36, R14, R112 ;  /* 0x0000000e24f4723c */ /* 0x000fe60000081070 */
[----:B------:R-:W-:Y:S04]  /*17290*/  STL.64 [R1+0x150], R32 ;  /* 0x0001502001007387 */ /* 0x000fe80000100a00 */
[----:B------:R1:W-:Y:S01]  /*172a0*/  STL.64 [R1+0x158], R34 ;  /* 0x0001582201007387 */ /* 0x0003e20000100a00 */
[C---:B------:R-:W-:Y:S03]  /*172b0*/  HMMA.1688.F32.TF32 R36, R24.reuse, R202, R96 ;  /* 0x000000ca1824723c */ /* 0x040fe60000081060 */
[----:B------:R-:W-:Y:S04]  /*172c0*/  LDS R214, [R252+0x3200] ;  /* 0x00320000fcd67984 */ /* 0x000fe80000000800 */
[----:B------:R-:W-:Y:S01]  /*172d0*/  LDS R213, [R3+0x2200] ;  /* 0x0022000003d57984 */ /* 0x000fe20000000800 */
[C---:B------:R-:W-:Y:S03]  /*172e0*/  HMMA.1688.F32.TF32 R112, R24.reuse, R10, R120 ;  /* 0x0000000a1870723c */ /* 0x040fe60000081078 */
[----:B------:R-:W2:Y:S04]  /*172f0*/  LDS R215, [R3+0x3200] ;  /* 0x0032000003d77984 */ /* 0x000ea80000000800 */
[----:B------:R-:W4:Y:S01]  /*17300*/  LDS R87, [R3+0x3300] ;  /* 0x0033000003577984 */ /* 0x000f220000000800 */
[C---:B-1----:R-:W-:Y:S03]  /*17310*/  HMMA.1688.F32.TF32 R32, R24.reuse, R206, R140 ;  /* 0x000000ce1820723c */ /* 0x042fe6000008108c */
[----:B------:R-:W-:Y:S04]  /*17320*/  LDS R90, [R252+0x5200] ;  /* 0x00520000fc5a7984 */ /* 0x000fe80000000800 */
[----:B------:R-:W-:Y:S01]  /*17330*/  LDS R89, [R3+0x4200] ;  /* 0x0042000003597984 */ /* 0x000fe20000000800 */
[C---:B------:R-:W-:Y:S03]  /*17340*/  HMMA.1688.F32.TF32 R92, R24.reuse, R14, R92 ;  /* 0x0000000e185c723c */ /* 0x040fe6000008105c */
[----:B------:R-:W-:Y:S05]  /*17350*/  LDS R91, [R3+0x5200] ;  /* 0x00520000035b7984 */ /* 0x000fea0000000800 */
[C---:B------:R-:W-:Y:S01]  /*17360*/  HMMA.1688.F32.TF32 R68, R24.reuse, R18, R128 ;  /* 0x000000121844723c */ /* 0x040fe20000081080 */
[----:B------:R-:W-:Y:S04]  /*17370*/  LDS R44, [R252+0x2280] ;  /* 0x00228000fc2c7984 */ /* 0x000fe80000000800 */
[----:B------:R-:W-:Y:S03]  /*17380*/  LDS R46, [R252+0x3280] ;  /* 0x00328000fc2e7984 */ /* 0x000fe60000000800 */
[----:B------:R-:W-:Y:S01]  /*17390*/  HMMA.1688.F32.TF32 R24, R24, R58, R164 ;  /* 0x0000003a1818723c */ /* 0x000fe200000810a4 */
[----:B------:R-:W-:Y:S04]  /*173a0*/  STL [R1+0xc98], R240 ;  /* 0x000c98f001007387 */ /* 0x000fe80000100800 */
[----:B------:R-:W-:Y:S04]  /*173b0*/  STL [R1+0xc94], R241 ;  /* 0x000c94f101007387 */ /* 0x000fe80000100800 */
[----:B------:R-:W-:Y:S04]  /*173c0*/  STL [R1+0xc90], R242 ;  /* 0x000c90f201007387 */ /* 0x000fe80000100800 */
[----:B------:R-:W-:Y:S04]  /*173d0*/  STL [R1+0xc8c], R243 ;  /* 0x000c8cf301007387 */ /* 0x000fe80000100800 */
[----:B------:R-:W-:Y:S04]  /*173e0*/  STL.64 [R1+0x110], R36 ;  /* 0x0001102401007387 */ /* 0x000fe80000100a00 */
[----:B------:R-:W-:Y:S04]  /*173f0*/  STL.64 [R1+0x118], R38 ;  /* 0x0001182601007387 */ /* 0x000fe80000100a00 */
[----:B------:R-:W-:Y:S04]  /*17400*/  STL.64 [R1+0x100], R32 ;  /* 0x0001002001007387 */ /* 0x000fe80000100a00 */
[----:B------:R1:W-:Y:S04]  /*17410*/  STL.64 [R1+0x108], R34 ;  /* 0x0001082201007387 */ /* 0x0003e80000100a00 */
[----:B------:R-:W-:Y:S04]  /*17420*/  STL.64 [R1+0xf0], R24 ;  /* 0x0000f01801007387 */ /* 0x000fe80000100a00 */
[----:B------:R5:W-:Y:S01]  /*17430*/  STL.64 [R1+0xf8], R26 ;  /* 0x0000f81a01007387 */ /* 0x000be20000100a00 */
[C---:B-1----:R-:W-:Y:S03]  /*17440*/  HMMA.1688.F32.TF32 R32, R28.reuse, R202, R132 ;  /* 0x000000ca1c20723c */ /* 0x042fe60000081084 */
[----:B------:R-:W-:Y:S04]  /*17450*/  LDS R45, [R3+0x2280] ;  /* 0x00228000032d7984 */ /* 0x000fe80000000800 */
[----:B------:R-:W1:Y:S01]  /*17460*/  LDS R47, [R3+0x3280] ;  /* 0x00328000032f7984 */ /* 0x000e620000000800 */
[C---:B-----5:R-:W-:Y:S03]  /*17470*/  HMMA.1688.F32.TF32 R24, R28.reuse, R50, R216 ;  /* 0x000000321c18723c */ /* 0x060fe600000810d8 */
[----:B------:R-:W-:Y:S04]  /*17480*/  LDS R36, [R252+0x2380] ;  /* 0x00238000fc247984 */ /* 0x000fe80000000800 */
[----:B------:R-:W-:Y:S01]  /*17490*/  LDS R38, [R252+0x3380] ;  /* 0x00338000fc267984 */ /* 0x000fe20000000800 */
[----:B------:R-:W-:Y:S03]  /*174a0*/  HMMA.1688.F32.TF32 R120, R28, R10, R236 ;  /* 0x0000000a1c78723c */ /* 0x000fe600000810ec */
[----:B------:R-:W-:Y:S04]  /*174b0*/  LDS R37, [R3+0x2380] ;  /* 0x0023800003257984 */ /* 0x000fe80000000800 */
[----:B------:R-:W5:Y:S01]  /*174c0*/  LDS R39, [R3+0x3380] ;  /* 0x0033800003277984 */ /* 0x000f620000000800 */
[----:B------:R-:W-:-:S02]  /*174d0*/  IMAD.MOV.U32 R241, RZ, RZ, R33 ;  /* 0x000000fffff17224 */ /* 0x000fc400078e0021 */
[----:B------:R-:W-:-:S05]  /*174e0*/  IMAD.MOV.U32 R240, RZ, RZ, R32 ;  /* 0x000000fffff07224 */ /* 0x000fca00078e0020 */
[----:B------:R1:W-:Y:S04]  /*174f0*/  STL [R1+0xca8], R24 ;  /* 0x000ca81801007387 */ /* 0x0003e80000100800 */
[----:B------:R1:W-:Y:S01]  /*17500*/  STL [R1+0xca4], R25 ;  /* 0x000ca41901007387 */ /* 0x0003e20000100800 */
[----:B------:R-:W-:-:S03]  /*17510*/  IMAD.MOV.U32 R236, RZ, RZ, R232 ;  /* 0x000000ffffec7224 */ /* 0x000fc600078e00e8 */
[----:B------:R1:W-:Y:S01]  /*17520*/  STL [R1+0xca0], R26 ;  /* 0x000ca01a01007387 */ /* 0x0003e20000100800 */
[----:B------:R-:W-:-:S03]  /*17530*/  IMAD.MOV.U32 R237, RZ, RZ, R233 ;  /* 0x000000ffffed7224 */ /* 0x000fc600078e00e9 */
[----:B------:R1:W-:Y:S01]  /*17540*/  STL [R1+0xc9c], R27 ;  /* 0x000c9c1b01007387 */ /* 0x0003e20000100800 */
[----:B------:R-:W-:-:S03]  /*17550*/  IMAD.MOV.U32 R238, RZ, RZ, R234 ;  /* 0x000000ffffee7224 */ /* 0x000fc600078e00ea */
[----:B------:R-:W-:Y:S01]  /*17560*/  STL [R1+0xcb0], R241 ;  /* 0x000cb0f101007387 */ /* 0x000fe20000100800 */
[----:B------:R-:W-:-:S03]  /*17570*/  MOV R239, R235 ;  /* 0x000000eb00ef7202 */ /* 0x000fc60000000f00 */
[----:B------:R-:W-:Y:S01]  /*17580*/  STL [R1+0xcac], R240 ;  /* 0x000cacf001007387 */ /* 0x000fe20000100800 */
[C---:B------:R-:W-:Y:S03]  /*17590*/  HMMA.1688.F32.TF32 R96, R28.reuse, R14, R168 ;  /* 0x0000000e1c60723c */ /* 0x040fe600000810a8 */
[----:B------:R-:W5:Y:S04]  /*175a0*/  LDL.LU R232, [R1+0xce8] ;  /* 0x000ce80001e87983 */ /* 0x000f680000300800 */
        /* <DEDUP_REMOVED lines=14> */
[----:B------:R-:W5:Y:S01]  /*17690*/  LDL.LU R119, [R1+0x1ac] ;  /* 0x0001ac0001777983 */ /* 0x000f620000300800 */
[----:B---3--:R-:W-:Y:S03]  /*176a0*/  HMMA.1688.F32.TF32 R140, R28, R6, R228 ;  /* 0x000000061c8c723c */ /* 0x008fe600000810e4 */
[----:B------:R-:W3:Y:S04]  /*176b0*/  LDL.LU R224, [R1+0x20] ;  /* 0x0000200001e07983 */ /* 0x000ee80000300800 */
[----:B------:R-:W3:Y:S04]  /*176c0*/  LDL.LU R225, [R1+0x24] ;  /* 0x0000240001e17983 */ /* 0x000ee80000300800 */
[----:B------:R-:W3:Y:S04]  /*176d0*/  LDL.LU R226, [R1+0x28] ;  /* 0x0000280001e27983 */ /* 0x000ee80000300800 */
[----:B------:R-:W3:Y:S04]  /*176e0*/  LDL.LU R227, [R1+0x2c] ;  /* 0x00002c0001e37983 */ /* 0x000ee80000300800 */
[----:B------:R-:W3:Y:S04]  /*176f0*/  LDL.LU R228, [R1] ;  /* 0x0000000001e47983 */ /* 0x000ee80000300800 */
[----:B------:R-:W3:Y:S04]  /*17700*/  LDL.LU R229, [R1+0x4] ;  /* 0x0000040001e57983 */ /* 0x000ee80000300800 */
[----:B------:R-:W3:Y:S04]  /*17710*/  LDL.LU R230, [R1+0x8] ;  /* 0x0000080001e67983 */ /* 0x000ee80000300800 */
[----:B------:R-:W3:Y:S01]  /*17720*/  LDL.LU R231, [R1+0xc] ;  /* 0x00000c0001e77983 */ /* 0x000ee20000300800 */
[----:B------:R-:W-:-:S02]  /*17730*/  IMAD.MOV.U32 R242, RZ, RZ, R34 ;  /* 0x000000fffff27224 */ /* 0x000fc400078e0022 */
[----:B------:R-:W-:Y:S02]  /*17740*/  IMAD.MOV.U32 R243, RZ, RZ, R35 ;  /* 0x000000fffff37224 */ /* 0x000fe400078e0023 */
[-C--:B------:R-:W-:Y:S08]  /*17750*/  HMMA.1688.F32.TF32 R32, R28, R206.reuse, R144 ;  /* 0x000000ce1c20723c */ /* 0x080ff00000081090 */
[-C--:B--2---:R-:W-:Y:S08]  /*17760*/  HMMA.1688.F32.TF32 R216, R212, R206.reuse, R108 ;  /* 0x000000ced4d8723c */ /* 0x084ff0000008106c */
[C---:B----4-:R-:W-:Y:S08]  /*17770*/  HMMA.1688.F32.TF32 R192, R84.reuse, R206, R192 ;  /* 0x000000ce54c0723c */ /* 0x050ff000000810c0 */
[----:B------:R-:W-:Y:S01]  /*17780*/  HMMA.1688.F32.TF32 R196, R84, R58, R196 ;  /* 0x0000003a54c4723c */ /* 0x000fe200000810c4 */
[----:B-1----:R-:W-:Y:S01]  /*17790*/  MOV R24, R32 ;  /* 0x0000002000187202 */ /* 0x002fe20000000f00 */
[----:B------:R-:W-:Y:S01]  /*177a0*/  IMAD.MOV.U32 R25, RZ, RZ, R33 ;  /* 0x000000ffff197224 */ /* 0x000fe200078e0021 */
[----:B------:R-:W2:Y:S01]  /*177b0*/  LDL.LU R32, [R1+0x190] ;  /* 0x0001900001207983 */ /* 0x000ea20000300800 */
[----:B------:R-:W-:-:S02]  /*177c0*/  IMAD.MOV.U32 R26, RZ, RZ, R34 ;  /* 0x000000ffff1a7224 */ /* 0x000fc400078e0022 */
[----:B------:R-:W-:Y:S01]  /*177d0*/  IMAD.MOV.U32 R27, RZ, RZ, R35 ;  /* 0x000000ffff1b7224 */ /* 0x000fe200078e0023 */
[----:B------:R-:W2:Y:S04]  /*177e0*/  LDL.LU R33, [R1+0x194] ;  /* 0x0001940001217983 */ /* 0x000ea80000300800 */
[----:B------:R-:W2:Y:S04]  /*177f0*/  LDL.LU R34, [R1+0x198] ;  /* 0x0001980001227983 */ /* 0x000ea80000300800 */
[----:B------:R-:W2:Y:S04]  /*17800*/  LDL.LU R35, [R1+0x19c] ;  /* 0x00019c0001237983 */ /* 0x000ea80000300800 */
[----:B------:R-:W4:Y:S04]  /*17810*/  LDL.LU R148, [R1+0x1c0] ;  /* 0x0001c00001947983 */ /* 0x000f280000300800 */
[----:B------:R-:W4:Y:S04]  /*17820*/  LDL.LU R149, [R1+0x1c4] ;  /* 0x0001c40001957983 */ /* 0x000f280000300800 */
[----:B------:R-:W4:Y:S04]  /*17830*/  LDL.LU R150, [R1+0x1c8] ;  /* 0x0001c80001967983 */ /* 0x000f280000300800 */
[----:B------:R-:W4:Y:S04]  /*17840*/  LDL.LU R151, [R1+0x1cc] ;  /* 0x0001cc0001977983 */ /* 0x000f280000300800 */
[----:B------:R-:W2:Y:S04]  /*17850*/  LDL.LU R160, [R1+0x200] ;  /* 0x0002000001a07983 */ /* 0x000ea80000300800 */
[----:B------:R-:W2:Y:S04]  /*17860*/  LDL.LU R161, [R1+0x204] ;  /* 0x0002040001a17983 */ /* 0x000ea80000300800 */
[----:B------:R-:W2:Y:S04]  /*17870*/  LDL.LU R162, [R1+0x208] ;  /* 0x0002080001a27983 */ /* 0x000ea80000300800 */
[----:B------:R-:W2:Y:S04]  /*17880*/  LDL.LU R163, [R1+0x20c] ;  /* 0x00020c0001a37983 */ /* 0x000ea80000300800 */
[----:B------:R-:W2:Y:S01]  /*17890*/  LDL R88, [R1+0x924] ;  /* 0x0009240001587983 */ /* 0x000ea20000100800 */
[----:B------:R-:W-:Y:S07]  /*178a0*/  HMMA.1688.F32.TF32 R108, R84, R14, R236 ;  /* 0x0000000e546c723c */ /* 0x000fee00000810ec */
[----:B------:R-:W-:-:S02]  /*178b0*/  IMAD.MOV.U32 R236, RZ, RZ, R4 ;  /* 0x000000ffffec7224 */ /* 0x000fc400078e0004 */
[----:B------:R-:W-:Y:S01]  /*178c0*/  IMAD.MOV.U32 R237, RZ, RZ, R5 ;  /* 0x000000ffffed7224 */ /* 0x000fe200078e0005 */
[C---:B-----5:R-:W-:Y:S07]  /*178d0*/  HMMA.1688.F32.TF32 R100, R212.reuse, R14, R232 ;  /* 0x0000000ed464723c */ /* 0x060fee00000810e8 */
[----:B------:R-:W-:Y:S02]  /*178e0*/  IMAD.MOV.U32 R232, RZ, RZ, R200 ;  /* 0x000000ffffe87224 */ /* 0x000fe400078e00c8 */
[----:B------:R-:W-:Y:S01]  /*178f0*/  IMAD.MOV.U32 R233, RZ, RZ, R201 ;  /* 0x000000ffffe97224 */ /* 0x000fe200078e00c9 */
[----:B------:R-:W-:Y:S01]  /*17900*/  MOV R235, R49 ;  /* 0x0000003100eb7202 */ /* 0x000fe20000000f00 */
[----:B------:R-:W-:Y:S01]  /*17910*/  IMAD.MOV.U32 R234, RZ, RZ, R48 ;  /* 0x000000ffffea7224 */ /* 0x000fe200078e0030 */
[----:B------:R-:W-:Y:S01]  /*17920*/  HMMA.1688.F32.TF32 R144, R212, R6, R116 ;  /* 0x00000006d490723c */ /* 0x000fe20000081074 */
[----:B------:R-:W2:Y:S04]  /*17930*/  LDL R119, [R1+0x2e8] ;  /* 0x0002e80001777983 */ /* 0x000ea80000100800 */
[----:B------:R-:W-:Y:S03]  /*17940*/  LDS R116, [R252+0x4180] ;  /* 0x00418000fc747984 */ /* 0x000fe60000000800 */
[----:B------:R-:W-:Y:S01]  /*17950*/  HMMA.1688.F32.TF32 R40, R28, R18, R172 ;  /* 0x000000121c28723c */ /* 0x000fe200000810ac */
[----:B------:R-:W-:Y:S04]  /*17960*/  LDS R118, [R252+0x5180] ;  /* 0x00518000fc767984 */ /* 0x000fe80000000800 */
[----:B------:R-:W-:Y:S03]  /*17970*/  LDS R117, [R3+0x4180] ;  /* 0x0041800003757984 */ /* 0x000fe60000000800 */
[C---:B---3--:R-:W-:Y:S08]  /*17980*/  HMMA.1688.F32.TF32 R124, R212.reuse, R10, R228 ;  /* 0x0000000ad47c723c */ /* 0x048ff000000810e4 */
[----:B------:R-:W-:Y:S11]  /*17990*/  HMMA.1688.F32.TF32 R228, R212, R202, R104 ;  /* 0x000000cad4e4723c */ /* 0x000ff60000081068 */
[----:B------:R-:W-:Y:S11]  /*179a0*/  @!UPT UIADD3 URZ, URZ, URZ, URZ ;  /* 0x0000003f3f3ff290 */ /* 0x000ff6000fffe03f */
[----:B------:R-:W-:Y:S01]  /*179b0*/  @!UPT UIADD3 URZ, URZ, URZ, URZ ;  /* 0x0000003f3f3ff290 */ /* 0x000fe2000fffe03f */
[----:B------:R-:W-:Y:S04]  /*179c0*/  STL.64 [R1+0xc80], R230 ;  /* 0x000c80e601007387 */ /* 0x000fe80000100a00 */
[----:B------:R1:W-:Y:S04]  /*179d0*/  STL.64 [R1+0xc78], R228 ;  /* 0x000c78e401007387 */ /* 0x0003e80000100a00 */
[----:B------:R2:W-:Y:S04]  /*179e0*/  STL [R1+0xc88], R219 ;  /* 0x000c88db01007387 */ /* 0x0005e80000100800 */
[----:B------:R-:W-:Y:S04]  /*179f0*/  STL [R1+0xc74], R195 ;  /* 0x000c74c301007387 */ /* 0x000fe80000100800 */
[----:B------:R-:W-:Y:S04]  /*17a00*/  STL [R1+0xc70], R198 ;  /* 0x000c70c601007387 */ /* 0x000fe80000100800 */
[----:B------:R-:W-:Y:S04]  /*17a10*/  STL [R1+0xc6c], R199 ;  /* 0x000c6cc701007387 */ /* 0x000fe80000100800 */
[----:B------:R-:W3:Y:S04]  /*17a20*/  LDL.LU R200, [R1+0xcd8] ;  /* 0x000cd80001c87983 */ /* 0x000ee80000300800 */
[----:B------:R-:W5:Y:S04]  /*17a30*/  LDL.LU R201, [R1+0xcd4] ;  /* 0x000cd40001c97983 */ /* 0x000f680000300800 */
[----:B------:R-:W2:Y:S04]  /*17a40*/  LDL.LU R48, [R1+0xcd0] ;  /* 0x000cd00001307983 */ /* 0x000ea80000300800 */
[----:B------:R-:W2:Y:S04]  /*17a50*/  LDL.LU R49, [R1+0xccc] ;  /* 0x000ccc0001317983 */ /* 0x000ea80000300800 */
[----:B------:R-:W2:Y:S04]  /*17a60*/  LDL.LU R4, [R1+0xcc8] ;  /* 0x000cc80001047983 */ /* 0x000ea80000300800 */
[----:B------:R-:W3:Y:S01]  /*17a70*/  LDL.LU R5, [R1+0xcc4] ;  /* 0x000cc40001057983 */ /* 0x000ee20000300800 */
[----:B------:R-:W-:Y:S03]  /*17a80*/  HMMA.1688.F32.TF32 R28, R28, R58, R156 ;  /* 0x0000003a1c1c723c */ /* 0x000fe6000008109c */
[----:B-1----:R-:W4:Y:S04]  /*17a90*/  LDL.LU R228, [R1+0x50] ;  /* 0x0000500001e47983 */ /* 0x002f280000300800 */
[----:B------:R-:W4:Y:S11]  /*17aa0*/  LDL.LU R229, [R1+0x54] ;  /* 0x0000540001e57983 */ /* 0x000f360000300800 */
[----:B------:R-:W-:Y:S06]  /*17ab0*/  @!UPT UIADD3 URZ, URZ, URZ, URZ ;  /* 0x0000003f3f3ff290 */ /* 0x000fec000fffe03f */
[----:B------:R-:W-:Y:S01]  /*17ac0*/  IMAD.MOV.U32 R2, RZ, RZ, R28 ;  /* 0x000000ffff027224 */ /* 0x000fe200078e001c */
[----:B------:R-:W-:Y:S01]  /*17ad0*/  MOV R0, R29 ;  /* 0x0000001d00007202 */ /* 0x000fe20000000f00 */
[----:B------:R-:W-:Y:S02]  /*17ae0*/  IMAD.MOV.U32 R241, RZ, RZ, R30 ;  /* 0x000000fffff17224 */ /* 0x000fe400078e001e */
[----:B------:R-:W-:Y:S02]  /*17af0*/  IMAD.MOV.U32 R240, RZ, RZ, R31 ;  /* 0x000000fffff07224 */ /* 0x000fe400078e001f */
[----:B------:R-:W-:Y:S08]  /*17b00*/  HMMA.1688.F32.TF32 R28, R212, R50, R76 ;  /* 0x00000032d41c723c */ /* 0x000ff0000008104c */
[----:B------:R-:W-:Y:S07]  /*17b10*/  HMMA.1688.F32.TF32 R76, R44, R18, R220 ;  /* 0x000000122c4c723c */ /* 0x000fee00000810dc */
[----:B--2---:R-:W-:-:S02]  /*17b20*/  IMAD.MOV.U32 R220, RZ, RZ, R4 ;  /* 0x000000ffffdc7224 */ /* 0x004fc400078e0004 */
[----:B------:R-:W2:Y:S01]  /*17b30*/  LDL.LU R4, [R1+0xcc0] ;  /* 0x000cc00001047983 */ /* 0x000ea20000300800 */
[----:B---3--:R-:W-:-:S03]  /*17b40*/  IMAD.MOV.U32 R221, RZ, RZ, R5 ;  /* 0x000000ffffdd7224 */ /* 0x008fc600078e0005 */
[----:B------:R-:W3:Y:S01]  /*17b50*/  LDL.LU R5, [R1+0xcbc] ;  /* 0x000cbc0001057983 */ /* 0x000ee20000300800 */
[C---:B------:R-:W-:Y:S08]  /*17b60*/  HMMA.1688.F32.TF32 R72, R212.reuse, R18, R72 ;  /* 0x00000012d448723c */ /* 0x040ff00000081048 */
[----:B------:R-:W-:Y:S01]  /*17b70*/  HMMA.1688.F32.TF32 R212, R212, R58, R152 ;  /* 0x0000003ad4d4723c */ /* 0x000fe20000081098 */
[----:B------:R-:W4:Y:S04]  /*17b80*/  LDL.LU R152, [R1+0x140] ;  /* 0x0001400001987983 */ /* 0x000f280000300800 */
[----:B------:R-:W4:Y:S04]  /*17b90*/  LDL.LU R153, [R1+0x144] ;  /* 0x0001440001997983 */ /* 0x000f280000300800 */
[----:B------:R-:W4:Y:S01]  /*17ba0*/  LDL.LU R154, [R1+0x148] ;  /* 0x00014800019a7983 */ /* 0x000f220000300800 */
[----:B--2---:R-:W-:-:S03]  /*17bb0*/  IMAD.MOV.U32 R155, RZ, RZ, R4 ;  /* 0x000000ffff9b7224 */ /* 0x004fc600078e0004 */
[----:B------:R-:W2:Y:S01]  /*17bc0*/  LDL.LU R4, [R1+0xcb8] ;  /* 0x000cb80001047983 */ /* 0x000ea20000300800 */
[----:B---3--:R-:W-:-:S03]  /*17bd0*/  IMAD.MOV.U32 R156, RZ, RZ, R5 ;  /* 0x000000ffff9c7224 */ /* 0x008fc600078e0005 */
[----:B------:R-:W3:Y:S04]  /*17be0*/  LDL.LU R5, [R1+0xcb4] ;  /* 0x000cb40001057983 */ /* 0x000ee80000300800 */
[----:B------:R-:W3:Y:S04]  /*17bf0*/  LDL.LU R157, [R1+0x1e4] ;  /* 0x0001e400019d7983 */ /* 0x000ee80000300800 */
[----:B------:R-:W3:Y:S04]  /*17c00*/  LDL.LU R158, [R1+0x1e8] ;  /* 0x0001e800019e7983 */ /* 0x000ee80000300800 */
[----:B------:R-:W3:Y:S04]  /*17c10*/  LDL.LU R159, [R1+0x1ec] ;  /* 0x0001ec00019f7983 */ /* 0x000ee80000300800 */
[----:B------:R-:W3:Y:S04]  /*17c20*/  LDL.LU R172, [R1+0x230] ;  /* 0x0002300001ac7983 */ /* 0x000ee80000300800 */
[----:B------:R-:W3:Y:S01]  /*17c30*/  LDL.LU R173, [R1+0x234] ;  /* 0x0002340001ad7983 */ /* 0x000ee20000300800 */
[----:B------:R-:W-:Y:S01]  /*17c40*/  IMAD R219, R119, 0x8000, R88 ;  /* 0x0000800077db7824 */ /* 0x000fe200078e0258 */
[----:B------:R-:W-:Y:S02]  /*17c50*/  HMMA.1688.F32.TF32 R132, R84, R10, R168 ;  /* 0x0000000a5484723c */ /* 0x000fe400000810a8 */
[----:B------:R-:W-:Y:S04]  /*17c60*/  LDS R119, [R3+0x5180] ;  /* 0x0051800003777984 */ /* 0x000fe80000000800 */
[----:B------:R-:W-:Y:S02]  /*17c70*/  LDS R88, [R252+0x4200] ;  /* 0x00420000fc587984 */ /* 0x000fe40000000800 */
[-C--:B----4-:R-:W-:Y:S08]  /*17c80*/  HMMA.1688.F32.TF32 R148, R44, R6.reuse, R148 ;  /* 0x000000062c94723c */ /* 0x090ff00000081094 */
[-C--:B------:R-:W-:Y:S08]  /*17c90*/  HMMA.1688.F32.TF32 R164, R84, R6.reuse, R164 ;  /* 0x0000000654a4723c */ /* 0x080ff000000810a4 */
[----:B------:R-:W-:Y:S01]  /*17ca0*/  HMMA.1688.F32.TF32 R168, R36, R6, R160 ;  /* 0x0000000624a8723c */ /* 0x000fe200000810a0 */
[----:B------:R-:W-:Y:S04]  /*17cb0*/  LDS R160, [R252+0x4000] ;  /* 0x00400000fca07984 */ /* 0x000fe80000000800 */
[----:B------:R-:W-:Y:S03]  /*17cc0*/  LDS R162, [R252+0x5000] ;  /* 0x00500000fca27984 */ /* 0x000fe60000000800 */
[C---:B------:R-:W-:Y:S01]  /*17cd0*/  HMMA.1688.F32.TF32 R128, R44.reuse, R10, R32 ;  /* 0x0000000a2c80723c */ /* 0x040fe20000081020 */
[----:B------:R-:W-:Y:S04]  /*17ce0*/  LDS R161, [R3+0x4000] ;  /* 0x0040000003a17984 */ /* 0x000fe80000000800 */
[----:B------:R-:W-:Y:S03]  /*17cf0*/  LDS R163, [R3+0x5000] ;  /* 0x0050000003a37984 */ /* 0x000fe60000000800 */
[C---:B------:R-:W-:Y:S08]  /*17d00*/  HMMA.1688.F32.TF32 R104, R44.reuse, R14, R224 ;  /* 0x0000000e2c68723c */ /* 0x040ff000000810e0 */
[C---:B------:R-:W-:Y:S01]  /*17d10*/  HMMA.1688.F32.TF32 R32, R44.reuse, R50, R64 ;  /* 0x000000322c20723c */ /* 0x040fe20000081040 */
[----:B------:R-:W-:Y:S04]  /*17d20*/  LDS R64, [R252+0x4280] ;  /* 0x00428000fc407984 */ /* 0x000fe80000000800 */
[----:B------:R-:W-:Y:S03]  /*17d30*/  LDS R66, [R252+0x5280] ;  /* 0x00528000fc427984 */ /* 0x000fe60000000800 */
[C---:B------:R-:W-:Y:S01]  /*17d40*/  HMMA.1688.F32.TF32 R224, R44.reuse, R202, R52 ;  /* 0x000000ca2ce0723c */ /* 0x040fe20000081034 */
[----:B------:R-:W-:Y:S04]  /*17d50*/  LDS R52, [R252+0x4080] ;  /* 0x00408000fc347984 */ /* 0x000fe80000000800 */
[----:B------:R-:W-:Y:S03]  /*17d60*/  LDS R54, [R252+0x5080] ;  /* 0x00508000fc367984 */ /* 0x000fe60000000800 */
[C---:B------:R-:W-:Y:S01]  /*17d70*/  HMMA.1688.F32.TF32 R180, R44.reuse, R206, R80 ;  /* 0x000000ce2cb4723c */ /* 0x040fe20000081050 */
[----:B------:R-:W-:Y:S04]  /*17d80*/  LDS R53, [R3+0x4080] ;  /* 0x0040800003357984 */ /* 0x000fe80000000800 */
[----:B------:R-:W-:Y:S03]  /*17d90*/  LDS R55, [R3+0x5080] ;  /* 0x0050800003377984 */ /* 0x000fe60000000800 */
[----:B------:R-:W-:Y:S01]  /*17da0*/  HMMA.1688.F32.TF32 R184, R44, R58, R184 ;  /* 0x0000003a2cb8723c */ /* 0x000fe200000810b8 */
[----:B------:R-:W-:Y:S04]  /*17db0*/  LDS R65, [R3+0x4280] ;  /* 0x0042800003417984 */ /* 0x000fe80000000800 */
[----:B------:R-:W-:Y:S03]  /*17dc0*/  LDS R67, [R3+0x5280] ;  /* 0x0052800003437984 */ /* 0x000fe60000000800 */
[C---:B------:R-:W-:Y:S08]  /*17dd0*/  HMMA.1688.F32.TF32 R80, R84.reuse, R18, R208 ;  /* 0x000000125450723c */ /* 0x040ff000000810d0 */
[C---:B------:R-:W-:Y:S01]  /*17de0*/  HMMA.1688.F32.TF32 R188, R84.reuse, R202, R188 ;  /* 0x000000ca54bc723c */ /* 0x040fe200000810bc */
[----:B------:R-:W-:Y:S01]  /*17df0*/  IMAD.MOV.U32 R238, RZ, RZ, R205 ;  /* 0x000000ffffee7224 */ /* 0x000fe200078e00cd */
[----:B------:R-:W-:Y:S01]  /*17e00*/  LDS R208, [R252+0x4380] ;  /* 0x00438000fcd07984 */ /* 0x000fe20000000800 */
[----:B------:R-:W-:Y:S01]  /*17e10*/  IMAD.MOV.U32 R239, RZ, RZ, R204 ;  /* 0x000000ffffef7224 */ /* 0x000fe200078e00cc */
[----:B-----5:R-:W-:Y:S01]  /*17e20*/  MOV R230, R201 ;  /* 0x000000c900e67202 */ /* 0x020fe20000000f00 */
[----:B------:R-:W-:Y:S01]  /*17e30*/  IMAD.MOV.U32 R231, RZ, RZ, R200 ;  /* 0x000000ffffe77224 */ /* 0x000fe200078e00c8 */
[----:B------:R-:W-:Y:S02]  /*17e40*/  LDS R210, [R252+0x5380] ;  /* 0x00538000fcd27984 */ /* 0x000fe40000000800 */
[----:B------:R-:W-:Y:S02]  /*17e50*/  HMMA.1688.F32.TF32 R44, R84, R50, R60 ;  /* 0x00000032542c723c */ /* 0x000fe4000008103c */
[----:B------:R-:W-:Y:S04]  /*17e60*/  LDS R84, [R252+0x4100] ;  /* 0x00410000fc547984 */ /* 0x000fe80000000800 */
[----:B------:R-:W-:Y:S04]  /*17e70*/  LDS R86, [R252+0x5100] ;  /* 0x00510000fc567984 */ /* 0x000fe80000000800 */
[----:B------:R-:W-:Y:S04]  /*17e80*/  LDS R85, [R3+0x4100] ;  /* 0x0041000003557984 */ /* 0x000fe80000000800 */
[----:B------:R-:W-:Y:S04]  /*17e90*/  LDS R87, [R3+0x5100] ;  /* 0x0051000003577984 */ /* 0x000fe80000000800 */
[----:B------:R-:W-:Y:S04]  /*17ea0*/  LDS R60, [R252+0x4300] ;  /* 0x00430000fc3c7984 */ /* 0x000fe80000000800 */
[----:B------:R-:W-:Y:S04]  /*17eb0*/  LDS R62, [R252+0x5300] ;  /* 0x00530000fc3e7984 */ /* 0x000fe80000000800 */
[----:B------:R-:W-:Y:S04]  /*17ec0*/  LDS R61, [R3+0x4300] ;  /* 0x00430000033d7984 */ /* 0x000fe80000000800 */
[----:B------:R-:W-:Y:S01]  /*17ed0*/  LDS R63, [R3+0x5300] ;  /* 0x00530000033f7984 */ /* 0x000fe20000000800 */
[C---:B------:R-:W-:Y:S01]  /*17ee0*/  HMMA.1688.F32.TF32 R204, R36.reuse, R206, R236 ;  /* 0x000000ce24cc723c */ /* 0x040fe200000810ec */
[----:B------:R-:W-:Y:S01]  /*17ef0*/  IMAD.MOV.U32 R222, RZ, RZ, R49 ;  /* 0x000000ffffde7224 */ /* 0x000fe200078e0031 */
[----:B------:R-:W-:Y:S01]  /*17f00*/  MOV R223, R48 ;  /* 0x0000003000df7202 */ /* 0x000fe20000000f00 */
[----:B------:R-:W-:Y:S04]  /*17f10*/  LDS R209, [R3+0x4380] ;  /* 0x0043800003d17984 */ /* 0x000fe80000000800 */
[----:B------:R-:W-:Y:S01]  /*17f20*/  IMAD.MOV.U32 R238, RZ, RZ, R17 ;  /* 0x000000ffffee7224 */ /* 0x000fe200078e0011 */
[----:B------:R-:W-:Y:S01]  /*17f30*/  HMMA.1688.F32.TF32 R152, R36, R18, R152 ;  /* 0x000000122498723c */ /* 0x000fe20000081098 */
[----:B------:R-:W-:Y:S01]  /*17f40*/  IMAD.MOV.U32 R239, RZ, RZ, R16 ;  /* 0x000000ffffef7224 */ /* 0x000fe200078e0010 */
[----:B------:R-:W-:Y:S01]  /*17f50*/  LDS R211, [R3+0x5380] ;  /* 0x0053800003d37984 */ /* 0x000fe20000000800 */
[----:B------:R-:W-:Y:S01]  /*17f60*/  MOV R236, R57 ;  /* 0x0000003900ec7202 */ /* 0x000fe20000000f00 */
[----:B------:R-:W-:-:S04]  /*17f70*/  IMAD.MOV.U32 R237, RZ, RZ, R56 ;  /* 0x000000ffffed7224 */ /* 0x000fc800078e0038 */
[C---:B------:R-:W-:Y:S01]  /*17f80*/  HMMA.1688.F32.TF32 R48, R36.reuse, R50, R220 ;  /* 0x000000322430723c */ /* 0x040fe200000810dc */
[----:B------:R-:W-:Y:S06]  /*17f90*/  STL [R1+0x2e0], R219 ;  /* 0x0002e0db01007387 */ /* 0x000fec0000100800 */
[----:B------:R-:W-:Y:S01]  /*17fa0*/  MOV R222, R9 ;  /* 0x0000000900de7202 */ /* 0x000fe20000000f00 */
[----:B------:R-:W-:Y:S01]  /*17fb0*/  HMMA.1688.F32.TF32 R200, R36, R202, R228 ;  /* 0x000000ca24c8723c */ /* 0x000fe200000810e4 */
[----:B------:R-:W-:-:S07]  /*17fc0*/  IMAD.MOV.U32 R223, RZ, RZ, R8 ;  /* 0x000000ffffdf7224 */ /* 0x000fce00078e0008 */
[C---:B------:R-:W-:Y:S01]  /*17fd0*/  HMMA.1688.F32.TF32 R56, R36.reuse, R58, R232 ;  /* 0x0000003a2438723c */ /* 0x040fe200000810e8 */
[----:B--2---:R-:W-:Y:S02]  /*17fe0*/  IMAD.MOV.U32 R175, RZ, RZ, R4 ;  /* 0x000000ffffaf7224 */ /* 0x004fe400078e0004 */
[----:B---3--:R-:W-:Y:S02]  /*17ff0*/  IMAD.MOV.U32 R174, RZ, RZ, R5 ;  /* 0x000000ffffae7224 */ /* 0x008fe400078e0005 */
[----:B------:R-:W1:Y:S03]  /*18000*/  LDSM.16.M88.4 R4, [R219+0x50000] ;  /* 0x05000000db04783b */ /* 0x000e660000000200 */
[C---:B------:R-:W-:Y:S08]  /*18010*/  HMMA.1688.F32.TF32 R156, R36.reuse, R14, R156 ;  /* 0x0000000e249c723c */ /* 0x040ff0000008109c */
[----:B------:R-:W-:Y:S01]  /*18020*/  HMMA.1688.F32.TF32 R172, R36, R10, R172 ;  /* 0x0000000a24ac723c */ /* 0x000fe200000810ac */
[----:B------:R-:W2:Y:S07]  /*18030*/  LDSM.16.M88.4 R8, [R219+0x51000] ;  /* 0x05100000db08783b */ /* 0x000eae0000000200 */
[-C--:B-1----:R-:W-:Y:S08]  /*18040*/  HMMA.1688.F32.TF32 R16, R116, R4.reuse, R140 ;  /* 0x000000047410723c */ /* 0x082ff0000008108c */
[-C--:B------:R-:W-:Y:S08]  /*18050*/  HMMA.1688.F32.TF32 R36, R160, R4.reuse, R248 ;  /* 0x00000004a024723c */ /* 0x080ff000000810f8 */
[-C--:B------:R-:W-:Y:S08]  /*18060*/  HMMA.1688.F32.TF32 R248, R84, R4.reuse, R136 ;  /* 0x0000000454f8723c */ /* 0x080ff00000081088 */
[----:B------:R-:W-:Y:S01]  /*18070*/  HMMA.1688.F32.TF32 R136, R88, R4, R144 ;  /* 0x000000045888723c */ /* 0x000fe20000081090 */
[----:B------:R-:W-:Y:S01]  /*18080*/  IMAD.MOV.U32 R195, RZ, RZ, R16 ;  /* 0x000000ffffc37224 */ /* 0x000fe200078e0010 */
[----:B------:R-:W-:Y:S01]  /*18090*/  MOV R198, R17 ;  /* 0x0000001100c67202 */ /* 0x000fe20000000f00 */
[----:B------:R1:W-:Y:S01]  /*180a0*/  STL [R1+0x5c], R19 ;  /* 0x00005c1301007387 */ /* 0x0003e20000100800 */
[----:B------:R-:W-:-:S04]  /*180b0*/  IMAD.MOV.U32 R199, RZ, RZ, R18 ;  /* 0x000000ffffc77224 */ /* 0x000fc800078e0012 */
[-C--:B------:R-:W-:Y:S08]  /*180c0*/  HMMA.1688.F32.TF32 R232, R52, R4.reuse, R20 ;  /* 0x0000000434e8723c */ /* 0x080ff00000081014 */
[-C--:B------:R-:W-:Y:S08]  /*180d0*/  HMMA.1688.F32.TF32 R20, R64, R4.reuse, R148 ;  /* 0x000000044014723c */ /* 0x080ff00000081094 */
[----:B-1----:R-:W-:Y:S01]  /*180e0*/  HMMA.1688.F32.TF32 R16, R60, R4, R164 ;  /* 0x000000043c10723c */ /* 0x002fe200000810a4 */
[----:B------:R-:W-:Y:S04]  /*180f0*/  STL.64 [R1+0x130], R136 ;  /* 0x0001308801007387 */ /* 0x000fe80000100a00 */
[----:B------:R-:W-:Y:S10]  /*18100*/  STL.64 [R1+0x138], R138 ;  /* 0x0001388a01007387 */ /* 0x000ff40000100a00 */
[----:B------:R-:W-:Y:S04]  /*18110*/  STL.64 [R1+0x190], R20 ;  /* 0x0001901401007387 */ /* 0x000fe80000100a00 */
[----:B------:R-:W-:Y:S04]  /*18120*/  STL.64 [R1+0x198], R22 ;  /* 0x0001981601007387 */ /* 0x000fe80000100a00 */
[----:B------:R-:W-:Y:S04]  /*18130*/  STL.64 [R1+0x1a0], R16 ;  /* 0x0001a01001007387 */ /* 0x000fe80000100a00 */
[----:B------:R1:W-:Y:S01]  /*18140*/  STL.64 [R1+0x1a8], R18 ;  /* 0x0001a81201007387 */ /* 0x0003e20000100a00 */
[----:B--2---:R-:W-:Y:S03]  /*18150*/  HMMA.1688.F32.TF32 R124, R88, R8, R124 ;  /* 0x00000008587c723c */ /* 0x004fe6000008107c */
[----:B------:R-:W2:Y:S05]  /*18160*/  LDSM.16.M88.4 R20, [R219+0x52000] ;  /* 0x05200000db14783b */ /* 0x000eaa0000000200 */
[----:B-1----:R-:W-:Y:S08]  /*18170*/  HMMA.1688.F32.TF32 R16, R208, R4, R168 ;  /* 0x00000004d010723c */ /* 0x002ff000000810a8 */
[-C--:B------:R-:W-:Y:S08]  /*18180*/  HMMA.1688.F32.TF32 R136, R160, R8.reuse, R236 ;  /* 0x00000008a088723c */ /* 0x080ff000000810ec */
[-C--:B------:R-:W-:Y:S08]  /*18190*/  HMMA.1688.F32.TF32 R236, R84, R8.reuse, R112 ;  /* 0x0000000854ec723c */ /* 0x080ff00000081070 */
[----:B------:R-:W-:Y:S01]  /*181a0*/  HMMA.1688.F32.TF32 R112, R64, R8, R128 ;  /* 0x000000084070723c */ /* 0x000fe20000081080 */
[----:B------:R-:W-:-:S02]  /*181b0*/  IMAD.MOV.U32 R231, RZ, RZ, R0 ;  /* 0x000000ffffe77224 */ /* 0x000fc400078e0000 */
[----:B------:R-:W-:Y:S01]  /*181c0*/  IMAD.MOV.U32 R4, RZ, RZ, R18 ;  /* 0x000000ffff047224 */ /* 0x000fe200078e0012 */
[----:B------:R-:W-:Y:S01]  /*181d0*/  MOV R5, R17 ;  /* 0x0000001100057202 */ /* 0x000fe20000000f00 */
[----:B------:R-:W-:Y:S02]  /*181e0*/  IMAD.MOV.U32 R0, RZ, RZ, R16 ;  /* 0x000000ffff007224 */ /* 0x000fe400078e0010 */
[----:B------:R-:W-:Y:S02]  /*181f0*/  IMAD.MOV.U32 R230, RZ, RZ, R2 ;  /* 0x000000ffffe67224 */ /* 0x000fe400078e0002 */
[----:B------:R-:W-:Y:S01]  /*18200*/  IMAD.MOV.U32 R2, RZ, RZ, R19 ;  /* 0x000000ffff027224 */ /* 0x000fe200078e0013 */
        /* <DEDUP_REMOVED lines=8> */
[----:B------:R-:W-:Y:S04]  /*18290*/  STL.64 [R1+0xa0], R112 ;  /* 0x0000a07001007387 */ /* 0x000fe80000100a00 */
[----:B------:R3:W-:Y:S01]  /*182a0*/  STL.64 [R1+0xa8], R114 ;  /* 0x0000a87201007387 */ /* 0x0007e20000100a00 */
[----:B-1----:R-:W-:Y:S01]  /*182b0*/  HMMA.1688.F32.TF32 R124, R60, R8, R132 ;  /* 0x000000083c7c723c */ /* 0x002fe20000081084 */
[----:B------:R-:W-:-:S02]  /*182c0*/  IMAD.MOV.U32 R220, RZ, RZ, R13 ;  /* 0x000000ffffdc7224 */ /* 0x000fc400078e000d */
[----:B------:R-:W1:Y:S05]  /*182d0*/  LDSM.16.M88.4 R16, [R219+0x53000] ;  /* 0x05300000db10783b */ /* 0x000e6a0000000200 */
[----:B---3--:R-:W-:Y:S08]  /*182e0*/  HMMA.1688.F32.TF32 R112, R208, R8, R172 ;  /* 0x00000008d070723c */ /* 0x008ff000000810ac */
[----:B--2---:R-:W-:Y:S08]  /*182f0*/  HMMA.1688.F32.TF32 R96, R116, R20, R96 ;  /* 0x000000147460723c */ /* 0x004ff00000081060 */
[-C--:B------:R-:W-:Y:S01]  /*18300*/  HMMA.1688.F32.TF32 R168, R52, R8.reuse, R176 ;  /* 0x0000000834a8723c */ /* 0x080fe200000810b0 */
[----:B------:R-:W-:Y:S07]  /*18310*/  STL.64 [R1+0x180], R124 ;  /* 0x0001807c01007387 */ /* 0x000fee0000100a00 */
[----:B------:R-:W-:Y:S01]  /*18320*/  HMMA.1688.F32.TF32 R140, R116, R8, R120 ;  /* 0x00000008748c723c */ /* 0x000fe20000081078 */
[----:B------:R-:W-:Y:S01]  /*18330*/  IMAD.MOV.U32 R2, RZ, RZ, R113 ;  /* 0x000000ffff027224 */ /* 0x000fe200078e0071 */
[----:B------:R-:W-:Y:S01]  /*18340*/  STL.64 [R1+0x188], R126 ;  /* 0x0001887e01007387 */ /* 0x000fe20000100a00 */
[----:B------:R-:W-:-:S04]  /*18350*/  IMAD.MOV.U32 R5, RZ, RZ, R112 ;  /* 0x000000ffff057224 */ /* 0x000fc800078e0070 */
[----:B------:R-:W-:Y:S02]  /*18360*/  IMAD.MOV.U32 R8, RZ, RZ, R115 ;  /* 0x000000ffff087224 */ /* 0x000fe400078e0073 */
[----:B------:R-:W-:-:S03]  /*18370*/  IMAD.MOV.U32 R9, RZ, RZ, R114 ;  /* 0x000000ffff097224 */ /* 0x000fc600078e0072 */
[----:B------:R-:W-:Y:S04]  /*18380*/  STL [R1+0xc38], R8 ;  /* 0x000c380801007387 */ /* 0x000fe80000100800 */
[----:B------:R-:W-:Y:S04]  /*18390*/  STL [R1+0xc34], R9 ;  /* 0x000c340901007387 */ /* 0x000fe80000100800 */
[----:B------:R-:W-:Y:S04]  /*183a0*/  STL [R1+0xc30], R2 ;  /* 0x000c300201007387 */ /* 0x000fe80000100800 */
[----:B------:R-:W-:Y:S04]  /*183b0*/  STL [R1+0xc2c], R5 ;  /* 0x000c2c0501007387 */ /* 0x000fe80000100800 */
[----:B------:R-:W2:Y:S04]  /*183c0*/  LDL.LU R144, [R1+0xe0] ;  /* 0x0000e00001907983 */ /* 0x000ea80000300800 */
[----:B------:R-:W2:Y:S04]  /*183d0*/  LDL.LU R145, [R1+0xe4] ;  /* 0x0000e40001917983 */ /* 0x000ea80000300800 */
[----:B------:R-:W2:Y:S04]  /*183e0*/  LDL.LU R146, [R1+0xe8] ;  /* 0x0000e80001927983 */ /* 0x000ea80000300800 */
[----:B------:R-:W2:Y:S04]  /*183f0*/  LDL.LU R147, [R1+0xec] ;  /* 0x0000ec0001937983 */ /* 0x000ea80000300800 */
[----:B------:R-:W3:Y:S04]  /*18400*/  LDL.LU R164, [R1+0x60] ;  /* 0x0000600001a47983 */ /* 0x000ee80000300800 */
[----:B------:R-:W3:Y:S01]  /*18410*/  LDL.LU R165, [R1+0x64] ;  /* 0x0000640001a57983 */ /* 0x000ee20000300800 */
[-C--:B------:R-:W-:Y:S03]  /*18420*/  HMMA.1688.F32.TF32 R128, R88, R20.reuse, R100 ;  /* 0x000000145880723c */ /* 0x080fe60000081064 */
[----:B------:R-:W3:Y:S04]  /*18430*/  LDL.LU R166, [R1+0x68] ;  /* 0x0000680001a67983 */ /* 0x000ee80000300800 */
[----:B------:R-:W3:Y:S01]  /*18440*/  LDL.LU R167, [R1+0x6c] ;  /* 0x00006c0001a77983 */ /* 0x000ee20000300800 */
[-C--:B------:R-:W-:Y:S03]  /*18450*/  HMMA.1688.F32.TF32 R100, R64, R20.reuse, R104 ;  /* 0x000000144064723c */ /* 0x080fe60000081068 */
[----:B------:R-:W-:Y:S04]  /*18460*/  STL [R1+0xc68], R96 ;  /* 0x000c686001007387 */ /* 0x000fe80000100800 */
[----:B------:R-:W-:Y:S04]  /*18470*/  STL [R1+0xc64], R97 ;  /* 0x000c646101007387 */ /* 0x000fe80000100800 */
[----:B------:R-:W-:Y:S04]  /*18480*/  STL [R1+0xc60], R98 ;  /* 0x000c606201007387 */ /* 0x000fe80000100800 */
[----:B------:R4:W-:Y:S02]  /*18490*/  STL [R1+0xc5c], R99 ;  /* 0x000c5c6301007387 */ /* 0x0009e40000100800 */
[----:B----4-:R-:W-:Y:S01]  /*184a0*/  HMMA.1688.F32.TF32 R96, R60, R20, R108 ;  /* 0x000000143c60723c */ /* 0x010fe2000008106c */
[----:B------:R-:W-:-:S05]  /*184b0*/  IMAD.MOV.U32 R221, RZ, RZ, R12 ;  /* 0x000000ffffdd7224 */ /* 0x000fca00078e000c */
[----:B------:R-:W-:Y:S04]  /*184c0*/  STL.64 [R1+0xb0], R100 ;  /* 0x0000b06401007387 */ /* 0x000fe80000100a00 */
[----:B------:R-:W-:Y:S01]  /*184d0*/  STL.64 [R1+0xb8], R102 ;  /* 0x0000b86601007387 */ /* 0x000fe20000100a00 */
[----:B------:R-:W-:Y:S01]  /*184e0*/  IMAD.MOV.U32 R123, RZ, RZ, R140 ;  /* 0x000000ffff7b7224 */ /* 0x000fe200078e008c */
[----:B------:R-:W-:Y:S01]  /*184f0*/  MOV R120, R143 ;  /* 0x0000008f00787202 */ /* 0x000fe20000000f00 */
[----:B------:R-:W-:Y:S01]  /*18500*/  IMAD.MOV.U32 R122, RZ, RZ, R141 ;  /* 0x000000ffff7a7224 */ /* 0x000fe200078e008d */
[----:B-1----:R-:W-:Y:S01]  /*18510*/  HMMA.1688.F32.TF32 R72, R88, R16, R72 ;  /* 0x000000105848723c */ /* 0x002fe20000081048 */
[----:B------:R-:W-:Y:S01]  /*18520*/  IMAD.MOV.U32 R121, RZ, RZ, R142 ;  /* 0x000000ffff797224 */ /* 0x000fe200078e008e */
[----:B------:R-:W1:Y:S06]  /*18530*/  LDSM.16.M88.4 R12, [R219+0x54000] ;  /* 0x05400000db0c783b */ /* 0x000e6c0000000200 */
[-C--:B------:R-:W-:Y:S01]  /*18540*/  HMMA.1688.F32.TF32 R140, R160, R20.reuse, R220 ;  /* 0x00000014a08c723c */ /* 0x080fe200000810dc */
[----:B------:R-:W-:Y:S04]  /*18550*/  STL.64 [R1+0x140], R96 ;  /* 0x0001406001007387 */ /* 0x000fe80000100a00 */
[----:B------:R4:W-:Y:S04]  /*18560*/  STL.64 [R1+0x148], R98 ;  /* 0x0001486201007387 */ /* 0x0009e80000100a00 */
[----:B------:R-:W5:Y:S04]  /*18570*/  LDL.LU R148, [R1+0x120] ;  /* 0x0001200001947983 */ /* 0x000f680000300800 */
[----:B------:R-:W5:Y:S04]  /*18580*/  LDL.LU R149, [R1+0x124] ;  /* 0x0001240001957983 */ /* 0x000f680000300800 */
[----:B------:R-:W5:Y:S04]  /*18590*/  LDL.LU R150, [R1+0x128] ;  /* 0x0001280001967983 */ /* 0x000f680000300800 */
[----:B------:R-:W5:Y:S04]  /*185a0*/  LDL.LU R151, [R1+0x12c] ;  /* 0x00012c0001977983 */ /* 0x000f680000300800 */
[----:B------:R-:W1:Y:S04]  /*185b0*/  LDL.LU R220, [R1+0xd0] ;  /* 0x0000d00001dc7983 */ /* 0x000e680000300800 */
[----:B------:R-:W1:Y:S04]  /*185c0*/  LDL.LU R221, [R1+0xd4] ;  /* 0x0000d40001dd7983 */ /* 0x000e680000300800 */
[----:B------:R-:W1:Y:S04]  /*185d0*/  LDL.LU R222, [R1+0xd8] ;  /* 0x0000d80001de7983 */ /* 0x000e680000300800 */
[----:B------:R-:W1:Y:S01]  /*185e0*/  LDL.LU R223, [R1+0xdc] ;  /* 0x0000dc0001df7983 */ /* 0x000e620000300800 */
[----:B----4-:R-:W-:Y:S08]  /*185f0*/  HMMA.1688.F32.TF32 R96, R208, R20, R156 ;  /* 0x00000014d060723c */ /* 0x010ff0000008109c */
[-C--:B------:R-:W-:Y:S08]  /*18600*/  HMMA.1688.F32.TF32 R100, R116, R16.reuse, R40 ;  /* 0x000000107464723c */ /* 0x080ff00000081028 */
[----:B------:R-:W-:Y:S01]  /*18610*/  HMMA.1688.F32.TF32 R40, R64, R16, R76 ;  /* 0x000000104028723c */ /* 0x000fe2000008104c */
[----:B------:R-:W-:Y:S01]  /*18620*/  IMAD.MOV.U32 R124, RZ, RZ, R72 ;  /* 0x000000ffff7c7224 */ /* 0x000fe200078e0048 */
[----:B------:R-:W-:Y:S01]  /*18630*/  MOV R125, R73 ;  /* 0x00000049007d7202 */ /* 0x000fe20000000f00 */
[----:B------:R-:W-:-:S05]  /*18640*/  IMAD.MOV.U32 R126, RZ, RZ, R74 ;  /* 0x000000ffff7e7224 */ /* 0x000fca00078e004a */
[----:B------:R-:W-:Y:S01]  /*18650*/  HMMA.1688.F32.TF32 R172, R52, R20, R244 ;  /* 0x0000001434ac723c */ /* 0x000fe200000810f4 */
[----:B------:R-:W-:Y:S01]  /*18660*/  MOV R4, R96 ;  /* 0x0000006000047202 */ /* 0x000fe20000000f00 */
[----:B------:R-:W-:Y:S02]  /*18670*/  IMAD.MOV.U32 R0, RZ, RZ, R97 ;  /* 0x000000ffff007224 */ /* 0x000fe400078e0061 */
[----:B------:R-:W-:-:S04]  /*18680*/  IMAD.MOV.U32 R127, RZ, RZ, R75 ;  /* 0x000000ffff7f7224 */ /* 0x000fc800078e004b */
[----:B------:R-:W-:Y:S07]  /*18690*/  HMMA.1688.F32.TF32 R92, R84, R20, R92 ;  /* 0x00000014545c723c */ /* 0x000fee000008105c */
[----:B------:R-:W-:Y:S01]  /*186a0*/  IMAD.MOV.U32 R21, RZ, RZ, R98 ;  /* 0x000000ffff157224 */ /* 0x000fe200078e0062 */
[----:B------:R-:W-:Y:S01]  /*186b0*/  MOV R98, R42 ;  /* 0x0000002a00627202 */ /* 0x000fe20000000f00 */
[----:B------:R-:W-:Y:S02]  /*186c0*/  IMAD.MOV.U32 R20, RZ, RZ, R99 ;  /* 0x000000ffff147224 */ /* 0x000fe400078e0063 */
[----:B------:R-:W-:-:S02]  /*186d0*/  IMAD.MOV.U32 R96, RZ, RZ, R40 ;  /* 0x000000ffff607224 */ /* 0x000fc400078e0028 */
[----:B------:R-:W-:Y:S02]  /*186e0*/  IMAD.MOV.U32 R97, RZ, RZ, R41 ;  /* 0x000000ffff617224 */ /* 0x000fe400078e0029 */
[----:B------:R-:W-:Y:S02]  /*186f0*/  IMAD.MOV.U32 R99, RZ, RZ, R43 ;  /* 0x000000ffff637224 */ /* 0x000fe400078e002b */
[-C--:B------:R-:W-:Y:S08]  /*18700*/  HMMA.1688.F32.TF32 R40, R208, R16.reuse, R152 ;  /* 0x00000010d028723c */ /* 0x080ff00000081098 */
[----:B------:R-:W-:Y:S01]  /*18710*/  HMMA.1688.F32.TF32 R72, R60, R16, R80 ;  /* 0x000000103c48723c */ /* 0x000fe20000081050 */
[----:B------:R4:W-:Y:S04]  /*18720*/  STL [R1+0xc48], R20 ;  /* 0x000c481401007387 */ /* 0x0009e80000100800 */
[----:B------:R1:W-:Y:S04]  /*18730*/  STL [R1+0xc44], R21 ;  /* 0x000c441501007387 */ /* 0x0003e80000100800 */
[----:B------:R-:W-:Y:S04]  /*18740*/  STL [R1+0xc40], R0 ;  /* 0x000c400001007387 */ /* 0x000fe80000100800 */
[----:B------:R1:W-:Y:S03]  /*18750*/  STL [R1+0xc3c], R4 ;  /* 0x000c3c0401007387 */ /* 0x0003e60000100800 */
[----:B------:R-:W-:Y:S01]  /*18760*/  IMAD.MOV.U32 R8, RZ, RZ, R40 ;  /* 0x000000ffff087224 */ /* 0x000fe200078e0028 */
[----:B------:R-:W-:Y:S01]  /*18770*/  MOV R5, R43 ;  /* 0x0000002b00057202 */ /* 0x000fe20000000f00 */
[----:B------:R-:W-:-:S02]  /*18780*/  IMAD.MOV.U32 R9, RZ, RZ, R41 ;  /* 0x000000ffff097224 */ /* 0x000fc400078e0029 */
[----:B------:R-:W-:-:S03]  /*18790*/  IMAD.MOV.U32 R2, RZ, RZ, R42 ;  /* 0x000000ffff027224 */ /* 0x000fc600078e002a */
[----:B------:R-:W-:Y:S04]  /*187a0*/  STL.64 [R1+0x60], R72 ;  /* 0x0000604801007387 */ /* 0x000fe80000100a00 */
[----:B------:R1:W-:Y:S01]  /*187b0*/  STL.64 [R1+0x68], R74 ;  /* 0x0000684a01007387 */ /* 0x0003e20000100a00 */
[----:B---3--:R-:W-:Y:S07]  /*187c0*/  HMMA.1688.F32.TF32 R176, R52, R16, R164 ;  /* 0x0000001034b0723c */ /* 0x008fee00000810a4 */
[----:B------:R-:W-:Y:S01]  /*187d0*/  MOV R164, R24 ;  /* 0x0000001800a47202 */ /* 0x000fe20000000f00 */
[----:B------:R-:W-:-:S02]  /*187e0*/  IMAD.MOV.U32 R165, RZ, RZ, R25 ;  /* 0x000000ffffa57224 */ /* 0x000fc400078e0019 */
[----:B------:R-:W-:Y:S02]  /*187f0*/  IMAD.MOV.U32 R166, RZ, RZ, R26 ;  /* 0x000000ffffa67224 */ /* 0x000fe400078e001a */
[----:B------:R-:W-:Y:S01]  /*18800*/  IMAD.MOV.U32 R167, RZ, RZ, R27 ;  /* 0x000000ffffa77224 */ /* 0x000fe200078e001b */
[----:B-1----:R-:W-:Y:S07]  /*18810*/  HMMA.1688.F32.TF32 R40, R52, R12, R220 ;  /* 0x0000000c3428723c */ /* 0x002fee00000810dc */
[----:B------:R-:W-:-:S02]  /*18820*/  IMAD.MOV.U32 R222, RZ, RZ, R241 ;  /* 0x000000ffffde7224 */ /* 0x000fc400078e00f1 */
[----:B------:R-:W3:Y:S01]  /*18830*/  LDL.LU R241, [R1+0xcb0] ;  /* 0x000cb00001f17983 */ /* 0x000ee20000300800 */
[----:B------:R-:W-:-:S03]  /*18840*/  IMAD.MOV.U32 R223, RZ, RZ, R240 ;  /* 0x000000ffffdf7224 */ /* 0x000fc600078e00f0 */
[----:B------:R-:W2:Y:S04]  /*18850*/  LDL.LU R240, [R1+0xcac] ;  /* 0x000cac0001f07983 */ /* 0x000ea80000300800 */
[----:B------:R-:W4:Y:S04]  /*18860*/  LDL.LU R24, [R1+0xca8] ;  /* 0x000ca80001187983 */ /* 0x000f280000300800 */
[----:B------:R-:W4:Y:S04]  /*18870*/  LDL.LU R25, [R1+0xca4] ;  /* 0x000ca40001197983 */ /* 0x000f280000300800 */
[----:B------:R-:W4:Y:S04]  /*18880*/  LDL.LU R26, [R1+0xca0] ;  /* 0x000ca000011a7983 */ /* 0x000f280000300800 */
[----:B------:R-:W4:Y:S04]  /*18890*/  LDL.LU R27, [R1+0xc9c] ;  /* 0x000c9c00011b7983 */ /* 0x000f280000300800 */
        /* <DEDUP_REMOVED lines=14> */
[----:B------:R-:W-:-:S03]  /*18980*/  IMAD.MOV.U32 R114, RZ, RZ, R242 ;  /* 0x000000ffff727224 */ /* 0x000fc600078e00f2 */
[----:B------:R-:W5:Y:S01]  /*18990*/  LDL.LU R82, [R1+0x158] ;  /* 0x0001580001527983 */ /* 0x000f620000300800 */
[----:B------:R-:W-:-:S03]  /*189a0*/  IMAD.MOV.U32 R115, RZ, RZ, R243 ;  /* 0x000000ffff737224 */ /* 0x000fc600078e00f3 */
[----:B------:R-:W5:Y:S01]  /*189b0*/  LDL.LU R83, [R1+0x15c] ;  /* 0x00015c0001537983 */ /* 0x000f620000300800 */
[----:B------:R-:W-:Y:S02]  /*189c0*/  IMAD.MOV.U32 R220, RZ, RZ, R230 ;  /* 0x000000ffffdc7224 */ /* 0x000fe400078e00e6 */
[----:B------:R-:W-:Y:S01]  /*189d0*/  IMAD.MOV.U32 R221, RZ, RZ, R231 ;  /* 0x000000ffffdd7224 */ /* 0x000fe200078e00e7 */
[----:B---3--:R-:W-:Y:S01]  /*189e0*/  MOV R113, R241 ;  /* 0x000000f100717202 */ /* 0x008fe20000000f00 */
[----:B--2---:R-:W-:Y:S02]  /*189f0*/  IMAD.MOV.U32 R112, RZ, RZ, R240 ;  /* 0x000000ffff707224 */ /* 0x004fe400078e00f0 */
[----:B------:R-:W2:Y:S04]  /*18a00*/  LDL.LU R240, [R1+0xc98] ;  /* 0x000c980001f07983 */ /* 0x000ea80000300800 */
[----:B------:R-:W2:Y:S04]  /*18a10*/  LDL.LU R241, [R1+0xc94] ;  /* 0x000c940001f17983 */ /* 0x000ea80000300800 */
[----:B------:R-:W2:Y:S04]  /*18a20*/  LDL.LU R242, [R1+0xc90] ;  /* 0x000c900001f27983 */ /* 0x000ea80000300800 */
[----:B------:R-:W2:Y:S01]  /*18a30*/  LDL.LU R243, [R1+0xc8c] ;  /* 0x000c8c0001f37983 */ /* 0x000ea20000300800 */
[-C--:B----4-:R-:W-:Y:S03]  /*18a40*/  HMMA.1688.F32.TF32 R104, R116, R12.reuse, R24 ;  /* 0x0000000c7468723c */ /* 0x090fe60000081018 */
[----:B------:R-:W3:Y:S04]  /*18a50*/  LDL.LU R228, [R1+0x1f0] ;  /* 0x0001f00001e47983 */ /* 0x000ee80000300800 */
[----:B------:R-:W3:Y:S01]  /*18a60*/  LDL.LU R229, [R1+0x1f4] ;  /* 0x0001f40001e57983 */ /* 0x000ee20000300800 */
[----:B------:R-:W-:Y:S03]  /*18a70*/  HMMA.1688.F32.TF32 R24, R60, R12, R44 ;  /* 0x0000000c3c18723c */ /* 0x000fe6000008102c */
[----:B------:R-:W3:Y:S04]  /*18a80*/  LDL.LU R230, [R1+0x1f8] ;  /* 0x0001f80001e67983 */ /* 0x000ee80000300800 */
[----:B------:R-:W3:Y:S04]  /*18a90*/  LDL.LU R231, [R1+0x1fc] ;  /* 0x0001fc0001e77983 */ /* 0x000ee80000300800 */
[----:B------:R-:W4:Y:S04]  /*18aa0*/  LDL.LU R152, [R1+0x220] ;  /* 0x0002200001987983 */ /* 0x000f280000300800 */
[----:B------:R-:W4:Y:S04]  /*18ab0*/  LDL.LU R153, [R1+0x224] ;  /* 0x0002240001997983 */ /* 0x000f280000300800 */
[----:B------:R-:W4:Y:S04]  /*18ac0*/  LDL.LU R154, [R1+0x228] ;  /* 0x00022800019a7983 */ /* 0x000f280000300800 */
[----:B------:R-:W4:Y:S04]  /*18ad0*/  LDL.LU R155, [R1+0x22c] ;  /* 0x00022c00019b7983 */ /* 0x000f280000300800 */
[----:B------:R-:W3:Y:S04]  /*18ae0*/  LDL.LU R156, [R1+0x210] ;  /* 0x00021000019c7983 */ /* 0x000ee80000300800 */
[----:B------:R-:W3:Y:S04]  /*18af0*/  LDL.LU R157, [R1+0x214] ;  /* 0x00021400019d7983 */ /* 0x000ee80000300800 */
[----:B------:R-:W3:Y:S01]  /*18b00*/  LDL.LU R158, [R1+0x218] ;  /* 0x00021800019e7983 */ /* 0x000ee20000300800 */
[----:B------:R-:W-:-:S03]  /*18b10*/  IMAD.MOV.U32 R20, RZ, RZ, R24 ;  /* 0x000000ffff147224 */ /* 0x000fc600078e0018 */
[----:B------:R-:W3:Y:S01]  /*18b20*/  LDL.LU R159, [R1+0x21c] ;  /* 0x00021c00019f7983 */ /* 0x000ee20000300800 */
[----:B------:R-:W-:Y:S01]  /*18b30*/  IMAD.MOV.U32 R21, RZ, RZ, R25 ;  /* 0x000000ffff157224 */ /* 0x000fe200078e0019 */
[----:B------:R-:W-:Y:S02]  /*18b40*/  MOV R4, R27 ;  /* 0x0000001b00047202 */ /* 0x000fe40000000f00 */
[----:B------:R-:W4:Y:S01]  /*18b50*/  LDL.LU R44, [R1+0x170] ;  /* 0x00017000012c7983 */ /* 0x000f220000300800 */
[----:B------:R-:W-:-:S03]  /*18b60*/  IMAD.MOV.U32 R0, RZ, RZ, R26 ;  /* 0x000000ffff007224 */ /* 0x000fc600078e001a */
[----:B------:R-:W4:Y:S01]  /*18b70*/  LDL.LU R45, [R1+0x174] ;  /* 0x00017400012d7983 */ /* 0x000f220000300800 */
[-C--:B------:R-:W-:Y:S03]  /*18b80*/  HMMA.1688.F32.TF32 R24, R208, R12.reuse, R48 ;  /* 0x0000000cd018723c */ /* 0x080fe60000081030 */
[----:B------:R-:W4:Y:S04]  /*18b90*/  LDL.LU R46, [R1+0x178] ;  /* 0x00017800012e7983 */ /* 0x000f280000300800 */
[----:B------:R-:W4:Y:S04]  /*18ba0*/  LDL.LU R47, [R1+0x17c] ;  /* 0x00017c00012f7983 */ /* 0x000f280000300800 */
[----:B------:R-:W4:Y:S04]  /*18bb0*/  LDL.LU R48, [R1+0x160] ;  /* 0x0001600001307983 */ /* 0x000f280000300800 */
[----:B------:R-:W4:Y:S04]  /*18bc0*/  LDL.LU R49, [R1+0x164] ;  /* 0x0001640001317983 */ /* 0x000f280000300800 */
[----:B------:R-:W4:Y:S04]  /*18bd0*/  LDL.LU R50, [R1+0x168] ;  /* 0x0001680001327983 */ /* 0x000f280000300800 */
[----:B------:R-:W4:Y:S01]  /*18be0*/  LDL.LU R51, [R1+0x16c] ;  /* 0x00016c0001337983 */ /* 0x000f220000300800 */
[----:B------:R-:W-:Y:S08]  /*18bf0*/  HMMA.1688.F32.TF32 R32, R64, R12, R32 ;  /* 0x0000000c4020723c */ /* 0x000ff00000081020 */
[-C--:B------:R-:W-:Y:S08]  /*18c00*/  HMMA.1688.F32.TF32 R144, R160, R16.reuse, R144 ;  /* 0x00000010a090723c */ /* 0x080ff00000081090 */
[----:B------:R-:W-:Y:S07]  /*18c10*/  HMMA.1688.F32.TF32 R68, R84, R16, R68 ;  /* 0x000000105444723c */ /* 0x000fee0000081044 */
[----:B------:R-:W-:Y:S01]  /*18c20*/  IMAD.MOV.U32 R17, RZ, RZ, R24 ;  /* 0x000000ffff117224 */ /* 0x000fe200078e0018 */
[----:B-----5:R-:W-:Y:S01]  /*18c30*/  HMMA.1688.F32.TF32 R148, R160, R12, R148 ;  /* 0x0000000ca094723c */ /* 0x020fe20000081094 */
[----:B------:R-:W-:-:S07]  /*18c40*/  IMAD.MOV.U32 R16, RZ, RZ, R25 ;  /* 0x000000ffff107224 */ /* 0x000fce00078e0019 */
[-C--:B------:R-:W-:Y:S01]  /*18c50*/  HMMA.1688.F32.TF32 R244, R88, R12.reuse, R28 ;  /* 0x0000000c58f4723c */ /* 0x080fe2000008101c */
[----:B------:R-:W3:Y:S07]  /*18c60*/  LDSM.16.M88.4 R28, [R219+0x56000] ;  /* 0x05600000db1c783b */ /* 0x000eee0000000200 */
[----:B--2---:R-:W-:Y:S07]  /*18c70*/  HMMA.1688.F32.TF32 R72, R84, R12, R240 ;  /* 0x0000000c5448723c */ /* 0x004fee00000810f0 */
[----:B------:R-:W-:Y:S01]  /*18c80*/  IMAD.MOV.U32 R243, RZ, RZ, R32 ;  /* 0x000000fffff37224 */ /* 0x000fe200078e0020 */
[----:B------:R-:W-:Y:S01]  /*18c90*/  MOV R241, R34 ;  /* 0x0000002200f17202 */ /* 0x000fe20000000f00 */
[----:B------:R-:W-:-:S02]  /*18ca0*/  IMAD.MOV.U32 R242, RZ, RZ, R33 ;  /* 0x000000fffff27224 */ /* 0x000fc400078e0021 */
[----:B------:R-:W-:Y:S02]  /*18cb0*/  IMAD.MOV.U32 R240, RZ, RZ, R35 ;  /* 0x000000fffff07224 */ /* 0x000fe400078e0023 */
[----:B------:R-:W-:Y:S01]  /*18cc0*/  IMAD.MOV.U32 R13, RZ, RZ, R26 ;  /* 0x000000ffff0d7224 */ /* 0x000fe200078e001a */
[----:B------:R-:W4:Y:S01]  /*18cd0*/  LDSM.16.M88.4 R32, [R219+0x55000] ;  /* 0x05500000db20783b */ /* 0x000f220000000200 */
[----:B------:R-:W-:-:S03]  /*18ce0*/  IMAD.MOV.U32 R12, RZ, RZ, R27 ;  /* 0x000000ffff0c7224 */ /* 0x000fc600078e001b */
[----:B------:R1:W2:Y:S04]  /*18cf0*/  LDSM.16.M88.4 R24, [R219+0x57000] ;  /* 0x05700000db18783b */ /* 0x0002a80000000200 */
[----:B-1----:R-:W5:Y:S01]  /*18d00*/  LDL.LU R219, [R1+0xc88] ;  /* 0x000c880001db7983 */ /* 0x002f620000300800 */
[C---:B---3--:R-:W-:Y:S08]  /*18d10*/  HMMA.1688.F32.TF32 R156, R160.reuse, R28, R156 ;  /* 0x0000001ca09c723c */ /* 0x048ff0000008109c */
[-C--:B----4-:R-:W-:Y:S08]  /*18d20*/  HMMA.1688.F32.TF32 R152, R160, R32.reuse, R152 ;  /* 0x00000020a098723c */ /* 0x090ff00000081098 */
[-C--:B------:R-:W-:Y:S08]  /*18d30*/  HMMA.1688.F32.TF32 R44, R52, R32.reuse, R44 ;  /* 0x00000020342c723c */ /* 0x080ff0000008102c */
[----:B------:R-:W-:Y:S08]  /*18d40*/  HMMA.1688.F32.TF32 R76, R84, R32, R76 ;  /* 0x00000020544c723c */ /* 0x000ff0000008104c */
[C---:B------:R-:W-:Y:S08]  /*18d50*/  HMMA.1688.F32.TF32 R48, R52.reuse, R28, R48 ;  /* 0x0000001c3430723c */ /* 0x040ff00000081030 */
[----:B--2---:R-:W-:Y:S08]  /*18d60*/  HMMA.1688.F32.TF32 R52, R52, R24, R80 ;  /* 0x000000183434723c */ /* 0x004ff00000081050 */
[----:B------:R-:W-:Y:S08]  /*18d70*/  HMMA.1688.F32.TF32 R80, R84, R28, R108 ;  /* 0x0000001c5450723c */ /* 0x000ff0000008106c */
[-C--:B------:R-:W-:Y:S01]  /*18d80*/  HMMA.1688.F32.TF32 R160, R160, R24.reuse, R228 ;  /* 0x00000018a0a0723c */ /* 0x080fe200000810e4 */
[----:B------:R-:W2:Y:S04]  /*18d90*/  LDL.LU.64 R230, [R1+0xc80] ;  /* 0x000c800001e67983 */ /* 0x000ea80000300a00 */
[----:B------:R-:W2:Y:S03]  /*18da0*/  LDL.LU.64 R228, [R1+0xc78] ;  /* 0x000c780001e47983 */ /* 0x000ea60000300a00 */
[----:B------:R-:W-:Y:S08]  /*18db0*/  HMMA.1688.F32.TF32 R84, R84, R24, R132 ;  /* 0x000000185454723c */ /* 0x000ff00000081084 */
[----:B------:R-:W-:Y:S07]  /*18dc0*/  HMMA.1688.F32.TF32 R132, R64, R32, R224 ;  /* 0x000000204084723c */ /* 0x000fee00000810e0 */
[----:B------:R-:W-:Y:S01]  /*18dd0*/  IMAD.MOV.U32 R224, RZ, RZ, R195 ;  /* 0x000000ffffe07224 */ /* 0x000fe200078e00c3 */
[----:B------:R-:W-:Y:S01]  /*18de0*/  MOV R225, R198 ;  /* 0x000000c600e17202 */ /* 0x000fe20000000f00 */
[----:B------:R-:W3:Y:S01]  /*18df0*/  LDL.LU R195, [R1+0xc74] ;  /* 0x000c740001c37983 */ /* 0x000ee20000300800 */
[----:B------:R-:W-:-:S03]  /*18e00*/  IMAD.MOV.U32 R226, RZ, RZ, R199 ;  /* 0x000000ffffe27224 */ /* 0x000fc600078e00c7 */
[----:B------:R-:W4:Y:S04]  /*18e10*/  LDL.LU R198, [R1+0xc70] ;  /* 0x000c700001c67983 */ /* 0x000f280000300800 */
[----:B------:R-:W4:Y:S01]  /*18e20*/  LDL.LU R199, [R1+0xc6c] ;  /* 0x000c6c0001c77983 */ /* 0x000f220000300800 */
[C---:B------:R-:W-:Y:S03]  /*18e30*/  HMMA.1688.F32.TF32 R200, R208.reuse, R32, R200 ;  /* 0x00000020d0c8723c */ /* 0x040fe600000810c8 */
[----:B------:R-:W2:Y:S05]  /*18e40*/  LDL.LU R227, [R1+0x5c] ;  /* 0x00005c0001e37983 */ /* 0x000eaa0000300800 */
[C---:B------:R-:W-:Y:S08]  /*18e50*/  HMMA.1688.F32.TF32 R204, R208.reuse, R28, R204 ;  /* 0x0000001cd0cc723c */ /* 0x040ff000000810cc */
[----:B------:R-:W-:Y:S01]  /*18e60*/  HMMA.1688.F32.TF32 R208, R208, R24, R56 ;  /* 0x00000018d0d0723c */ /* 0x000fe20000081038 */
[----:B------:R-:W-:Y:S04]  /*18e70*/  LDS R56, [R252+0x6080] ;  /* 0x00608000fc387984 */ /* 0x000fe80000000800 */
[----:B------:R-:W-:Y:S04]  /*18e80*/  LDS R58, [R252+0x7080] ;  /* 0x00708000fc3a7984 */ /* 0x000fe80000000800 */
[----:B------:R-:W-:Y:S04]  /*18e90*/  LDS R57, [R3+0x6080] ;  /* 0x0060800003397984 */ /* 0x000fe80000000800 */
[----:B------:R-:W1:Y:S01]  /*18ea0*/  LDS R59, [R3+0x7080] ;  /* 0x00708000033b7984 */ /* 0x000e620000000800 */
[----:B------:R-:W-:Y:S11]  /*18eb0*/  HMMA.1688.F32.TF32 R188, R60, R32, R188 ;  /* 0x000000203cbc723c */ /* 0x000ff600000810bc */
[----:B------:R-:W-:Y:S11]  /*18ec0*/  @!UPT UIADD3 URZ, URZ, URZ, URZ ;  /* 0x0000003f3f3ff290 */ /* 0x000ff6000fffe03f */
[----:B------:R-:W-:Y:S01]  /*18ed0*/  @!UPT UIADD3 URZ, URZ, URZ, URZ ;  /* 0x0000003f3f3ff290 */ /* 0x000fe2000fffe03f */
[----:B------:R1:W-:Y:S02]  /*18ee0*/  STL.64 [R1+0xbd0], R190 ;  /* 0x000bd0be01007387 */ /* 0x0003e40000100a00 */
[C---:B-1----:R-:W-:Y:S08]  /*18ef0*/  HMMA.1688.F32.TF32 R172, R56.reuse, R22, R172 ;  /* 0x0000001638ac723c */ /* 0x042ff000000810ac */
[C---:B------:R-:W-:Y:S08]  /*18f00*/  HMMA.1688.F32.TF32 R176, R56.reuse, R18, R176 ;  /* 0x0000001238b0723c */ /* 0x040ff000000810b0 */
[----:B------:R-:W-:Y:S01]  /*18f10*/  HMMA.1688.F32.TF32 R40, R56, R14, R40 ;  /* 0x0000000e3828723c */ /* 0x000fe20000081028 */
[----:B------:R1:W-:Y:S01]  /*18f20*/  STL.64 [R1+0xbc8], R188 ;  /* 0x000bc8bc01007387 */ /* 0x0003e20000100a00 */
[----:B------:R-:W-:Y:S01]  /*18f30*/  MOV R191, R240 ;  /* 0x000000f000bf7202 */ /* 0x000fe20000000f00 */
[----:B------:R-:W-:Y:S01]  /*18f40*/  IMAD.MOV.U32 R190, RZ, RZ, R241 ;  /* 0x000000ffffbe7224 */ /* 0x000fe200078e00f1 */
[----:B------:R-:W-:Y:S01]  /*18f50*/  MOV R240, R124 ;  /* 0x0000007c00f07202 */ /* 0x000fe20000000f00 */
[----:B------:R-:W-:-:S02]  /*18f60*/  IMAD.MOV.U32 R241, RZ, RZ, R125 ;  /* 0x000000fffff17224 */ /* 0x000fc400078e007d */
[----:B-1----:R-:W-:Y:S02]  /*18f70*/  IMAD.MOV.U32 R189, RZ, RZ, R242 ;  /* 0x000000ffffbd7224 */ /* 0x002fe400078e00f2 */
[----:B------:R-:W-:Y:S02]  /*18f80*/  IMAD.MOV.U32 R188, RZ, RZ, R243 ;  /* 0x000000ffffbc7224 */ /* 0x000fe400078e00f3 */
[----:B------:R-:W-:Y:S02]  /*18f90*/  IMAD.MOV.U32 R242, RZ, RZ, R126 ;  /* 0x000000fffff27224 */ /* 0x000fe400078e007e */
[----:B------:R-:W-:Y:S01]  /*18fa0*/  IMAD.MOV.U32 R243, RZ, RZ, R127 ;  /* 0x000000fffff37224 */ /* 0x000fe200078e007f */
[C---:B---3--:R-:W-:Y:S08]  /*18fb0*/  HMMA.1688.F32.TF32 R192, R60.reuse, R28, R192 ;  /* 0x0000001c3cc0723c */ /* 0x048ff000000810c0 */
[----:B----4-:R-:W-:Y:S01]  /*18fc0*/  HMMA.1688.F32.TF32 R196, R60, R24, R196 ;  /* 0x000000183cc4723c */ /* 0x010fe200000810c4 */
[----:B------:R-:W-:Y:S04]  /*18fd0*/  LDS R60, [R252+0x6000] ;  /* 0x00600000fc3c7984 */ /* 0x000fe80000000800 */
[----:B------:R-:W-:Y:S03]  /*18fe0*/  LDS R62, [R252+0x7000] ;  /* 0x00700000fc3e7984 */ /* 0x000fe60000000800 */
[----:B------:R-:W-:Y:S01]  /*18ff0*/  HMMA.1688.F32.TF32 R108, R116, R32, R112 ;  /* 0x00000020746c723c */ /* 0x000fe20000081070 */
[----:B------:R-:W-:Y:S04]  /*19000*/  LDS R61, [R3+0x6000] ;  /* 0x00600000033d7984 */ /* 0x000fe80000000800 */
[----:B------:R-:W1:Y:S04]  /*19010*/  LDS R63, [R3+0x7000] ;  /* 0x00700000033f7984 */ /* 0x000e680000000800 */
[----:B------:R-:W-:Y:S04]  /*19020*/  STL.64 [R1+0xbe0], R194 ;  /* 0x000be0c201007387 */ /* 0x000fe80000100a00 */
[----:B------:R3:W-:Y:S04]  /*19030*/  STL.64 [R1+0xbd8], R192 ;  /* 0x000bd8c001007387 */ /* 0x0007e80000100a00 */
[----:B------:R-:W-:Y:S04]  /*19040*/  STL.64 [R1+0xbf0], R198 ;  /* 0x000bf0c601007387 */ /* 0x000fe80000100a00 */
[----:B------:R4:W-:Y:S04]  /*19050*/  STL.64 [R1+0xbe8], R196 ;  /* 0x000be8c401007387 */ /* 0x0009e80000100a00 */
[----:B------:R-:W-:Y:S04]  /*19060*/  STL.64 [R1+0xc00], R202 ;  /* 0x000c00ca01007387 */ /* 0x000fe80000100a00 */
[----:B------:R-:W-:Y:S04]  /*19070*/  STL.64 [R1+0xbf8], R200 ;  /* 0x000bf8c801007387 */ /* 0x000fe80000100a00 */
[----:B------:R-:W-:Y:S04]  /*19080*/  STL.64 [R1+0xc10], R206 ;  /* 0x000c10ce01007387 */ /* 0x000fe80000100a00 */
[----:B------:R-:W-:Y:S04]  /*19090*/  STL.64 [R1+0xc08], R204 ;  /* 0x000c08cc01007387 */ /* 0x000fe80000100a00 */
[----:B------:R1:W-:Y:S04]  /*190a0*/  STL [R1+0xbc0], R172 ;  /* 0x000bc0ac01007387 */ /* 0x0003e80000100800 */
[----:B------:R1:W-:Y:S04]  /*190b0*/  STL [R1+0xbbc], R173 ;  /* 0x000bbcad01007387 */ /* 0x0003e80000100800 */
[----:B------:R1:W-:Y:S04]  /*190c0*/  STL [R1+0xbb8], R174 ;  /* 0x000bb8ae01007387 */ /* 0x0003e80000100800 */
[----:B------:R1:W-:Y:S01]  /*190d0*/  STL [R1+0xbb4], R175 ;  /* 0x000bb4af01007387 */ /* 0x0003e20000100800 */
[----:B---3--:R-:W-:-:S03]  /*190e0*/  IMAD.MOV.U32 R192, RZ, RZ, R96 ;  /* 0x000000ffffc07224 */ /* 0x008fc600078e0060 */
[----:B------:R-:W-:Y:S01]  /*190f0*/  STL [R1+0xbc4], R178 ;  /* 0x000bc4b201007387 */ /* 0x000fe20000100800 */
[----:B------:R-:W-:-:S03]  /*19100*/  IMAD.MOV.U32 R193, RZ, RZ, R97 ;  /* 0x000000ffffc17224 */ /* 0x000fc600078e0061 */
[----:B------:R-:W-:Y:S01]  /*19110*/  STL [R1+0xbb0], R179 ;  /* 0x000bb0b301007387 */ /* 0x000fe20000100800 */
[----:B------:R-:W-:-:S03]  /*19120*/  IMAD.MOV.U32 R194, RZ, RZ, R98 ;  /* 0x000000ffffc27224 */ /* 0x000fc600078e0062 */
[----:B------:R-:W-:Y:S01]  /*19130*/  STL [R1+0xbac], R42 ;  /* 0x000bac2a01007387 */ /* 0x000fe20000100800 */
[----:B------:R-:W-:-:S03]  /*19140*/  IMAD.MOV.U32 R195, RZ, RZ, R99 ;  /* 0x000000ffffc37224 */ /* 0x000fc600078e0063 */
[----:B------:R-:W-:Y:S04]  /*19150*/  STL [R1+0xba8], R43 ;  /* 0x000ba82b01007387 */ /* 0x000fe80000100800 */
[----:B------:R-:W3:Y:S04]  /*19160*/  LDL.LU R96, [R1+0xc68] ;  /* 0x000c680001607983 */ /* 0x000ee80000300800 */
[----:B------:R-:W3:Y:S04]  /*19170*/  LDL.LU R97, [R1+0xc64] ;  /* 0x000c640001617983 */ /* 0x000ee80000300800 */
[----:B------:R-:W3:Y:S04]  /*19180*/  LDL.LU R98, [R1+0xc60] ;  /* 0x000c600001627983 */ /* 0x000ee80000300800 */
[----:B------:R-:W3:Y:S04]  /*19190*/  LDL.LU R99, [R1+0xc5c] ;  /* 0x000c5c0001637983 */ /* 0x000ee80000300800 */
[----:B----4-:R-:W4:Y:S04]  /*191a0*/  LDL.LU R196, [R1+0xb0] ;  /* 0x0000b00001c47983 */ /* 0x010f280000300800 */
[----:B------:R-:W4:Y:S04]  /*191b0*/  LDL.LU R197, [R1+0xb4] ;  /* 0x0000b40001c57983 */ /* 0x000f280000300800 */
[----:B------:R-:W4:Y:S04]  /*191c0*/  LDL.LU R198, [R1+0xb8] ;  /* 0x0000b80001c67983 */ /* 0x000f280000300800 */
[----:B------:R-:W4:Y:S04]  /*191d0*/  LDL.LU R199, [R1+0xbc] ;  /* 0x0000bc0001c77983 */ /* 0x000f280000300800 */
[----:B------:R-:W3:Y:S04]  /*191e0*/  LDL.LU R124, [R1+0xc58] ;  /* 0x000c5800017c7983 */ /* 0x000ee80000300800 */
[----:B------:R-:W3:Y:S04]  /*191f0*/  LDL.LU R125, [R1+0xc54] ;  /* 0x000c5400017d7983 */ /* 0x000ee80000300800 */
[----:B------:R-:W3:Y:S04]  /*19200*/  LDL.LU R126, [R1+0xc50] ;  /* 0x000c5000017e7983 */ /* 0x000ee80000300800 */
[----:B------:R-:W3:Y:S04]  /*19210*/  LDL.LU R127, [R1+0xc4c] ;  /* 0x000c4c00017f7983 */ /* 0x000ee80000300800 */
[----:B-1----:R-:W3:Y:S04]  /*19220*/  LDL.LU R172, [R1+0x130] ;  /* 0x0001300001ac7983 */ /* 0x002ee80000300800 */
[----:B------:R-:W3:Y:S04]  /*19230*/  LDL.LU R173, [R1+0x134] ;  /* 0x0001340001ad7983 */ /* 0x000ee80000300800 */
[----:B------:R-:W4:Y:S04]  /*19240*/  LDL.LU R174, [R1+0x138] ;  /* 0x0001380001ae7983 */ /* 0x000f280000300800 */
        /* <DEDUP_REMOVED lines=8> */
[----:B------:R-:W4:Y:S01]  /*192d0*/  LDL.LU R207, [R1+0x19c] ;  /* 0x00019c0001cf7983 */ /* 0x000f220000300800 */
[C---:B------:R-:W-:Y:S08]  /*192e0*/  HMMA.1688.F32.TF32 R112, R116.reuse, R28, R164 ;  /* 0x0000001c7470723c */ /* 0x040ff000000810a4 */
[----:B------:R-:W-:Y:S08]  /*192f0*/  HMMA.1688.F32.TF32 R116, R116, R24, R220 ;  /* 0x000000187474723c */ /* 0x000ff000000810dc */
[C---:B--2---:R-:W-:Y:S07]  /*19300*/  HMMA.1688.F32.TF32 R220, R88.reuse, R32, R228 ;  /* 0x0000002058dc723c */ /* 0x044fee00000810e4 */
[----:B------:R-:W-:Y:S01]  /*19310*/  MOV R228, R123 ;  /* 0x0000007b00e47202 */ /* 0x000fe20000000f00 */
[----:B-----5:R-:W-:Y:S01]  /*19320*/  HMMA.1688.F32.TF32 R216, R88, R28, R216 ;  /* 0x0000001c58d8723c */ /* 0x020fe200000810d8 */
[----:B------:R-:W-:Y:S01]  /*19330*/  IMAD.MOV.U32 R229, RZ, RZ, R122 ;  /* 0x000000ffffe57224 */ /* 0x000fe200078e007a */
[----:B------:R-:W-:Y:S01]  /*19340*/  LDS R123, [R3+0x7180] ;  /* 0x00718000037b7984 */ /* 0x000fe20000000800 */
[----:B------:R-:W-:-:S02]  /*19350*/  IMAD.MOV.U32 R230, RZ, RZ, R121 ;  /* 0x000000ffffe67224 */ /* 0x000fc400078e0079 */
[----:B------:R-:W-:Y:S01]  /*19360*/  IMAD.MOV.U32 R231, RZ, RZ, R120 ;  /* 0x000000ffffe77224 */ /* 0x000fe200078e0078 */
[----:B------:R-:W-:Y:S02]  /*19370*/  LDS R122, [R252+0x7180] ;  /* 0x00718000fc7a7984 */ /* 0x000fe40000000800 */
[----:B------:R-:W-:Y:S02]  /*19380*/  HMMA.1688.F32.TF32 R212, R88, R24, R212 ;  /* 0x0000001858d4723c */ /* 0x000fe400000810d4 */
[----:B------:R-:W-:Y:S04]  /*19390*/  LDS R88, [R252+0x6100] ;  /* 0x00610000fc587984 */ /* 0x000fe80000000800 */
[----:B------:R-:W-:Y:S04]  /*193a0*/  LDS R90, [R252+0x7100] ;  /* 0x00710000fc5a7984 */ /* 0x000fe80000000800 */
[----:B------:R-:W-:Y:S04]  /*193b0*/  LDS R89, [R3+0x6100] ;  /* 0x0061000003597984 */ /* 0x000fe80000000800 */
[----:B------:R-:W1:Y:S04]  /*193c0*/  LDS R91, [R3+0x7100] ;  /* 0x00710000035b7984 */ /* 0x000e680000000800 */
[----:B------:R-:W-:Y:S04]  /*193d0*/  LDS R120, [R252+0x6180] ;  /* 0x00618000fc787984 */ /* 0x000fe80000000800 */
[----:B------:R-:W2:Y:S01]  /*193e0*/  LDS R121, [R3+0x6180] ;  /* 0x0061800003797984 */ /* 0x000ea20000000800 */
[C---:B------:R-:W-:Y:S08]  /*193f0*/  HMMA.1688.F32.TF32 R180, R64.reuse, R28, R180 ;  /* 0x0000001c40b4723c */ /* 0x040ff000000810b4 */
[----:B------:R-:W-:Y:S08]  /*19400*/  HMMA.1688.F32.TF32 R184, R64, R24, R184 ;  /* 0x0000001840b8723c */ /* 0x000ff000000810b8 */
[C---:B------:R-:W-:Y:S08]  /*19410*/  HMMA.1688.F32.TF32 R36, R60.reuse, R6, R36 ;  /* 0x000000063c24723c */ /* 0x040ff00000081024 */
[C---:B------:R-:W-:Y:S08]  /*19420*/  HMMA.1688.F32.TF32 R136, R60.reuse, R10, R136 ;  /* 0x0000000a3c88723c */ /* 0x040ff00000081088 */
[C---:B------:R-:W-:Y:S08]  /*19430*/  HMMA.1688.F32.TF32 R140, R60.reuse, R22, R140 ;  /* 0x000000163c8c723c */ /* 0x040ff0000008108c */
[C---:B------:R-:W-:Y:S08]  /*19440*/  HMMA.1688.F32.TF32 R144, R60.reuse, R18, R144 ;  /* 0x000000123c90723c */ /* 0x040ff00000081090 */
[C---:B------:R-:W-:Y:S08]  /*19450*/  HMMA.1688.F32.TF32 R148, R60.reuse, R14, R148 ;  /* 0x0000000e3c94723c */ /* 0x040ff00000081094 */
[C---:B------:R-:W-:Y:S08]  /*19460*/  HMMA.1688.F32.TF32 R152, R60.reuse, R34, R152 ;  /* 0x000000223c98723c */ /* 0x040ff00000081098 */
[C---:B------:R-:W-:Y:S08]  /*19470*/  HMMA.1688.F32.TF32 R156, R60.reuse, R30, R156 ;  /* 0x0000001e3c9c723c */ /* 0x040ff0000008109c */
[----:B------:R-:W-:Y:S08]  /*19480*/  HMMA.1688.F32.TF32 R160, R60, R26, R160 ;  /* 0x0000001a3ca0723c */ /* 0x000ff000000810a0 */
[C---:B------:R-:W-:Y:S01]  /*19490*/  HMMA.1688.F32.TF32 R164, R56.reuse, R6, R232 ;  /* 0x0000000638a4723c */ /* 0x040fe200000810e8 */
[----:B------:R-:W-:Y:S04]  /*194a0*/  LDS R232, [R252+0x6380] ;  /* 0x00638000fce87984 */ /* 0x000fe80000000800 */
[----:B------:R-:W-:Y:S03]  /*194b0*/  LDS R234, [R252+0x7380] ;  /* 0x00738000fcea7984 */ /* 0x000fe60000000800 */
[C---:B------:R-:W-:Y:S01]  /*194c0*/  HMMA.1688.F32.TF32 R168, R56.reuse, R10, R168 ;  /* 0x0000000a38a8723c */ /* 0x040fe200000810a8 */
[----:B------:R-:W-:Y:S04]  /*194d0*/  LDS R233, [R3+0x6380] ;  /* 0x0063800003e97984 */ /* 0x000fe80000000800 */
[----:B------:R-:W-:Y:S03]  /*194e0*/  LDS R235, [R3+0x7380] ;  /* 0x0073800003eb7984 */ /* 0x000fe60000000800 */
[C---:B------:R-:W-:Y:S08]  /*194f0*/  HMMA.1688.F32.TF32 R44, R56.reuse, R34, R44 ;  /* 0x00000022382c723c */ /* 0x040ff0000008102c */
[C---:B------:R-:W-:Y:S08]  /*19500*/  HMMA.1688.F32.TF32 R48, R56.reuse, R30, R48 ;  /* 0x0000001e3830723c */ /* 0x040ff00000081030 */
[----:B------:R-:W-:Y:S08]  /*19510*/  HMMA.1688.F32.TF32 R52, R56, R26, R52 ;  /* 0x0000001a3834723c */ /* 0x000ff00000081034 */
[C---:B-1----:R-:W-:Y:S08]  /*19520*/  HMMA.1688.F32.TF32 R56, R88.reuse, R6, R248 ;  /* 0x000000065838723c */ /* 0x042ff000000810f8 */
        /* <DEDUP_REMOVED lines=8> */
[C---:B------:R-:W-:Y:S08]  /*195b0*/  HMMA.1688.F32.TF32 R76, R88.reuse, R34, R76 ;  /* 0x00000022584c723c */ /* 0x040ff0000008104c */
[C---:B------:R-:W-:Y:S08]  /*195c0*/  HMMA.1688.F32.TF32 R80, R88.reuse, R30, R80 ;  /* 0x0000001e5850723c */ /* 0x040ff00000081050 */
[----:B------:R-:W-:Y:S08]  /*195d0*/  HMMA.1688.F32.TF32 R84, R88, R26, R84 ;  /* 0x0000001a5854723c */ /* 0x000ff00000081054 */
[C---:B--2---:R-:W-:Y:S01]  /*195e0*/  HMMA.1688.F32.TF32 R88, R120.reuse, R6, R224 ;  /* 0x000000067858723c */ /* 0x044fe200000810e0 */
[----:B------:R-:W-:Y:S04]  /*195f0*/  LDS R224, [R252+0x6280] ;  /* 0x00628000fce07984 */ /* 0x000fe80000000800 */
[----:B------:R-:W-:Y:S04]  /*19600*/  LDS R226, [R252+0x7280] ;  /* 0x00728000fce27984 */ /* 0x000fe80000000800 */
[----:B------:R-:W-:Y:S04]  /*19610*/  LDS R225, [R3+0x6280] ;  /* 0x0062800003e17984 */ /* 0x000fe80000000800 */
[----:B------:R-:W1:Y:S01]  /*19620*/  LDS R227, [R3+0x7280] ;  /* 0x0072800003e37984 */ /* 0x000e620000000800 */
[C---:B------:R-:W-:Y:S03]  /*19630*/  HMMA.1688.F32.TF32 R92, R120.reuse, R10, R228 ;  /* 0x0000000a785c723c */ /* 0x040fe600000810e4 */
[----:B------:R-:W-:Y:S04]  /*19640*/  LDS R228, [R252+0x6300] ;  /* 0x00630000fce47984 */ /* 0x000fe80000000800 */
[----:B------:R-:W-:Y:S01]  /*19650*/  LDS R230, [R252+0x7300] ;  /* 0x00730000fce67984 */ /* 0x000fe20000000800 */
[C---:B---3--:R-:W-:Y:S03]  /*19660*/  HMMA.1688.F32.TF32 R96, R120.reuse, R22, R96 ;  /* 0x000000167860723c */ /* 0x048fe60000081060 */
[----:B------:R-:W-:Y:S04]  /*19670*/  LDS R229, [R3+0x6300] ;  /* 0x0063000003e57984 */ /* 0x000fe80000000800 */
[----:B------:R-:W2:Y:S01]  /*19680*/  LDS R231, [R3+0x7300] ;  /* 0x0073000003e77984 */ /* 0x000ea20000000800 */
[C---:B------:R-:W-:Y:S08]  /*19690*/  HMMA.1688.F32.TF32 R100, R120.reuse, R18, R100 ;  /* 0x000000127864723c */ /* 0x040ff00000081064 */
[C---:B------:R-:W-:Y:S08]  /*196a0*/  HMMA.1688.F32.TF32 R104, R120.reuse, R14, R104 ;  /* 0x0000000e7868723c */ /* 0x040ff00000081068 */
[----:B------:R-:W-:Y:S08]  /*196b0*/  HMMA.1688.F32.TF32 R108, R120, R34, R108 ;  /* 0x00000022786c723c */ /* 0x000ff0000008106c */
[C---:B-1----:R-:W-:Y:S08]  /*196c0*/  HMMA.1688.F32.TF32 R192, R224.reuse, R18, R192 ;  /* 0x00000012e0c0723c */ /* 0x042ff000000810c0 */
[C---:B------:R-:W-:Y:S08]  /*196d0*/  HMMA.1688.F32.TF32 R188, R224.reuse, R14, R188 ;  /* 0x0000000ee0bc723c */ /* 0x040ff000000810bc */
[----:B------:R-:W-:Y:S08]  /*196e0*/  HMMA.1688.F32.TF32 R132, R224, R34, R132 ;  /* 0x00000022e084723c */ /* 0x000ff00000081084 */
[C---:B------:R-:W-:Y:S08]  /*196f0*/  HMMA.1688.F32.TF32 R112, R120.reuse, R30, R112 ;  /* 0x0000001e7870723c */ /* 0x040ff00000081070 */
[----:B------:R-:W-:Y:S08]  /*19700*/  HMMA.1688.F32.TF32 R116, R120, R26, R116 ;  /* 0x0000001a7874723c */ /* 0x000ff00000081074 */
[C---:B----4-:R-:W-:Y:S08]  /*19710*/  HMMA.1688.F32.TF32 R120, R236.reuse, R6, R172 ;  /* 0x00000006ec78723c */ /* 0x050ff000000810ac */
[----:B------:R-:W-:Y:S08]  /*19720*/  HMMA.1688.F32.TF32 R172, R236, R14, R244 ;  /* 0x0000000eecac723c */ /* 0x000ff000000810f4 */
[C---:B------:R-:W-:Y:S08]  /*19730*/  HMMA.1688.F32.TF32 R196, R224.reuse, R22, R196 ;  /* 0x00000016e0c4723c */ /* 0x040ff000000810c4 */
[----:B------:R-:W-:Y:S08]  /*19740*/  HMMA.1688.F32.TF32 R200, R224, R10, R200 ;  /* 0x0000000ae0c8723c */ /* 0x000ff000000810c8 */
[----:B------:R-:W-:Y:S01]  /*19750*/  HMMA.1688.F32.TF32 R220, R236, R34, R220 ;  /* 0x00000022ecdc723c */ /* 0x000fe200000810dc */
[----:B------:R1:W-:Y:S04]  /*19760*/  STL.64 [R1+0x130], R192 ;  /* 0x000130c001007387 */ /* 0x0003e80000100a00 */
[----:B------:R3:W-:Y:S01]  /*19770*/  STL.64 [R1+0x138], R194 ;  /* 0x000138c201007387 */ /* 0x0007e20000100a00 */
[----:B------:R-:W-:-:S03]  /*19780*/  IMAD.MOV.U32 R251, RZ, RZ, R172 ;  /* 0x000000fffffb7224 */ /* 0x000fc600078e00ac */
[----:B-1----:R-:W4:Y:S04]  /*19790*/  LDL.LU R192, [R1+0x60] ;  /* 0x0000600001c07983 */ /* 0x002f280000300800 */
[----:B------:R1:W-:Y:S04]  /*197a0*/  STL.64 [R1+0x120], R188 ;  /* 0x000120bc01007387 */ /* 0x0003e80000100a00 */
[----:B------:R5:W-:Y:S04]  /*197b0*/  STL.64 [R1+0x128], R190 ;  /* 0x000128be01007387 */ /* 0x000be80000100a00 */
[----:B------:R1:W-:Y:S01]  /*197c0*/  STL.64 [R1+0x110], R132 ;  /* 0x0001108401007387 */ /* 0x0003e20000100a00 */
[----:B------:R-:W-:-:S03]  /*197d0*/  IMAD.MOV.U32 R178, RZ, RZ, R196 ;  /* 0x000000ffffb27224 */ /* 0x000fc600078e00c4 */
[----:B------:R1:W-:Y:S01]  /*197e0*/  STL.64 [R1+0x118], R134 ;  /* 0x0001188601007387 */ /* 0x0003e20000100a00 */
[----:B------:R-:W-:-:S03]  /*197f0*/  MOV R250, R173 ;  /* 0x000000ad00fa7202 */ /* 0x000fc60000000f00 */
[----:B------:R-:W4:Y:S01]  /*19800*/  LDL.LU R193, [R1+0x64] ;  /* 0x0000640001c17983 */ /* 0x000f220000300800 */
[----:B------:R-:W-:-:S03]  /*19810*/  IMAD.MOV.U32 R172, RZ, RZ, R197 ;  /* 0x000000ffffac7224 */ /* 0x000fc600078e00c5 */
[----:B---3--:R-:W4:Y:S01]  /*19820*/  LDL.LU R194, [R1+0x68] ;  /* 0x0000680001c27983 */ /* 0x008f220000300800 */
[----:B------:R-:W-:Y:S01]  /*19830*/  IMAD.MOV.U32 R249, RZ, RZ, R174 ;  /* 0x000000fffff97224 */ /* 0x000fe200078e00ae */
[----:B------:R-:W-:Y:S02]  /*19840*/  HMMA.1688.F32.TF32 R244, R236, R30, R216 ;  /* 0x0000001eecf4723c */ /* 0x000fe400000810d8 */
[----:B------:R-:W4:Y:S01]  /*19850*/  LDL.LU R195, [R1+0x6c] ;  /* 0x00006c0001c37983 */ /* 0x000f220000300800 */
[----:B------:R-:W-:-:S03]  /*19860*/  IMAD.MOV.U32 R173, RZ, RZ, R198 ;  /* 0x000000ffffad7224 */ /* 0x000fc600078e00c6 */
[----:B------:R-:W3:Y:S01]  /*19870*/  LDL.LU R196, [R1+0x140] ;  /* 0x0001400001c47983 */ /* 0x000ee20000300800 */
[----:B------:R-:W-:Y:S01]  /*19880*/  IMAD.MOV.U32 R174, RZ, RZ, R199 ;  /* 0x000000ffffae7224 */ /* 0x000fe200078e00c7 */
[----:B------:R-:W-:Y:S02]  /*19890*/  HMMA.1688.F32.TF32 R216, R236, R26, R212 ;  /* 0x0000001aecd8723c */ /* 0x000fe400000810d4 */
[----:B------:R-:W3:Y:S01]  /*198a0*/  LDL.LU R197, [R1+0x144] ;  /* 0x0001440001c57983 */ /* 0x000ee20000300800 */
[----:B------:R-:W-:-:S03]  /*198b0*/  IMAD.MOV.U32 R248, RZ, RZ, R175 ;  /* 0x000000fffff87224 */ /* 0x000fc600078e00af */
[----:B------:R-:W3:Y:S01]  /*198c0*/  LDL.LU R198, [R1+0x148] ;  /* 0x0001480001c67983 */ /* 0x000ee20000300800 */
[----:B------:R-:W-:Y:S02]  /*198d0*/  IMAD.MOV.U32 R215, RZ, RZ, R200 ;  /* 0x000000ffffd77224 */ /* 0x000fe400078e00c8 */
[----:B------:R-:W-:Y:S01]  /*198e0*/  IMAD.MOV.U32 R214, RZ, RZ, R201 ;  /* 0x000000ffffd67224 */ /* 0x000fe200078e00c9 */
[----:B------:R-:W3:Y:S01]  /*198f0*/  LDL.LU R199, [R1+0x14c] ;  /* 0x00014c0001c77983 */ /* 0x000ee20000300800 */
[----:B------:R-:W-:Y:S01]  /*19900*/  IMAD.MOV.U32 R213, RZ, RZ, R202 ;  /* 0x000000ffffd57224 */ /* 0x000fe200078e00ca */
[----:B------:R-:W-:Y:S02]  /*19910*/  MOV R42, R222 ;  /* 0x000000de002a7202 */ /* 0x000fe40000000f00 */
[----:B------:R-:W2:Y:S01]  /*19920*/  LDL.LU R200, [R1+0x180] ;  /* 0x0001800001c87983 */ /* 0x000ea20000300800 */
[----:B------:R-:W-:Y:S01]  /*19930*/  IMAD.MOV.U32 R175, RZ, RZ, R220 ;  /* 0x000000ffffaf7224 */ /* 0x000fe200078e00dc */
[----:B------:R-:W-:Y:S01]  /*19940*/  MOV R212, R203 ;  /* 0x000000cb00d47202 */ /* 0x000fe20000000f00 */
[----:B------:R-:W-:Y:S01]  /*19950*/  IMAD.MOV.U32 R179, RZ, RZ, R221 ;  /* 0x000000ffffb37224 */ /* 0x000fe200078e00dd */
[----:B------:R-:W2:Y:S01]  /*19960*/  LDL.LU R201, [R1+0x184] ;  /* 0x0001840001c97983 */ /* 0x000ea20000300800 */
[----:B------:R-:W-:-:S02]  /*19970*/  IMAD.MOV.U32 R43, RZ, RZ, R223 ;  /* 0x000000ffff2b7224 */ /* 0x000fc400078e00df */
[----:B------:R-:W-:Y:S01]  /*19980*/  HMMA.1688.F32.TF32 R220, R224, R6, R204 ;  /* 0x00000006e0dc723c */ /* 0x000fe200000810cc */
[----:B------:R-:W2:Y:S04]  /*19990*/  LDL.LU R202, [R1+0x188] ;  /* 0x0001880001ca7983 */ /* 0x000ea80000300800 */
[----:B------:R-:W2:Y:S01]  /*199a0*/  LDL.LU R203, [R1+0x18c] ;  /* 0x00018c0001cb7983 */ /* 0x000ea20000300800 */
[----:B-1----:R-:W-:-:S03]  /*199b0*/  MOV R188, R20 ;  /* 0x0000001400bc7202 */ /* 0x002fc60000000f00 */
[----:B------:R-:W2:Y:S01]  /*199c0*/  LDL.LU R204, [R1+0x1a0] ;  /* 0x0001a00001cc7983 */ /* 0x000ea20000300800 */
[----:B------:R-:W-:-:S03]  /*199d0*/  IMAD.MOV.U32 R189, RZ, RZ, R21 ;  /* 0x000000ffffbd7224 */ /* 0x000fc600078e0015 */
[----:B------:R-:W2:Y:S01]  /*199e0*/  LDL.LU R205, [R1+0x1a4] ;  /* 0x0001a40001cd7983 */ /* 0x000ea20000300800 */
[----:B-----5:R-:W-:-:S03]  /*199f0*/  IMAD.MOV.U32 R190, RZ, RZ, R0 ;  /* 0x000000ffffbe7224 */ /* 0x020fc600078e0000 */
[----:B------:R-:W2:Y:S01]  /*19a00*/  LDL.LU R206, [R1+0x1a8] ;  /* 0x0001a80001ce7983 */ /* 0x000ea20000300800 */
[----:B------:R-:W-:-:S03]  /*19a10*/  IMAD.MOV.U32 R191, RZ, RZ, R4 ;  /* 0x000000ffffbf7224 */ /* 0x000fc600078e0004 */
[----:B------:R-:W2:Y:S04]  /*19a20*/  LDL.LU R207, [R1+0x1ac] ;  /* 0x0001ac0001cf7983 */ /* 0x000ea80000300800 */
[----:B------:R-:W5:Y:S04]  /*19a30*/  LDL.LU R20, [R1+0xc48] ;  /* 0x000c480001147983 */ /* 0x000f680000300800 */
[----:B------:R-:W2:Y:S04]  /*19a40*/  LDL.LU R21, [R1+0xc44] ;  /* 0x000c440001157983 */ /* 0x000ea80000300800 */
[----:B------:R-:W2:Y:S04]  /*19a50*/  LDL.LU R0, [R1+0xc40] ;  /* 0x000c400001007983 */ /* 0x000ea80000300800 */
[----:B------:R-:W3:Y:S01]  /*19a60*/  LDL.LU R4, [R1+0xc3c] ;  /* 0x000c3c0001047983 */ /* 0x000ee20000300800 */
[----:B------:R-:W-:Y:S01]  /*19a70*/  HMMA.1688.F32.TF32 R180, R224, R30, R180 ;  /* 0x0000001ee0b4723c */ /* 0x000fe200000810b4 */
[----:B------:R-:W-:-:S02]  /*19a80*/  IMAD.MOV.U32 R132, RZ, RZ, R8 ;  /* 0x000000ffff847224 */ /* 0x000fc400078e0008 */
[----:B------:R-:W4:Y:S01]  /*19a90*/  LDL.LU R8, [R1+0xc38] ;  /* 0x000c380001087983 */ /* 0x000f220000300800 */
[----:B------:R-:W-:Y:S01]  /*19aa0*/  MOV R133, R9 ;  /* 0x0000000900857202 */ /* 0x000fe20000000f00 */
[----:B------:R-:W-:Y:S02]  /*19ab0*/  IMAD.MOV.U32 R134, RZ, RZ, R2 ;  /* 0x000000ffff867224 */ /* 0x000fe400078e0002 */
[----:B------:R-:W-:Y:S11]  /*19ac0*/  IMAD.MOV.U32 R135, RZ, RZ, R5 ;  /* 0x000000ffff877224 */ /* 0x000ff600078e0005 */
[----:B------:R-:W-:Y:S05]  /*19ad0*/  @!UPT UIADD3 URZ, URZ, URZ, URZ ;  /* 0x0000003f3f3ff290 */ /* 0x000fea000fffe03f */
[----:B------:R2:W-:Y:S04]  /*19ae0*/  STL.64 [R1+0x100], R180 ;  /* 0x000100b401007387 */ /* 0x0005e80000100a00 */
[----:B------:R-:W-:Y:S04]  /*19af0*/  STL.64 [R1+0x108], R182 ;  /* 0x000108b601007387 */ /* 0x000fe80000100a00 */
[----:B------:R-:W4:Y:S04]  /*19b00*/  LDL.LU R9, [R1+0xc34] ;  /* 0x000c340001097983 */ /* 0x000f280000300800 */
[----:B------:R-:W4:Y:S04]  /*19b10*/  LDL.LU R2, [R1+0xc30] ;  /* 0x000c300001027983 */ /* 0x000f280000300800 */
[----:B------:R-:W5:Y:S01]  /*19b20*/  LDL.LU R5, [R1+0xc2c] ;  /* 0x000c2c0001057983 */ /* 0x000f620000300800 */
[----:B--2---:R-:W-:-:S02]  /*19b30*/  IMAD.MOV.U32 R181, RZ, RZ, R0 ;  /* 0x000000ffffb57224 */ /* 0x004fc400078e0000 */
[----:B---3--:R-:W-:Y:S02]  /*19b40*/  IMAD.MOV.U32 R180, RZ, RZ, R4 ;  /* 0x000000ffffb47224 */ /* 0x008fe400078e0004 */
[----:B------:R-:W2:Y:S04]  /*19b50*/  LDL.LU R4, [R1+0xc28] ;  /* 0x000c280001047983 */ /* 0x000ea80000300800 */
[----:B------:R-:W3:Y:S01]  /*19b60*/  LDL.LU R0, [R1+0xc24] ;  /* 0x000c240001007983 */ /* 0x000ee20000300800 */
[----:B------:R-:W-:Y:S08]  /*19b70*/  HMMA.1688.F32.TF32 R224, R224, R26, R184 ;  /* 0x0000001ae0e0723c */ /* 0x000ff000000810b8 */
[C---:B------:R-:W-:Y:S08]  /*19b80*/  HMMA.1688.F32.TF32 R204, R228.reuse, R6, R204 ;  /* 0x00000006e4cc723c */ /* 0x040ff000000810cc */
[C---:B------:R-:W-:Y:S08]  /*19b90*/  HMMA.1688.F32.TF32 R200, R228.reuse, R10, R200 ;  /* 0x0000000ae4c8723c */ /* 0x040ff000000810c8 */
[C---:B------:R-:W-:Y:S08]  /*19ba0*/  HMMA.1688.F32.TF32 R196, R228.reuse, R22, R196 ;  /* 0x00000016e4c4723c */ /* 0x040ff000000810c4 */
[----:B----4-:R-:W-:Y:S01]  /*19bb0*/  HMMA.1688.F32.TF32 R192, R228, R18, R192 ;  /* 0x00000012e4c0723c */ /* 0x010fe200000810c0 */
[----:B-----5:R-:W-:-:S02]  /*19bc0*/  IMAD.MOV.U32 R184, RZ, RZ, R5 ;  /* 0x000000ffffb87224 */ /* 0x020fc400078e0005 */
[----:B------:R-:W4:Y:S01]  /*19bd0*/  LDL.LU R5, [R1+0xc20] ;  /* 0x000c200001057983 */ /* 0x000f220000300800 */
[----:B------:R-:W-:-:S03]  /*19be0*/  IMAD.MOV.U32 R185, RZ, RZ, R2 ;  /* 0x000000ffffb97224 */ /* 0x000fc600078e0002 */
[----:B------:R-:W5:Y:S01]  /*19bf0*/  LDL.LU R2, [R1+0xc1c] ;  /* 0x000c1c0001027983 */ /* 0x000f620000300800 */
[----:B------:R-:W-:Y:S03]  /*19c00*/  HMMA.1688.F32.TF32 R188, R228, R14, R188 ;  /* 0x0000000ee4bc723c */ /* 0x000fe600000810bc */
[----:B------:R3:W-:Y:S04]  /*19c10*/  STL [R1+0xba4], R224 ;  /* 0x000ba4e001007387 */ /* 0x0007e80000100800 */
[----:B------:R-:W-:Y:S04]  /*19c20*/  STL [R1+0xba0], R225 ;  /* 0x000ba0e101007387 */ /* 0x000fe80000100800 */
[----:B------:R-:W-:Y:S04]  /*19c30*/  STL [R1+0xb9c], R226 ;  /* 0x000b9ce201007387 */ /* 0x000fe80000100800 */
[----:B------:R-:W-:Y:S01]  /*19c40*/  STL [R1+0xb98], R227 ;  /* 0x000b98e301007387 */ /* 0x000fe20000100800 */
[----:B---3--:R-:W-:-:S03]  /*19c50*/  MOV R224, R0 ;  /* 0x0000000000e07202 */ /* 0x008fc60000000f00 */
[----:B------:R-:W3:Y:S04]  /*19c60*/  LDL.LU R0, [R1+0xc18] ;  /* 0x000c180001007983 */ /* 0x000ee80000300800 */
[----:B------:R-:W-:Y:S04]  /*19c70*/  STL.64 [R1+0xf0], R204 ;  /* 0x0000f0cc01007387 */ /* 0x000fe80000100a00 */
[----:B------:R1:W-:Y:S04]  /*19c80*/  STL.64 [R1+0xf8], R206 ;  /* 0x0000f8ce01007387 */ /* 0x0003e80000100a00 */
[----:B-1----:R-:W3:Y:S04]  /*19c90*/  LDL.LU.64 R206, [R1+0xc10] ;  /* 0x000c100001ce7983 */ /* 0x002ee80000300a00 */
[----:B------:R-:W3:Y:S04]  /*19ca0*/  LDL.LU.64 R204, [R1+0xc08] ;  /* 0x000c080001cc7983 */ /* 0x000ee80000300a00 */
        /* <DEDUP_REMOVED lines=15> */
[----:B------:R-:W3:Y:S01]  /*19da0*/  LDL.LU.64 R188, [R1+0xbc8] ;  /* 0x000bc80001bc7983 */ /* 0x000ee20000300a00 */
[----:B----4-:R-:W-:-:S02]  /*19db0*/  IMAD.MOV.U32 R225, RZ, RZ, R5 ;  /* 0x000000ffffe17224 */ /* 0x010fc400078e0005 */
[----:B--2---:R-:W-:Y:S02]  /*19dc0*/  IMAD.MOV.U32 R226, RZ, RZ, R4 ;  /* 0x000000ffffe27224 */ /* 0x004fe400078e0004 */
[----:B-----5:R-:W-:-:S07]  /*19dd0*/  IMAD.MOV.U32 R227, RZ, RZ, R2 ;  /* 0x000000ffffe37224 */ /* 0x020fce00078e0002 */
[----:B------:R-:W-:Y:S01]  /*19de0*/  HMMA.1688.F32.TF32 R4, R232, R6, R224 ;  /* 0x00000006e804723c */ /* 0x000fe200000810e0 */
[----:B------:R-:W-:Y:S02]  /*19df0*/  IMAD.MOV.U32 R186, RZ, RZ, R9 ;  /* 0x000000ffffba7224 */ /* 0x000fe400078e0009 */
[----:B------:R-:W-:Y:S01]  /*19e00*/  IMAD.MOV.U32 R187, RZ, RZ, R8 ;  /* 0x000000ffffbb7224 */ /* 0x000fe200078e0008 */
[----:B------:R-:W-:Y:S01]  /*19e10*/  MOV R182, R21 ;  /* 0x0000001500b67202 */ /* 0x000fe20000000f00 */
[----:B------:R-:W-:-:S03]  /*19e20*/  IMAD.MOV.U32 R183, RZ, RZ, R20 ;  /* 0x000000ffffb77224 */ /* 0x000fc600078e0014 */
[C---:B------:R-:W-:Y:S08]  /*19e30*/  HMMA.1688.F32.TF32 R124, R236.reuse, R10, R124 ;  /* 0x0000000aec7c723c */ /* 0x040ff0000008107c */
[C---:B------:R-:W-:Y:S08]  /*19e40*/  HMMA.1688.F32.TF32 R128, R236.reuse, R22, R128 ;  /* 0x00000016ec80723c */ /* 0x040ff00000081080 */
[----:B------:R-:W-:Y:S07]  /*19e50*/  HMMA.1688.F32.TF32 R240, R236, R18, R240 ;  /* 0x00000012ecf0723c */ /* 0x000fee00000810f0 */
[----:B------:R-:W-:Y:S01]  /*19e60*/  IMAD.MOV.U32 R236, RZ, RZ, R17 ;  /* 0x000000ffffec7224 */ /* 0x000fe200078e0011 */
[----:B------:R-:W-:Y:S01]  /*19e70*/  MOV R239, R12 ;  /* 0x0000000c00ef7202 */ /* 0x000fe20000000f00 */
[----:B------:R-:W-:-:S02]  /*19e80*/  IMAD.MOV.U32 R237, RZ, RZ, R16 ;  /* 0x000000ffffed7224 */ /* 0x000fc400078e0010 */
[----:B------:R-:W-:-:S07]  /*19e90*/  IMAD.MOV.U32 R238, RZ, RZ, R13 ;  /* 0x000000ffffee7224 */ /* 0x000fce00078e000d */
[C---:B------:R-:W-:Y:S08]  /*19ea0*/  HMMA.1688.F32.TF32 R12, R232.reuse, R14, R236 ;  /* 0x0000000ee80c723c */ /* 0x040ff000000810ec */
[----:B------:R-:W-:Y:S08]  /*19eb0*/  HMMA.1688.F32.TF32 R236, R232, R26, R208 ;  /* 0x0000001ae8ec723c */ /* 0x000ff000000810d0 */
[C---:B---3--:R-:W-:Y:S11]  /*19ec0*/  HMMA.1688.F32.TF32 R188, R228.reuse, R34, R188 ;  /* 0x00000022e4bc723c */ /* 0x048ff600000810bc */
[----:B------:R-:W-:Y:S11]  /*19ed0*/  @!UPT UIADD3 URZ, URZ, URZ, URZ ;  /* 0x0000003f3f3ff290 */ /* 0x000ff6000fffe03f */
[----:B------:R-:W-:Y:S01]  /*19ee0*/  @!UPT UIADD3 URZ, URZ, URZ, URZ ;  /* 0x0000003f3f3ff290 */ /* 0x000fe2000fffe03f */
[----:B------:R-:W-:Y:S04]  /*19ef0*/  STL.64 [R1+0x1d0], R188 ;  /* 0x0001d0bc01007387 */ /* 0x000fe80000100a00 */
[----:B------:R1:W-:Y:S02]  /*19f00*/  STL.64 [R1+0x1d8], R190 ;  /* 0x0001d8be01007387 */ /* 0x0003e40000100a00 */
[----:B-1----:R-:W-:Y:S02]  /*19f10*/  HMMA.1688.F32.TF32 R188, R228, R26, R196 ;  /* 0x0000001ae4bc723c */ /* 0x002fe400000810c4 */
[----:B------:R-:W-:Y:S05]  /*19f20*/  LDSM.16.M88.4 R24, [R0+0x55080] ;  /* 0x055080000018783b */ /* 0x000fea0000000200 */
[----:B------:R-:W-:Y:S01]  /*19f30*/  IMAD.MOV.U32 R199, RZ, RZ, R4 ;  /* 0x000000ffffc77224 */ /* 0x000fe200078e0004 */
[----:B------:R-:W-:Y:S01]  /*19f40*/  MOV R197, R6 ;  /* 0x0000000600c57202 */ /* 0x000fe20000000f00 */
[----:B------:R-:W-:-:S02]  /*19f50*/  IMAD.MOV.U32 R198, RZ, RZ, R5 ;  /* 0x000000ffffc67224 */ /* 0x000fc400078e0005 */
[----:B------:R-:W-:Y:S02]  /*19f60*/  IMAD.MOV.U32 R196, RZ, RZ, R7 ;  /* 0x000000ffffc47224 */ /* 0x000fe400078e0007 */
[----:B------:R-:W-:Y:S01]  /*19f70*/  HMMA.1688.F32.TF32 R4, R232, R10, R184 ;  /* 0x0000000ae804723c */ /* 0x000fe200000810b8 */
[----:B------:R-:W-:Y:S04]  /*19f80*/  LDS R184, [R252+0x8080] ;  /* 0x00808000fcb87984 */ /* 0x000fe80000000800 */
[----:B------:R-:W-:Y:S03]  /*19f90*/  LDS R186, [R252+0x9080] ;  /* 0x00908000fcba7984 */ /* 0x000fe60000000800 */
[----:B------:R-:W-:Y:S01]  /*19fa0*/  HMMA.1688.F32.TF32 R192, R228, R30, R192 ;  /* 0x0000001ee4c0723c */ /* 0x000fe200000810c0 */
[----:B------:R-:W-:Y:S04]  /*19fb0*/  LDS R185, [R3+0x8080] ;  /* 0x0080800003b97984 */ /* 0x000fe80000000800 */
[----:B------:R-:W-:Y:S03]  /*19fc0*/  LDS R187, [R3+0x9080] ;  /* 0x0090800003bb7984 */ /* 0x000fe60000000800 */
[C---:B------:R-:W-:Y:S01]  /*19fd0*/  HMMA.1688.F32.TF32 R228, R232.reuse, R18, R132 ;  /* 0x00000012e8e4723c */ /* 0x040fe20000081084 */
[----:B------:R-:W-:Y:S01]  /*19fe0*/  LDSM.16.M88.4 R16, [R0+0x53080] ;  /* 0x053080000010783b */ /* 0x000fe20000000200 */
[----:B------:R-:W-:Y:S01]  /*19ff0*/  IMAD.MOV.U32 R208, RZ, RZ, R175 ;  /* 0x000000ffffd07224 */ /* 0x000fe200078e00af */
[----:B------:R-:W-:Y:S01]  /*1a000*/  MOV R210, R42 ;  /* 0x0000002a00d27202 */ /* 0x000fe20000000f00 */
[----:B------:R-:W-:Y:S01]  /*1a010*/  IMAD.MOV.U32 R209, RZ, RZ, R179 ;  /* 0x000000ffffd17224 */ /* 0x000fe200078e00b3 */
[----:B------:R-:W-:Y:S03]  /*1a020*/  LDS R132, [R252+0x8180] ;  /* 0x00818000fc847984 */ /* 0x000fe60000000800 */
[----:B------:R-:W-:Y:S01]  /*1a030*/  IMAD.MOV.U32 R224, RZ, RZ, R4 ;  /* 0x000000ffffe07224 */ /* 0x000fe200078e0004 */
[----:B------:R-:W-:Y:S01]  /*1a040*/  MOV R227, R7 ;  /* 0x0000000700e37202 */ /* 0x000fe20000000f00 */
[----:B------:R-:W-:Y:S01]  /*1a050*/  IMAD.MOV.U32 R225, RZ, RZ, R5 ;  /* 0x000000ffffe17224 */ /* 0x000fe200078e0005 */
[C---:B------:R-:W-:Y:S01]  /*1a060*/  HMMA.1688.F32.TF32 R8, R232.reuse, R34, R200 ;  /* 0x00000022e808723c */ /* 0x040fe200000810c8 */
[----:B------:R-:W-:Y:S01]  /*1a070*/  IMAD.MOV.U32 R226, RZ, RZ, R6 ;  /* 0x000000ffffe27224 */ /* 0x000fe200078e0006 */
[----:B------:R-:W-:Y:S04]  /*1a080*/  LDSM.16.M88.4 R32, [R0+0x57080] ;  /* 0x057080000020783b */ /* 0x000fe80000000200 */
[----:B------:R1:W-:Y:S02]  /*1a090*/  STL.64 [R1+0x1c0], R192 ;  /* 0x0001c0c001007387 */ /* 0x0003e40000100a00 */
[----:B------:R-:W-:Y:S02]  /*1a0a0*/  HMMA.1688.F32.TF32 R4, R232, R22, R180 ;  /* 0x00000016e804723c */ /* 0x000fe400000810b4 */
[----:B------:R2:W-:Y:S04]  /*1a0b0*/  STL.64 [R1+0x1c8], R194 ;  /* 0x0001c8c201007387 */ /* 0x0005e80000100a00 */
[----:B------:R-:W-:Y:S01]  /*1a0c0*/  STL [R1+0xb94], R228 ;  /* 0x000b94e401007387 */ /* 0x000fe20000100800 */
[----:B-1----:R-:W-:-:S03]  /*1a0d0*/  IMAD.MOV.U32 R193, RZ, RZ, R190 ;  /* 0x000000ffffc17224 */ /* 0x002fc600078e00be */
[----:B------:R-:W-:Y:S01]  /*1a0e0*/  LDSM.16.M88.4 R20, [R0+0x54080] ;  /* 0x054080000014783b */ /* 0x000fe20000000200 */
[----:B------:R-:W-:Y:S02]  /*1a0f0*/  IMAD.MOV.U32 R192, RZ, RZ, R191 ;  /* 0x000000ffffc07224 */ /* 0x000fe400078e00bf */
[----:B--2---:R-:W-:Y:S01]  /*1a100*/  IMAD.MOV.U32 R195, RZ, RZ, R188 ;  /* 0x000000ffffc37224 */ /* 0x004fe200078e00bc */
[----:B------:R-:W-:Y:S01]  /*1a110*/  MOV R194, R189 ;  /* 0x000000bd00c27202 */ /* 0x000fe20000000f00 */
[----:B------:R-:W-:Y:S04]  /*1a120*/  LDS R188, [R252+0x8000] ;  /* 0x00800000fcbc7984 */ /* 0x000fe80000000800 */
[----:B------:R-:W-:Y:S04]  /*1a130*/  LDS R190, [R252+0x9000] ;  /* 0x00900000fcbe7984 */ /* 0x000fe80000000800 */
[----:B------:R-:W-:Y:S04]  /*1a140*/  STL.64 [R1+0x170], R4 ;  /* 0x0001700401007387 */ /* 0x000fe80000100a00 */
[----:B------:R1:W-:Y:S04]  /*1a150*/  STL.64 [R1+0x178], R6 ;  /* 0x0001780601007387 */ /* 0x0003e80000100a00 */
[----:B------:R-:W-:Y:S04]  /*1a160*/  LDS R189, [R3+0x8000] ;  /* 0x0080000003bd7984 */ /* 0x000fe80000000800 */
[----:B------:R-:W-:Y:S01]  /*1a170*/  LDS R191, [R3+0x9000] ;  /* 0x0090000003bf7984 */ /* 0x000fe20000000800 */
[----:B-1----:R-:W-:Y:S03]  /*1a180*/  HMMA.1688.F32.TF32 R4, R232, R30, R204 ;  /* 0x0000001ee804723c */ /* 0x002fe600000810cc */
[----:B------:R1:W-:Y:S04]  /*1a190*/  STL [R1+0xb90], R229 ;  /* 0x000b90e501007387 */ /* 0x0003e80000100800 */
[----:B------:R2:W-:Y:S04]  /*1a1a0*/  STL [R1+0xb8c], R230 ;  /* 0x000b8ce601007387 */ /* 0x0005e80000100800 */
[----:B------:R3:W-:Y:S04]  /*1a1b0*/  STL [R1+0xb88], R231 ;  /* 0x000b88e701007387 */ /* 0x0007e80000100800 */
[----:B------:R-:W-:Y:S04]  /*1a1c0*/  STL.64 [R1+0x160], R12 ;  /* 0x0001600c01007387 */ /* 0x000fe80000100a00 */
[----:B------:R-:W-:Y:S04]  /*1a1d0*/  STL.64 [R1+0x168], R14 ;  /* 0x0001680e01007387 */ /* 0x000fe80000100a00 */
[----:B------:R-:W-:Y:S01]  /*1a1e0*/  STL.64 [R1+0x140], R8 ;  /* 0x0001400801007387 */ /* 0x000fe20000100a00 */
[----:B------:R-:W-:-:S03]  /*1a1f0*/  IMAD.MOV.U32 R228, RZ, RZ, R4 ;  /* 0x000000ffffe47224 */ /* 0x000fc600078e0004 */
[----:B------:R-:W-:Y:S01]  /*1a200*/  STL.64 [R1+0x148], R10 ;  /* 0x0001480a01007387 */ /* 0x000fe20000100a00 */
[----:B-1----:R-:W-:Y:S02]  /*1a210*/  IMAD.MOV.U32 R229, RZ, RZ, R5 ;  /* 0x000000ffffe57224 */ /* 0x002fe400078e0005 */
[----:B--2---:R-:W-:Y:S01]  /*1a220*/  IMAD.MOV.U32 R230, RZ, RZ, R6 ;  /* 0x000000ffffe67224 */ /* 0x004fe200078e0006 */
[----:B------:R-:W1:Y:S01]  /*1a230*/  LDSM.16.M88.4 R8, [R0+0x51080] ;  /* 0x051080000008783b */ /* 0x000e620000000200 */
[----:B---3--:R-:W-:-:S03]  /*1a240*/  IMAD.MOV.U32 R231, RZ, RZ, R7 ;  /* 0x000000ffffe77224 */ /* 0x008fc600078e0007 */
[----:B------:R-:W2:Y:S04]  /*1a250*/  LDSM.16.M88.4 R4, [R0+0x50080] ;  /* 0x050080000004783b */ /* 0x000ea80000000200 */
[----:B------:R-:W3:Y:S04]  /*1a260*/  LDSM.16.M88.4 R12, [R0+0x52080] ;  /* 0x05208000000c783b */ /* 0x000ee80000000200 */
[----:B------:R-:W4:Y:S01]  /*1a270*/  LDSM.16.M88.4 R28, [R0+0x56080] ;  /* 0x05608000001c783b */ /* 0x000f220000000200 */
[----:B------:R-:W-:Y:S01]  /*1a280*/  MOV R200, R178 ;  /* 0x000000b200c87202 */ /* 0x000fe20000000f00 */
[----:B------:R-:W-:-:S02]  /*1a290*/  IMAD.MOV.U32 R201, RZ, RZ, R172 ;  /* 0x000000ffffc97224 */ /* 0x000fc400078e00ac */
[----:B------:R-:W-:Y:S01]  /*1a2a0*/  IMAD.MOV.U32 R202, RZ, RZ, R173 ;  /* 0x000000ffffca7224 */ /* 0x000fe200078e00ad */
[----:B------:R-:W-:Y:S01]  /*1a2b0*/  LDS R180, [R252+0x8100] ;  /* 0x00810000fcb47984 */ /* 0x000fe20000000800 */
[----:B------:R-:W-:Y:S02]  /*1a2c0*/  IMAD.MOV.U32 R203, RZ, RZ, R174 ;  /* 0x000000ffffcb7224 */ /* 0x000fe400078e00ae */
[----:B------:R-:W-:Y:S01]  /*1a2d0*/  IMAD.MOV.U32 R211, RZ, RZ, R43 ;  /* 0x000000ffffd37224 */ /* 0x000fe200078e002b */
[----:B------:R-:W-:Y:S04]  /*1a2e0*/  LDS R182, [R252+0x9100] ;  /* 0x00910000fcb67984 */ /* 0x000fe80000000800 */
[----:B------:R-:W-:Y:S04]  /*1a2f0*/  LDS R181, [R3+0x8100] ;  /* 0x0081000003b57984 */ /* 0x000fe80000000800 */
[----:B------:R-:W5:Y:S04]  /*1a300*/  LDS R183, [R3+0x9100] ;  /* 0x0091000003b77984 */ /* 0x000f680000000800 */
[----:B------:R-:W-:Y:S04]  /*1a310*/  LDS R134, [R252+0x9180] ;  /* 0x00918000fc867984 */ /* 0x000fe80000000800 */
[----:B------:R-:W-:Y:S01]  /*1a320*/  LDS R133, [R3+0x8180] ;  /* 0x0081800003857984 */ /* 0x000fe20000000800 */
[C---:B-1----:R-:W-:Y:S03]  /*1a330*/  HMMA.1688.F32.TF32 R136, R188.reuse, R8, R136 ;  /* 0x00000008bc88723c */ /* 0x042fe60000081088 */
[----:B------:R-:W-:Y:S04]  /*1a340*/  LDS R135, [R3+0x9180] ;  /* 0x0091800003877984 */ /* 0x000fe80000000800 */
[----:B------:R-:W-:Y:S01]  /*1a350*/  LDS R232, [R252+0x8380] ;  /* 0x00838000fce87984 */ /* 0x000fe20000000800 */
[----:B--2---:R-:W-:Y:S03]  /*1a360*/  HMMA.1688.F32.TF32 R36, R188, R4, R36 ;  /* 0x00000004bc24723c */ /* 0x004fe60000081024 */
[----:B------:R-:W-:Y:S04]  /*1a370*/  STL [R1+0xb80], R6 ;  /* 0x000b800601007387 */ /* 0x000fe80000100800 */
[----:B------:R-:W-:Y:S04]  /*1a380*/  STL [R1+0xb7c], R7 ;  /* 0x000b7c0701007387 */ /* 0x000fe80000100800 */
[----:B------:R1:W-:Y:S04]  /*1a390*/  STL [R1+0xb84], R10 ;  /* 0x000b840a01007387 */ /* 0x0003e80000100800 */
[----:B------:R-:W-:Y:S04]  /*1a3a0*/  STL [R1+0xb78], R11 ;  /* 0x000b780b01007387 */ /* 0x000fe80000100800 */
[----:B---3--:R-:W-:Y:S04]  /*1a3b0*/  STL [R1+0xb74], R14 ;  /* 0x000b740e01007387 */ /* 0x008fe80000100800 */
[----:B------:R-:W-:Y:S04]  /*1a3c0*/  STL [R1+0xb70], R15 ;  /* 0x000b700f01007387 */ /* 0x000fe80000100800 */
[----:B------:R-:W-:Y:S04]  /*1a3d0*/  STL [R1+0xb6c], R18 ;  /* 0x000b6c1201007387 */ /* 0x000fe80000100800 */
[----:B------:R-:W-:Y:S04]  /*1a3e0*/  STL [R1+0xb68], R19 ;  /* 0x000b681301007387 */ /* 0x000fe80000100800 */
[----:B------:R-:W-:Y:S04]  /*1a3f0*/  STL [R1+0xb58], R22 ;  /* 0x000b581601007387 */ /* 0x000fe80000100800 */
[----:B------:R-:W-:Y:S04]  /*1a400*/  STL [R1+0xb54], R23 ;  /* 0x000b541701007387 */ /* 0x000fe80000100800 */
[----:B------:R-:W-:Y:S04]  /*1a410*/  STL [R1+0xb4c], R26 ;  /* 0x000b4c1a01007387 */ /* 0x000fe80000100800 */
[----:B------:R-:W-:Y:S04]  /*1a420*/  STL [R1+0xb48], R27 ;  /* 0x000b481b01007387 */ /* 0x000fe80000100800 */
[----:B----4-:R-:W-:Y:S04]  /*1a430*/  STL [R1+0xb5c], R30 ;  /* 0x000b5c1e01007387 */ /* 0x010fe80000100800 */
[----:B------:R-:W-:Y:S04]  /*1a440*/  STL [R1+0xb50], R31 ;  /* 0x000b501f01007387 */ /* 0x000fe80000100800 */
[----:B------:R-:W-:Y:S01]  /*1a450*/  STL [R1+0xb24], R34 ;  /* 0x000b242201007387 */ /* 0x000fe20000100800 */
[----:B-1----:R-:W-:-:S03]  /*1a460*/  MOV R10, R137 ;  /* 0x00000089000a7202 */ /* 0x002fc60000000f00 */
[----:B------:R-:W-:Y:S01]  /*1a470*/  STL [R1+0xb20], R35 ;  /* 0x000b202301007387 */ /* 0x000fe20000100800 */
[----:B------:R-:W-:-:S03]  /*1a480*/  IMAD.MOV.U32 R6, RZ, RZ, R138 ;  /* 0x000000ffff067224 */ /* 0x000fc600078e008a */
[----:B------:R-:W-:Y:S01]  /*1a490*/  STL.64 [R1+0xd0], R36 ;  /* 0x0000d02401007387 */ /* 0x000fe20000100a00 */
[----:B------:R-:W-:-:S03]  /*1a4a0*/  IMAD.MOV.U32 R7, RZ, RZ, R139 ;  /* 0x000000ffff077224 */ /* 0x000fc600078e008b */
[----:B------:R-:W-:Y:S04]  /*1a4b0*/  STL.64 [R1+0xd8], R38 ;  /* 0x0000d82601007387 */ /* 0x000fe80000100a00 */
[----:B------:R1:W-:Y:S01]  /*1a4c0*/  STL [R1+0xb0], R136 ;  /* 0x0000b08801007387 */ /* 0x0003e20000100800 */
[----:B------:R-:W-:Y:S03]  /*1a4d0*/  HMMA.1688.F32.TF32 R44, R184, R24, R44 ;  /* 0x00000018b82c723c */ /* 0x000fe6000008102c */
[----:B------:R-:W-:Y:S04]  /*1a4e0*/  LDS R234, [R252+0x9380] ;  /* 0x00938000fcea7984 */ /* 0x000fe80000000800 */
[----:B------:R-:W-:Y:S01]  /*1a4f0*/  LDS R233, [R3+0x8380] ;  /* 0x0083800003e97984 */ /* 0x000fe20000000800 */
[C---:B-1----:R-:W-:Y:S03]  /*1a500*/  HMMA.1688.F32.TF32 R136, R188.reuse, R12, R140 ;  /* 0x0000000cbc88723c */ /* 0x042fe6000008108c */
[----:B------:R-:W-:Y:S05]  /*1a510*/  LDS R235, [R3+0x9380] ;  /* 0x0093800003eb7984 */ /* 0x000fea0000000800 */
[C---:B------:R-:W-:Y:S11]  /*1a520*/  HMMA.1688.F32.TF32 R36, R188.reuse, R16, R144 ;  /* 0x00000010bc24723c */ /* 0x040ff60000081090 */
[----:B------:R-:W-:Y:S04]  /*1a530*/  @!UPT UIADD3 URZ, URZ, URZ, URZ ;  /* 0x0000003f3f3ff290 */ /* 0x000fe8000fffe03f */
[----:B------:R-:W-:Y:S04]  /*1a540*/  STL.64 [R1+0x90], R136 ;  /* 0x0000908801007387 */ /* 0x000fe80000100a00 */
[----:B------:R-:W-:Y:S04]  /*1a550*/  STL.64 [R1+0x98], R138 ;  /* 0x0000988a01007387 */ /* 0x000fe80000100a00 */
[----:B------:R-:W-:Y:S01]  /*1a560*/  STL [R1+0x64], R37 ;  /* 0x0000642501007387 */ /* 0x000fe20000100800 */
[----:B------:R-:W-:Y:S02]  /*1a570*/  IMAD.MOV.U32 R11, RZ, RZ, R36 ;  /* 0x000000ffff0b7224 */ /* 0x000fe400078e0024 */
[----:B------:R-:W-:Y:S01]  /*1a580*/  IMAD.MOV.U32 R14, RZ, RZ, R39 ;  /* 0x000000ffff0e7224 */ /* 0x000fe200078e0027 */
[----:B------:R1:W-:Y:S02]  /*1a590*/  STL [R1+0x68], R38 ;  /* 0x0000682601007387 */ /* 0x0003e40000100800 */
[----:B-1----:R-:W-:Y:S08]  /*1a5a0*/  HMMA.1688.F32.TF32 R36, R188, R20, R148 ;  /* 0x00000014bc24723c */ /* 0x002ff00000081094 */
[C---:B-----5:R-:W-:Y:S08]  /*1a5b0*/  HMMA.1688.F32.TF32 R56, R180.reuse, R4, R56 ;  /* 0x00000004b438723c */ /* 0x060ff00000081038 */
[C---:B------:R-:W-:Y:S08]  /*1a5c0*/  HMMA.1688.F32.TF32 R60, R180.reuse, R8, R60 ;  /* 0x00000008b43c723c */ /* 0x040ff0000008103c */
[----:B------:R-:W-:Y:S01]  /*1a5d0*/  HMMA.1688.F32.TF32 R64, R180, R12, R64 ;  /* 0x0000000cb440723c */ /* 0x000fe20000081040 */
[----:B------:R-:W-:Y:S01]  /*1a5e0*/  STL [R1+0x54], R37 ;  /* 0x0000542501007387 */ /* 0x000fe20000100800 */
[----:B------:R-:W-:Y:S01]  /*1a5f0*/  MOV R15, R36 ;  /* 0x00000024000f7202 */ /* 0x000fe20000000f00 */
[----:B------:R-:W-:-:S02]  /*1a600*/  IMAD.MOV.U32 R18, RZ, RZ, R39 ;  /* 0x000000ffff127224 */ /* 0x000fc400078e0027 */
[----:B------:R1:W-:Y:S03]  /*1a610*/  STL [R1+0x58], R38 ;  /* 0x0000582601007387 */ /* 0x0003e60000100800 */
[C---:B------:R-:W-:Y:S08]  /*1a620*/  HMMA.1688.F32.TF32 R68, R180.reuse, R16, R68 ;  /* 0x00000010b444723c */ /* 0x040ff00000081044 */
[C---:B------:R-:W-:Y:S08]  /*1a630*/  HMMA.1688.F32.TF32 R72, R180.reuse, R20, R72 ;  /* 0x00000014b448723c */ /* 0x040ff00000081048 */
[C---:B------:R-:W-:Y:S08]  /*1a640*/  HMMA.1688.F32.TF32 R76, R180.reuse, R24, R76 ;  /* 0x00000018b44c723c */ /* 0x040ff0000008104c */
[C---:B------:R-:W-:Y:S08]  /*1a650*/  HMMA.1688.F32.TF32 R80, R180.reuse, R28, R80 ;  /* 0x0000001cb450723c */ /* 0x040ff00000081050 */
[----:B------:R-:W-:Y:S01]  /*1a660*/  HMMA.1688.F32.TF32 R84, R180, R32, R84 ;  /* 0x00000020b454723c */ /* 0x000fe20000081054 */
[----:B------:R-:W-:Y:S04]  /*1a670*/  LDS R180, [R252+0x8280] ;  /* 0x00828000fcb47984 */ /* 0x000fe80000000800 */
[----:B------:R-:W-:Y:S03]  /*1a680*/  LDS R182, [R252+0x9280] ;  /* 0x00928000fcb67984 */ /* 0x000fe60000000800 */
[----:B-1----:R-:W-:Y:S01]  /*1a690*/  HMMA.1688.F32.TF32 R36, R188, R24, R152 ;  /* 0x00000018bc24723c */ /* 0x002fe20000081098 */
[----:B------:R-:W-:Y:S04]  /*1a6a0*/  LDS R181, [R3+0x8280] ;  /* 0x0082800003b57984 */ /* 0x000fe80000000800 */
[----:B------:R-:W1:Y:S01]  /*1a6b0*/  LDS R183, [R3+0x9280] ;  /* 0x0092800003b77984 */ /* 0x000e620000000800 */
[----:B------:R-:W-:Y:S01]  /*1a6c0*/  IMAD.MOV.U32 R136, RZ, RZ, R251 ;  /* 0x000000ffff887224 */ /* 0x000fe200078e00fb */
[----:B------:R-:W-:Y:S01]  /*1a6d0*/  MOV R139, R248 ;  /* 0x000000f8008b7202 */ /* 0x000fe20000000f00 */
[----:B------:R-:W-:Y:S01]  /*1a6e0*/  IMAD.MOV.U32 R137, RZ, RZ, R250 ;  /* 0x000000ffff897224 */ /* 0x000fe200078e00fa */
[----:B------:R-:W-:Y:S01]  /*1a6f0*/  LDS R148, [R252+0x8200] ;  /* 0x00820000fc947984 */ /* 0x000fe20000000800 */
[----:B------:R-:W-:-:S03]  /*1a700*/  IMAD.MOV.U32 R138, RZ, RZ, R249 ;  /* 0x000000ffff8a7224 */ /* 0x000fc600078e00f9 */
[----:B------:R-:W-:Y:S04]  /*1a710*/  LDS R150, [R252+0x9200] ;  /* 0x00920000fc967984 */ /* 0x000fe80000000800 */
[----:B------:R-:W-:Y:S04]  /*1a720*/  LDS R149, [R3+0x8200] ;  /* 0x0082000003957984 */ /* 0x000fe80000000800 */
[----:B------:R-:W2:Y:S03]  /*1a730*/  LDS R151, [R3+0x9200] ;  /* 0x0092000003977984 */ /* 0x000ea60000000800 */
[----:B------:R-:W-:Y:S01]  /*1a740*/  IMAD.MOV.U32 R19, RZ, RZ, R36 ;  /* 0x000000ffff137224 */ /* 0x000fe200078e0024 */
[----:B------:R-:W-:Y:S04]  /*1a750*/  STL [R1+0x44], R37 ;  /* 0x0000442501007387 */ /* 0x000fe80000100800 */
[----:B------:R3:W-:Y:S02]  /*1a760*/  STL.64 [R1+0x48], R38 ;  /* 0x0000482601007387 */ /* 0x0007e40000100a00 */
[C---:B---3--:R-:W-:Y:S11]  /*1a770*/  HMMA.1688.F32.TF32 R36, R188.reuse, R28, R156 ;  /* 0x0000001cbc24723c */ /* 0x048ff6000008109c */
[----:B------:R-:W-:Y:S11]  /*1a780*/  @!UPT UIADD3 URZ, URZ, URZ, URZ ;  /* 0x0000003f3f3ff290 */ /* 0x000ff6000fffe03f */
[----:B------:R-:W-:Y:S01]  /*1a790*/  @!UPT UIADD3 URZ, URZ, URZ, URZ ;  /* 0x0000003f3f3ff290 */ /* 0x000fe2000fffe03f */
[----:B------:R3:W-:Y:S01]  /*1a7a0*/  STL.64 [R1+0x30], R36 ;  /* 0x0000302401007387 */ /* 0x0007e20000100a00 */
[----:B------:R-:W-:Y:S02]  /*1a7b0*/  IMAD.MOV.U32 R30, RZ, RZ, R38 ;  /* 0x000000ffff1e7224 */ /* 0x000fe400078e0026 */
[----:B------:R-:W-:Y:S02]  /*1a7c0*/  IMAD.MOV.U32 R22, RZ, RZ, R39 ;  /* 0x000000ffff167224 */ /* 0x000fe400078e0027 */
[----:B---3--:R-:W-:Y:S01]  /*1a7d0*/  HMMA.1688.F32.TF32 R36, R188, R32, R160 ;  /* 0x00000020bc24723c */ /* 0x008fe200000810a0 */
[----:B------:R3:W-:Y:S11]  /*1a7e0*/  STL [R1+0xb64], R30 ;  /* 0x000b641e01007387 */ /* 0x0007f60000100800 */
[----:B------:R-:W-:Y:S11]  /*1a7f0*/  @!UPT UIADD3 URZ, URZ, URZ, URZ ;  /* 0x0000003f3f3ff290 */ /* 0x000ff6000fffe03f */
[----:B------:R-:W-:Y:S01]  /*1a800*/  @!UPT UIADD3 URZ, URZ, URZ, URZ ;  /* 0x0000003f3f3ff290 */ /* 0x000fe2000fffe03f */
[----:B------:R-:W-:Y:S01]  /*1a810*/  MOV R23, R36 ;  /* 0x0000002400177202 */ /* 0x000fe20000000f00 */
[----:B------:R-:W-:Y:S02]  /*1a820*/  IMAD.MOV.U32 R31, RZ, RZ, R37 ;  /* 0x000000ffff1f7224 */ /* 0x000fe400078e0025 */
[----:B------:R-:W-:Y:S02]  /*1a830*/  IMAD.MOV.U32 R26, RZ, RZ, R38 ;  /* 0x000000ffff1a7224 */ /* 0x000fe400078e0026 */
[----:B------:R-:W-:Y:S02]  /*1a840*/  IMAD.MOV.U32 R27, RZ, RZ, R39 ;  /* 0x000000ffff1b7224 */ /* 0x000fe400078e0027 */
[----:B------:R-:W-:Y:S01]  /*1a850*/  HMMA.1688.F32.TF32 R36, R184, R4, R164 ;  /* 0x00000004b824723c */ /* 0x000fe200000810a4 */
[----:B------:R4:W-:Y:S11]  /*1a860*/  STL [R1+0xb60], R22 ;  /* 0x000b601601007387 */ /* 0x0009f60000100800 */
[----:B------:R-:W-:Y:S11]  /*1a870*/  @!UPT UIADD3 URZ, URZ, URZ, URZ ;  /* 0x0000003f3f3ff290 */ /* 0x000ff6000fffe03f */
[----:B------:R5:W-:Y:S04]  /*1a880*/  STL.64 [R1+0x18], R38 ;  /* 0x0000182601007387 */ /* 0x000be80000100a00 */
[----:B------:R-:W2:Y:S04]  /*1a890*/  LDL.LU R178, [R1+0xbc4] ;  /* 0x000bc40001b27983 */ /* 0x000ea80000300800 */
[----:B------:R-:W2:Y:S04]  /*1a8a0*/  LDL.LU R172, [R1+0xbc0] ;  /* 0x000bc00001ac7983 */ /* 0x000ea80000300800 */
[----:B------:R-:W2:Y:S04]  /*1a8b0*/  LDL.LU R173, [R1+0xbbc] ;  /* 0x000bbc0001ad7983 */ /* 0x000ea80000300800 */
[----:B------:R-:W2:Y:S04]  /*1a8c0*/  LDL.LU R174, [R1+0xbb8] ;  /* 0x000bb80001ae7983 */ /* 0x000ea80000300800 */
[----:B------:R-:W2:Y:S04]  /*1a8d0*/  LDL.LU R175, [R1+0xbb4] ;  /* 0x000bb40001af7983 */ /* 0x000ea80000300800 */
[----:B------:R-:W2:Y:S04]  /*1a8e0*/  LDL.LU R179, [R1+0xbb0] ;  /* 0x000bb00001b37983 */ /* 0x000ea80000300800 */
[----:B------:R-:W2:Y:S04]  /*1a8f0*/  LDL.LU R42, [R1+0xbac] ;  /* 0x000bac00012a7983 */ /* 0x000ea80000300800 */
[----:B------:R-:W2:Y:S01]  /*1a900*/  LDL.LU R43, [R1+0xba8] ;  /* 0x000ba800012b7983 */ /* 0x000ea20000300800 */
[----:B---3--:R-:W-:Y:S01]  /*1a910*/  IMAD.MOV.U32 R30, RZ, RZ, R36 ;  /* 0x000000ffff1e7224 */ /* 0x008fe200078e0024 */
[----:B----4-:R-:W-:-:S02]  /*1a920*/  MOV R22, R37 ;  /* 0x0000002500167202 */ /* 0x010fc40000000f00 */
[----:B-----5:R-:W-:Y:S11]  /*1a930*/  HMMA.1688.F32.TF32 R36, R184, R8, R168 ;  /* 0x00000008b824723c */ /* 0x020ff600000810a8 */
[----:B------:R-:W-:Y:S11]  /*1a940*/  @!UPT UIADD3 URZ, URZ, URZ, URZ ;  /* 0x0000003f3f3ff290 */ /* 0x000ff6000fffe03f */
[----:B------:R-:W-:Y:S02]  /*1a950*/  @!UPT UIADD3 URZ, URZ, URZ, URZ ;  /* 0x0000003f3f3ff290 */ /* 0x000fe4000fffe03f */
[----:B------:R-:W-:Y:S02]  /*1a960*/  IMAD.MOV.U32 R34, RZ, RZ, R36 ;  /* 0x000000ffff227224 */ /* 0x000fe400078e0024 */
[----:B------:R-:W-:Y:S02]  /*1a970*/  IMAD.MOV.U32 R35, RZ, RZ, R37 ;  /* 0x000000ffff237224 */ /* 0x000fe400078e0025 */
[----:B------:R-:W-:Y:S02]  /*1a980*/  IMAD.MOV.U32 R2, RZ, RZ, R38 ;  /* 0x000000ffff027224 */ /* 0x000fe400078e0026 */
[----:B------:R-:W-:Y:S01]  /*1a990*/  IMAD.MOV.U32 R0, RZ, RZ, R39 ;  /* 0x000000ffff007224 */ /* 0x000fe200078e0027 */
[-C--:B-1----:R-:W-:Y:S08]  /*1a9a0*/  HMMA.1688.F32.TF32 R160, R180, R12.reuse, R200 ;  /* 0x0000000cb4a0723c */ /* 0x082ff000000810c8 */
[C---:B--2---:R-:W-:Y:S08]  /*1a9b0*/  HMMA.1688.F32.TF32 R248, R184.reuse, R12, R172 ;  /* 0x0000000cb8f8723c */ /* 0x044ff000000810ac */
[C---:B------:R-:W-:Y:S08]  /*1a9c0*/  HMMA.1688.F32.TF32 R36, R184.reuse, R16, R176 ;  /* 0x00000010b824723c */ /* 0x040ff000000810b0 */
[----:B------:R-:W-:Y:S07]  /*1a9d0*/  HMMA.1688.F32.TF32 R40, R184, R20, R40 ;  /* 0x00000014b828723c */ /* 0x000fee0000081028 */
[----:B------:R-:W-:Y:S04]  /*1a9e0*/  STL.64 [R1+0xb18], R250 ;  /* 0x000b18fa01007387 */ /* 0x000fe80000100a00 */
[----:B------:R1:W-:Y:S04]  /*1a9f0*/  STL.64 [R1+0xb10], R248 ;  /* 0x000b10f801007387 */ /* 0x0003e80000100a00 */
[----:B------:R-:W-:Y:S04]  /*1aa00*/  STL.64 [R1+0xb30], R38 ;  /* 0x000b302601007387 */ /* 0x000fe80000100a00 */
[----:B------:R-:W-:Y:S04]  /*1aa10*/  STL.64 [R1+0xb28], R36 ;  /* 0x000b282401007387 */ /* 0x000fe80000100a00 */
[----:B------:R-:W-:Y:S04]  /*1aa20*/  STL.64 [R1+0xb40], R42 ;  /* 0x000b402a01007387 */ /* 0x000fe80000100a00 */
[----:B------:R2:W-:Y:S04]  /*1aa30*/  STL.64 [R1+0xb38], R40 ;  /* 0x000b382801007387 */ /* 0x0005e80000100a00 */
[----:B------:R-:W3:Y:S04]  /*1aa40*/  LDL.LU R200, [R1+0x1e0] ;  /* 0x0001e00001c87983 */ /* 0x000ee80000300800 */
[----:B------:R-:W3:Y:S04]  /*1aa50*/  LDL.LU R201, [R1+0x1e4] ;  /* 0x0001e40001c97983 */ /* 0x000ee80000300800 */
[----:B------:R-:W3:Y:S04]  /*1aa60*/  LDL.LU R202, [R1+0x1e8] ;  /* 0x0001e80001ca7983 */ /* 0x000ee80000300800 */
[----:B------:R-:W3:Y:S04]  /*1aa70*/  LDL.LU R203, [R1+0x1ec] ;  /* 0x0001ec0001cb7983 */ /* 0x000ee80000300800 */
[----:B-1----:R-:W4:Y:S04]  /*1aa80*/  LDL.LU R248, [R1+0xf0] ;  /* 0x0000f00001f87983 */ /* 0x002f280000300800 */
[----:B------:R-:W4:Y:S04]  /*1aa90*/  LDL.LU R249, [R1+0xf4] ;  /* 0x0000f40001f97983 */ /* 0x000f280000300800 */
[----:B------:R-:W4:Y:S04]  /*1aaa0*/  LDL.LU R250, [R1+0xf8] ;  /* 0x0000f80001fa7983 */ /* 0x000f280000300800 */
[----:B------:R-:W4:Y:S04]  /*1aab0*/  LDL.LU R251, [R1+0xfc] ;  /* 0x0000fc0001fb7983 */ /* 0x000f280000300800 */
[----:B------:R-:W3:Y:S04]  /*1aac0*/  LDL.LU R176, [R1+0x100] ;  /* 0x0001000001b07983 */ /* 0x000ee80000300800 */
[----:B------:R-:W3:Y:S04]  /*1aad0*/  LDL.LU R177, [R1+0x104] ;  /* 0x0001040001b17983 */ /* 0x000ee80000300800 */
[----:B------:R-:W3:Y:S04]  /*1aae0*/  LDL.LU R178, [R1+0x108] ;  /* 0x0001080001b27983 */ /* 0x000ee80000300800 */
[----:B------:R-:W3:Y:S04]  /*1aaf0*/  LDL.LU R179, [R1+0x10c] ;  /* 0x00010c0001b37983 */ /* 0x000ee80000300800 */
[----:B------:R-:W3:Y:S04]  /*1ab00*/  LDL.LU R164, [R1+0x130] ;  /* 0x0001300001a47983 */ /* 0x000ee80000300800 */
[----:B------:R-:W3:Y:S04]  /*1ab10*/  LDL.LU R165, [R1+0x134] ;  /* 0x0001340001a57983 */ /* 0x000ee80000300800 */
[----:B------:R-:W3:Y:S04]  /*1ab20*/  LDL.LU R166, [R1+0x138] ;  /* 0x0001380001a67983 */ /* 0x000ee80000300800 */
[----:B------:R-:W3:Y:S04]  /*1ab30*/  LDL.LU R167, [R1+0x13c] ;  /* 0x00013c0001a77983 */ /* 0x000ee80000300800 */
[----:B------:R-:W3:Y:S01]  /*1ab40*/  LDL.LU R168, [R1+0x120] ;  /* 0x0001200001a87983 */ /* 0x000ee20000300800 */
[C---:B------:R-:W-:Y:S03]  /*1ab50*/  HMMA.1688.F32.TF32 R88, R132.reuse, R4, R88 ;  /* 0x000000048458723c */ /* 0x040fe60000081058 */
        /* <DEDUP_REMOVED lines=9> */
[----:B------:R-:W3:Y:S05]  /*1abf0*/  LDL.LU R175, [R1+0x11c] ;  /* 0x00011c0001af7983 */ /* 0x000eea0000300800 */
[C---:B------:R-:W-:Y:S08]  /*1ac00*/  HMMA.1688.F32.TF32 R104, R132.reuse, R20, R104 ;  /* 0x000000148468723c */ /* 0x040ff00000081068 */
[C---:B------:R-:W-:Y:S08]  /*1ac10*/  HMMA.1688.F32.TF32 R108, R132.reuse, R24, R108 ;  /* 0x00000018846c723c */ /* 0x040ff0000008106c */
[C---:B------:R-:W-:Y:S08]  /*1ac20*/  HMMA.1688.F32.TF32 R112, R132.reuse, R28, R112 ;  /* 0x0000001c8470723c */ /* 0x040ff00000081070 */
[----:B------:R-:W-:Y:S01]  /*1ac30*/  HMMA.1688.F32.TF32 R116, R132, R32, R116 ;  /* 0x000000208474723c */ /* 0x000fe20000081074 */
[----:B------:R-:W-:Y:S01]  /*1ac40*/  IMAD.MOV.U32 R204, RZ, RZ, R215 ;  /* 0x000000ffffcc7224 */ /* 0x000fe200078e00d7 */
[----:B------:R-:W-:Y:S01]  /*1ac50*/  MOV R205, R214 ;  /* 0x000000d600cd7202 */ /* 0x000fe20000000f00 */
[----:B------:R-:W-:Y:S01]  /*1ac60*/  IMAD.MOV.U32 R206, RZ, RZ, R213 ;  /* 0x000000ffffce7224 */ /* 0x000fe200078e00d5 */
[----:B------:R-:W-:Y:S04]  /*1ac70*/  LDS R214, [R252+0x9300] ;  /* 0x00930000fcd67984 */ /* 0x000fe80000000800 */
[C---:B------:R-:W-:Y:S01]  /*1ac80*/  HMMA.1688.F32.TF32 R120, R148.reuse, R4, R120 ;  /* 0x000000049478723c */ /* 0x040fe20000081078 */
[----:B------:R-:W-:Y:S01]  /*1ac90*/  IMAD.MOV.U32 R207, RZ, RZ, R212 ;  /* 0x000000ffffcf7224 */ /* 0x000fe200078e00d4 */
[----:B------:R-:W-:Y:S04]  /*1aca0*/  LDS R213, [R3+0x8300] ;  /* 0x0083000003d57984 */ /* 0x000fe80000000800 */
[----:B------:R-:W-:Y:S02]  /*1acb0*/  LDS R212, [R252+0x8300] ;  /* 0x00830000fcd47984 */ /* 0x000fe40000000800 */
[C---:B------:R-:W-:Y:S02]  /*1acc0*/  HMMA.1688.F32.TF32 R124, R148.reuse, R8, R124 ;  /* 0x00000008947c723c */ /* 0x040fe4000008107c */
[----:B------:R-:W4:Y:S06]  /*1acd0*/  LDS R215, [R3+0x9300] ;  /* 0x0093000003d77984 */ /* 0x000f2c0000000800 */
[C---:B------:R-:W-:Y:S08]  /*1ace0*/  HMMA.1688.F32.TF32 R128, R148.reuse, R12, R128 ;  /* 0x0000000c9480723c */ /* 0x040ff00000081080 */
[C---:B------:R-:W-:Y:S08]  /*1acf0*/  HMMA.1688.F32.TF32 R132, R148.reuse, R16, R240 ;  /* 0x000000109484723c */ /* 0x040ff000000810f0 */
[C---:B------:R-:W-:Y:S08]  /*1ad00*/  HMMA.1688.F32.TF32 R136, R148.reuse, R20, R136 ;  /* 0x000000149488723c */ /* 0x040ff00000081088 */
[C---:B------:R-:W-:Y:S08]  /*1ad10*/  HMMA.1688.F32.TF32 R140, R148.reuse, R24, R208 ;  /* 0x00000018948c723c */ /* 0x040ff000000810d0 */
[C---:B------:R-:W-:Y:S08]  /*1ad20*/  HMMA.1688.F32.TF32 R144, R148.reuse, R28, R244 ;  /* 0x0000001c9490723c */ /* 0x040ff000000810f4 */
[----:B------:R-:W-:Y:S07]  /*1ad30*/  HMMA.1688.F32.TF32 R148, R148, R32, R216 ;  /* 0x000000209494723c */ /* 0x000fee00000810d8 */
[----:B------:R-:W-:-:S02]  /*1ad40*/  IMAD.MOV.U32 R219, RZ, RZ, R196 ;  /* 0x000000ffffdb7224 */ /* 0x000fc400078e00c4 */
[----:B------:R-:W-:Y:S01]  /*1ad50*/  IMAD.MOV.U32 R218, RZ, RZ, R197 ;  /* 0x000000ffffda7224 */ /* 0x000fe200078e00c5 */
[----:B------:R-:W5:Y:S01]  /*1ad60*/  LDL.LU R196, [R1+0x1f0] ;  /* 0x0001f00001c47983 */ /* 0x000f620000300800 */
[----:B------:R-:W-:Y:S01]  /*1ad70*/  IMAD.MOV.U32 R217, RZ, RZ, R198 ;  /* 0x000000ffffd97224 */ /* 0x000fe200078e00c6 */
[----:B------:R-:W-:Y:S01]  /*1ad80*/  HMMA.1688.F32.TF32 R152, R180, R4, R220 ;  /* 0x00000004b498723c */ /* 0x000fe200000810dc */
[----:B------:R-:W-:Y:S01]  /*1ad90*/  IMAD.MOV.U32 R216, RZ, RZ, R199 ;  /* 0x000000ffffd87224 */ /* 0x000fe200078e00c7 */
[----:B------:R-:W5:Y:S04]  /*1ada0*/  LDL.LU R197, [R1+0x1f4] ;  /* 0x0001f40001c57983 */ /* 0x000f680000300800 */
[----:B------:R-:W5:Y:S01]  /*1adb0*/  LDL.LU R198, [R1+0x1f8] ;  /* 0x0001f80001c67983 */ /* 0x000f620000300800 */
[----:B------:R-:W-:-:S02]  /*1adc0*/  IMAD.MOV.U32 R223, RZ, RZ, R192 ;  /* 0x000000ffffdf7224 */ /* 0x000fc400078e00c0 */
[----:B------:R-:W-:Y:S01]  /*1add0*/  IMAD.MOV.U32 R222, RZ, RZ, R193 ;  /* 0x000000ffffde7224 */ /* 0x000fe200078e00c1 */
[----:B------:R-:W5:Y:S01]  /*1ade0*/  LDL.LU R199, [R1+0x1fc] ;  /* 0x0001fc0001c77983 */ /* 0x000f620000300800 */
[----:B------:R-:W-:Y:S01]  /*1adf0*/  IMAD.MOV.U32 R221, RZ, RZ, R194 ;  /* 0x000000ffffdd7224 */ /* 0x000fe200078e00c2 */
[----:B------:R-:W-:Y:S02]  /*1ae00*/  MOV R220, R195 ;  /* 0x000000c300dc7202 */ /* 0x000fe40000000f00 */
[----:B------:R-:W5:Y:S04]  /*1ae10*/  LDL.LU R192, [R1+0x1b0] ;  /* 0x0001b00001c07983 */ /* 0x000f680000300800 */
[----:B------:R-:W5:Y:S04]  /*1ae20*/  LDL.LU R193, [R1+0x1b4] ;  /* 0x0001b40001c17983 */ /* 0x000f680000300800 */
[----:B------:R-:W5:Y:S04]  /*1ae30*/  LDL.LU R194, [R1+0x1b8] ;  /* 0x0001b80001c27983 */ /* 0x000f680000300800 */
[----:B------:R-:W5:Y:S01]  /*1ae40*/  LDL.LU R195, [R1+0x1bc] ;  /* 0x0001bc0001c37983 */ /* 0x000f620000300800 */
[----:B------:R-:W-:Y:S03]  /*1ae50*/  HMMA.1688.F32.TF32 R156, R180, R8, R204 ;  /* 0x00000008b49c723c */ /* 0x000fe600000810cc */
        /* <DEDUP_REMOVED lines=10> */
[----:B------:R-:W-:-:S03]  /*1af00*/  MOV R245, R225 ;  /* 0x000000e100f57202 */ /* 0x000fc60000000f00 */
[----:B------:R-:W5:Y:S01]  /*1af10*/  LDL.LU R209, [R1+0x1c4] ;  /* 0x0001c40001d17983 */ /* 0x000f620000300800 */
[----:B------:R-:W-:-:S03]  /*1af20*/  IMAD.MOV.U32 R246, RZ, RZ, R226 ;  /* 0x000000fffff67224 */ /* 0x000fc600078e00e2 */
[----:B------:R-:W5:Y:S01]  /*1af30*/  LDL.LU R210, [R1+0x1c8] ;  /* 0x0001c80001d27983 */ /* 0x000f620000300800 */
[----:B------:R-:W-:-:S03]  /*1af40*/  IMAD.MOV.U32 R247, RZ, RZ, R227 ;  /* 0x000000fffff77224 */ /* 0x000fc600078e00e3 */
        /* <DEDUP_REMOVED lines=9> */
[----:B--2---:R-:W2:Y:S04]  /*1afe0*/  LDL.LU R40, [R1+0x160] ;  /* 0x0001600001287983 */ /* 0x004ea80000300800 */
[----:B------:R-:W2:Y:S04]  /*1aff0*/  LDL.LU R41, [R1+0x164] ;  /* 0x0001640001297983 */ /* 0x000ea80000300800 */
[----:B------:R-:W2:Y:S04]  /*1b000*/  LDL.LU R42, [R1+0x168] ;  /* 0x00016800012a7983 */ /* 0x000ea80000300800 */
[----:B------:R-:W2:Y:S04]  /*1b010*/  LDL.LU R43, [R1+0x16c] ;  /* 0x00016c00012b7983 */ /* 0x000ea80000300800 */
[----:B------:R-:W2:Y:S04]  /*1b020*/  LDL.LU R36, [R1+0x140] ;  /* 0x0001400001247983 */ /* 0x000ea80000300800 */
[----:B------:R-:W2:Y:S04]  /*1b030*/  LDL.LU R37, [R1+0x144] ;  /* 0x0001440001257983 */ /* 0x000ea80000300800 */
[----:B------:R-:W2:Y:S04]  /*1b040*/  LDL.LU R38, [R1+0x148] ;  /* 0x0001480001267983 */ /* 0x000ea80000300800 */
[----:B------:R-:W2:Y:S01]  /*1b050*/  LDL.LU R39, [R1+0x14c] ;  /* 0x00014c0001277983 */ /* 0x000ea20000300800 */
[C---:B------:R-:W-:Y:S08]  /*1b060*/  HMMA.1688.F32.TF32 R48, R184.reuse, R28, R48 ;  /* 0x0000001cb830723c */ /* 0x040ff00000081030 */
[----:B------:R-:W-:Y:S08]  /*1b070*/  HMMA.1688.F32.TF32 R52, R184, R32, R52 ;  /* 0x00000020b834723c */ /* 0x000ff00000081034 */
[----:B----4-:R-:W-:Y:S07]  /*1b080*/  HMMA.1688.F32.TF32 R184, R212, R4, R248 ;  /* 0x00000004d4b8723c */ /* 0x010fee00000810f8 */
[----:B------:R-:W-:Y:S01]  /*1b090*/  IMAD.MOV.U32 R248, RZ, RZ, R228 ;  /* 0x000000fffff87224 */ /* 0x000fe200078e00e4 */
[----:B------:R-:W-:Y:S01]  /*1b0a0*/  MOV R250, R230 ;  /* 0x000000e600fa7202 */ /* 0x000fe20000000f00 */
[----:B------:R-:W4:Y:S01]  /*1b0b0*/  LDL.LU R228, [R1+0xb94] ;  /* 0x000b940001e47983 */ /* 0x000f220000300800 */
[----:B------:R-:W-:-:S02]  /*1b0c0*/  IMAD.MOV.U32 R249, RZ, RZ, R229 ;  /* 0x000000fffff97224 */ /* 0x000fc400078e00e5 */
[----:B------:R-:W-:Y:S01]  /*1b0d0*/  IMAD.MOV.U32 R251, RZ, RZ, R231 ;  /* 0x000000fffffb7224 */ /* 0x000fe200078e00e7 */
[----:B------:R-:W4:Y:S04]  /*1b0e0*/  LDL.LU R229, [R1+0xb90] ;  /* 0x000b900001e57983 */ /* 0x000f280000300800 */
[----:B------:R-:W4:Y:S04]  /*1b0f0*/  LDL.LU R230, [R1+0xb8c] ;  /* 0x000b8c0001e67983 */ /* 0x000f280000300800 */
[----:B------:R-:W4:Y:S01]  /*1b100*/  LDL.LU R231, [R1+0xb88] ;  /* 0x000b880001e77983 */ /* 0x000f220000300800 */
[----:B---3--:R-:W-:Y:S08]  /*1b110*/  HMMA.1688.F32.TF32 R200, R212, R20, R200 ;  /* 0x00000014d4c8723c */ /* 0x008ff000000810c8 */
[C---:B------:R-:W-:Y:S08]  /*1b120*/  HMMA.1688.F32.TF32 R164, R180.reuse, R16, R164 ;  /* 0x00000010b4a4723c */ /* 0x040ff000000810a4 */
[C---:B------:R-:W-:Y:S08]  /*1b130*/  HMMA.1688.F32.TF32 R172, R180.reuse, R24, R172 ;  /* 0x00000018b4ac723c */ /* 0x040ff000000810ac */
[C---:B------:R-:W-:Y:S08]  /*1b140*/  HMMA.1688.F32.TF32 R168, R180.reuse, R20, R168 ;  /* 0x00000014b4a8723c */ /* 0x040ff000000810a8 */
[----:B------:R-:W-:Y:S08]  /*1b150*/  HMMA.1688.F32.TF32 R176, R180, R28, R176 ;  /* 0x0000001cb4b0723c */ /* 0x000ff000000810b0 */
[C---:B-----5:R-:W-:Y:S08]  /*1b160*/  HMMA.1688.F32.TF32 R196, R212.reuse, R16, R196 ;  /* 0x00000010d4c4723c */ /* 0x060ff000000810c4 */
[C---:B------:R-:W-:Y:S08]  /*1b170*/  HMMA.1688.F32.TF32 R192, R212.reuse, R12, R192 ;  /* 0x0000000cd4c0723c */ /* 0x040ff000000810c0 */
[C---:B------:R-:W-:Y:S08]  /*1b180*/  HMMA.1688.F32.TF32 R188, R212.reuse, R8, R188 ;  /* 0x00000008d4bc723c */ /* 0x040ff000000810bc */
[C---:B------:R-:W-:Y:S08]  /*1b190*/  HMMA.1688.F32.TF32 R204, R212.reuse, R24, R204 ;  /* 0x00000018d4cc723c */ /* 0x040ff000000810cc */
[C---:B------:R-:W-:Y:S08]  /*1b1a0*/  HMMA.1688.F32.TF32 R208, R212.reuse, R28, R208 ;  /* 0x0000001cd4d0723c */ /* 0x040ff000000810d0 */
[----:B------:R-:W-:Y:S08]  /*1b1b0*/  HMMA.1688.F32.TF32 R212, R212, R32, R220 ;  /* 0x00000020d4d4723c */ /* 0x000ff000000810dc */
[----:B------:R-:W-:Y:S01]  /*1b1c0*/  HMMA.1688.F32.TF32 R220, R232, R8, R244 ;  /* 0x00000008e8dc723c */ /* 0x000fe200000810f4 */
[----:B------:R-:W-:Y:S04]  /*1b1d0*/  LDS R244, [R252+0xa180] ;  /* 0x00a18000fcf47984 */ /* 0x000fe80000000800 */
[----:B------:R-:W-:Y:S03]  /*1b1e0*/  LDS R246, [R252+0xb180] ;  /* 0x00b18000fcf67984 */ /* 0x000fe60000000800 */
[----:B------:R-:W-:Y:S01]  /*1b1f0*/  HMMA.1688.F32.TF32 R180, R180, R32, R224 ;  /* 0x00000020b4b4723c */ /* 0x000fe200000810e0 */
[----:B------:R-:W-:Y:S04]  /*1b200*/  LDS R245, [R3+0xa180] ;  /* 0x00a1800003f57984 */ /* 0x000fe80000000800 */
[----:B------:R-:W-:Y:S10]  /*1b210*/  LDS R247, [R3+0xb180] ;  /* 0x00b1800003f77984 */ /* 0x000ff40000000800 */
[----:B------:R-:W-:Y:S04]  /*1b220*/  STL [R1+0xa4c], R220 ;  /* 0x000a4cdc01007387 */ /* 0x000fe80000100800 */
[----:B------:R-:W-:Y:S01]  /*1b230*/  STL [R1+0xa48], R221 ;  /* 0x000a48dd01007387 */ /* 0x000fe20000100800 */
[C---:B--2---:R-:W-:Y:S03]  /*1b240*/  HMMA.1688.F32.TF32 R36, R232.reuse, R24, R36 ;  /* 0x00000018e824723c */ /* 0x044fe60000081024 */
[----:B------:R1:W-:Y:S04]  /*1b250*/  STL [R1+0xa44], R222 ;  /* 0x000a44de01007387 */ /* 0x0003e80000100800 */
[----:B------:R2:W-:Y:S01]  /*1b260*/  STL [R1+0xa40], R223 ;  /* 0x000a40df01007387 */ /* 0x0005e20000100800 */
[C---:B------:R-:W-:Y:S03]  /*1b270*/  HMMA.1688.F32.TF32 R224, R232.reuse, R12, R240 ;  /* 0x0000000ce8e0723c */ /* 0x040fe600000810f0 */
[----:B------:R-:W-:Y:S04]  /*1b280*/  LDS R240, [R252+0xa100] ;  /* 0x00a10000fcf07984 */ /* 0x000fe80000000800 */
[----:B------:R-:W-:Y:S01]  /*1b290*/  LDS R242, [R252+0xb100] ;  /* 0x00b10000fcf27984 */ /* 0x000fe20000000800 */
[----:B------:R-:W-:Y:S03]  /*1b2a0*/  HMMA.1688.F32.TF32 R40, R232, R20, R40 ;  /* 0x00000014e828723c */ /* 0x000fe60000081028 */
[----:B------:R-:W-:Y:S04]  /*1b2b0*/  LDS R241, [R3+0xa100] ;  /* 0x00a1000003f17984 */ /* 0x000fe80000000800 */
[----:B------:R-:W-:Y:S01]  /*1b2c0*/  LDS R243, [R3+0xb100] ;  /* 0x00b1000003f37984 */ /* 0x000fe20000000800 */
[----:B-1----:R-:W-:Y:S01]  /*1b2d0*/  IMAD.MOV.U32 R222, RZ, RZ, R36 ;  /* 0x000000ffffde7224 */ /* 0x002fe200078e0024 */
[----:B------:R-:W-:Y:S01]  /*1b2e0*/  MOV R25, R38 ;  /* 0x0000002600197202 */ /* 0x000fe20000000f00 */
[----:B--2---:R-:W-:-:S02]  /*1b2f0*/  IMAD.MOV.U32 R223, RZ, RZ, R37 ;  /* 0x000000ffffdf7224 */ /* 0x004fc400078e0025 */
[----:B------:R-:W-:Y:S02]  /*1b300*/  IMAD.MOV.U32 R24, RZ, RZ, R39 ;  /* 0x000000ffff187224 */ /* 0x000fe400078e0027 */
[C---:B------:R-:W-:Y:S08]  /*1b310*/  HMMA.1688.F32.TF32 R36, R232.reuse, R28, R248 ;  /* 0x0000001ce824723c */ /* 0x040ff000000810f8 */
[----:B----4-:R-:W-:Y:S01]  /*1b320*/  HMMA.1688.F32.TF32 R228, R232, R16, R228 ;  /* 0x00000010e8e4723c */ /* 0x010fe200000810e4 */
[----:B------:R-:W-:Y:S04]  /*1b330*/  STL [R1+0xa5c], R224 ;  /* 0x000a5ce001007387 */ /* 0x000fe80000100800 */
[----:B------:R-:W-:Y:S01]  /*1b340*/  STL [R1+0xa58], R225 ;  /* 0x000a58e101007387 */ /* 0x000fe20000100800 */
[----:B------:R-:W-:-:S03]  /*1b350*/  IMAD.MOV.U32 R21, RZ, RZ, R43 ;  /* 0x000000ffff157224 */ /* 0x000fc600078e002b */
[----:B------:R-:W-:Y:S07]  /*1b360*/  STL [R1+0xa54], R226 ;  /* 0x000a54e201007387 */ /* 0x000fee0000100800 */
[----:B------:R-:W-:Y:S01]  /*1b370*/  IMAD.MOV.U32 R220, RZ, RZ, R36 ;  /* 0x000000ffffdc7224 */ /* 0x000fe200078e0024 */
[----:B------:R-:W-:Y:S01]  /*1b380*/  MOV R28, R39 ;  /* 0x00000027001c7202 */ /* 0x000fe20000000f00 */
[----:B------:R-:W-:Y:S02]  /*1b390*/  IMAD.MOV.U32 R221, RZ, RZ, R37 ;  /* 0x000000ffffdd7224 */ /* 0x000fe400078e0025 */
[----:B------:R-:W-:-:S02]  /*1b3a0*/  IMAD.MOV.U32 R29, RZ, RZ, R38 ;  /* 0x000000ffff1d7224 */ /* 0x000fc400078e0026 */
[----:B------:R-:W-:Y:S01]  /*1b3b0*/  HMMA.1688.F32.TF32 R36, R232, R32, R236 ;  /* 0x00000020e824723c */ /* 0x000fe200000810ec */
[----:B------:R-:W-:Y:S04]  /*1b3c0*/  STL [R1+0xa50], R227 ;  /* 0x000a50e301007387 */ /* 0x000fe80000100800 */
[----:B------:R-:W-:Y:S04]  /*1b3d0*/  STL [R1+0xa6c], R228 ;  /* 0x000a6ce401007387 */ /* 0x000fe80000100800 */
[----:B------:R-:W-:Y:S04]  /*1b3e0*/  STL [R1+0xa68], R229 ;  /* 0x000a68e501007387 */ /* 0x000fe80000100800 */
[----:B------:R-:W-:Y:S04]  /*1b3f0*/  STL [R1+0xa64], R230 ;  /* 0x000a64e601007387 */ /* 0x000fe80000100800 */
[----:B------:R-:W-:Y:S04]  /*1b400*/  STL [R1+0xa60], R231 ;  /* 0x000a60e701007387 */ /* 0x000fe80000100800 */
[----:B------:R1:W-:Y:S04]  /*1b410*/  STL.64 [R1+0x2d0], R40 ;  /* 0x0002d02801007387 */ /* 0x0003e80000100a00 */
[----:B------:R2:W-:Y:S04]  /*1b420*/  STL [R1+0x2d8], R42 ;  /* 0x0002d82a01007387 */ /* 0x0005e80000100800 */
[----:B------:R-:W-:Y:S04]  /*1b430*/  STL [R1+0xa70], R21 ;  /* 0x000a701501007387 */ /* 0x000fe80000100800 */
[----:B------:R-:W-:Y:S04]  /*1b440*/  STL [R1+0xa80], R24 ;  /* 0x000a801801007387 */ /* 0x000fe80000100800 */
[----:B------:R-:W-:Y:S04]  /*1b450*/  STL [R1+0xa7c], R25 ;  /* 0x000a7c1901007387 */ /* 0x000fe80000100800 */
[----:B------:R-:W-:Y:S04]  /*1b460*/  STL [R1+0xa78], R223 ;  /* 0x000a78df01007387 */ /* 0x000fe80000100800 */
[----:B------:R-:W-:Y:S04]  /*1b470*/  STL [R1+0xa74], R222 ;  /* 0x000a74de01007387 */ /* 0x000fe80000100800 */
[----:B------:R-:W3:Y:S04]  /*1b480*/  LDL.LU R248, [R1+0xd0] ;  /* 0x0000d00001f87983 */ /* 0x000ee80000300800 */
[----:B------:R-:W3:Y:S04]  /*1b490*/  LDL.LU R249, [R1+0xd4] ;  /* 0x0000d40001f97983 */ /* 0x000ee80000300800 */
[----:B------:R-:W3:Y:S04]  /*1b4a0*/  LDL.LU R250, [R1+0xd8] ;  /* 0x0000d80001fa7983 */ /* 0x000ee80000300800 */
[----:B------:R-:W3:Y:S01]  /*1b4b0*/  LDL.LU R251, [R1+0xdc] ;  /* 0x0000dc0001fb7983 */ /* 0x000ee20000300800 */
[----:B------:R-:W-:-:S03]  /*1b4c0*/  IMAD.MOV.U32 R20, RZ, RZ, R36 ;  /* 0x000000ffff147224 */ /* 0x000fc600078e0024 */
[----:B------:R-:W-:Y:S01]  /*1b4d0*/  STL [R1+0xa90], R28 ;  /* 0x000a901c01007387 */ /* 0x000fe20000100800 */
[----:B------:R-:W-:-:S03]  /*1b4e0*/  IMAD.MOV.U32 R17, RZ, RZ, R37 ;  /* 0x000000ffff117224 */ /* 0x000fc600078e0025 */
[----:B------:R-:W-:Y:S01]  /*1b4f0*/  STL [R1+0xa8c], R29 ;  /* 0x000a8c1d01007387 */ /* 0x000fe20000100800 */
[----:B------:R-:W-:-:S03]  /*1b500*/  IMAD.MOV.U32 R16, RZ, RZ, R38 ;  /* 0x000000ffff107224 */ /* 0x000fc600078e0026 */
[----:B------:R-:W-:Y:S01]  /*1b510*/  STL [R1+0xa88], R221 ;  /* 0x000a88dd01007387 */ /* 0x000fe20000100800 */
[----:B------:R-:W-:-:S03]  /*1b520*/  IMAD.MOV.U32 R13, RZ, RZ, R39 ;  /* 0x000000ffff0d7224 */ /* 0x000fc600078e0027 */
[----:B------:R-:W-:Y:S04]  /*1b530*/  STL [R1+0xa84], R220 ;  /* 0x000a84dc01007387 */ /* 0x000fe80000100800 */
[----:B------:R-:W4:Y:S01]  /*1b540*/  LDL.LU R36, [R1+0x90] ;  /* 0x0000900001247983 */ /* 0x000f220000300800 */
[----:B-1----:R-:W-:-:S03]  /*1b550*/  MOV R41, R10 ;  /* 0x0000000a00297202 */ /* 0x002fc60000000f00 */
[----:B------:R-:W4:Y:S01]  /*1b560*/  LDL.LU R37, [R1+0x94] ;  /* 0x0000940001257983 */ /* 0x000f220000300800 */
[----:B--2---:R-:W-:-:S03]  /*1b570*/  IMAD.MOV.U32 R42, RZ, RZ, R6 ;  /* 0x000000ffff2a7224 */ /* 0x004fc600078e0006 */
[----:B------:R-:W4:Y:S01]  /*1b580*/  LDL.LU R38, [R1+0x98] ;  /* 0x0000980001267983 */ /* 0x000f220000300800 */
[----:B------:R-:W-:-:S03]  /*1b590*/  IMAD.MOV.U32 R43, RZ, RZ, R7 ;  /* 0x000000ffff2b7224 */ /* 0x000fc600078e0007 */
[----:B------:R-:W4:Y:S04]  /*1b5a0*/  LDL.LU R39, [R1+0x9c] ;  /* 0x00009c0001277983 */ /* 0x000f280000300800 */
[----:B------:R-:W2:Y:S04]  /*1b5b0*/  LDL.LU R40, [R1+0xb0] ;  /* 0x0000b00001287983 */ /* 0x000ea80000300800 */
[----:B------:R-:W2:Y:S04]  /*1b5c0*/  LDL.LU R10, [R1+0xb84] ;  /* 0x000b8400010a7983 */ /* 0x000ea80000300800 */
[----:B------:R-:W3:Y:S04]  /*1b5d0*/  LDL.LU R6, [R1+0xb80] ;  /* 0x000b800001067983 */ /* 0x000ee80000300800 */
[----:B------:R-:W3:Y:S01]  /*1b5e0*/  LDL.LU R7, [R1+0xb7c] ;  /* 0x000b7c0001077983 */ /* 0x000ee20000300800 */
[----:B------:R-:W-:Y:S03]  /*1b5f0*/  HMMA.1688.F32.TF32 R216, R232, R4, R216 ;  /* 0x00000004e8d8723c */ /* 0x000fe600000810d8 */
[----:B------:R-:W-:Y:S04]  /*1b600*/  LDS R232, [R252+0xa000] ;  /* 0x00a00000fce87984 */ /* 0x000fe80000000800 */
[----:B------:R-:W-:Y:S04]  /*1b610*/  LDS R234, [R252+0xb000] ;  /* 0x00b00000fcea7984 */ /* 0x000fe80000000800 */
[----:B------:R-:W-:Y:S04]  /*1b620*/  LDS R233, [R3+0xa000] ;  /* 0x00a0000003e97984 */ /* 0x000fe80000000800 */
[----:B------:R-:W3:Y:S04]  /*1b630*/  LDS R235, [R3+0xb000] ;  /* 0x00b0000003eb7984 */ /* 0x000ee80000000800 */
[----:B------:R-:W-:Y:S04]  /*1b640*/  STL [R1+0xaa0], R13 ;  /* 0x000aa00d01007387 */ /* 0x000fe80000100800 */
[----:B------:R-:W-:Y:S04]  /*1b650*/  STL [R1+0xa9c], R16 ;  /* 0x000a9c1001007387 */ /* 0x000fe80000100800 */
[----:B------:R-:W-:Y:S04]  /*1b660*/  STL [R1+0xa98], R17 ;  /* 0x000a981101007387 */ /* 0x000fe80000100800 */
[----:B------:R-:W-:Y:S04]  /*1b670*/  STL [R1+0xa94], R20 ;  /* 0x000a941401007387 */ /* 0x000fe80000100800 */
[----:B------:R-:W-:Y:S04]  /*1b680*/  LDS R236, [R252+0xa080] ;  /* 0x00a08000fcec7984 */ /* 0x000fe80000000800 */
[----:B------:R-:W-:Y:S04]  /*1b690*/  LDS R238, [R252+0xb080] ;  /* 0x00b08000fcee7984 */ /* 0x000fe80000000800 */
[----:B------:R-:W-:Y:S04]  /*1b6a0*/  LDS R237, [R3+0xa080] ;  /* 0x00a0800003ed7984 */ /* 0x000fe80000000800 */
[----:B------:R-:W1:Y:S01]  /*1b6b0*/  LDS R239, [R3+0xb080] ;  /* 0x00b0800003ef7984 */ /* 0x000e620000000800 */
[----:B---3--:R-:W-:Y:S07]  /*1b6c0*/  HMMA.1688.F32.TF32 R220, R232, R6, R248 ;  /* 0x00000006e8dc723c */ /* 0x008fee00000810f8 */
[----:B------:R-:W-:-:S02]  /*1b6d0*/  IMAD.MOV.U32 R248, RZ, RZ, R11 ;  /* 0x000000fffff87224 */ /* 0x000fc400078e000b */
[----:B------:R-:W2:Y:S01]  /*1b6e0*/  LDL.LU R11, [R1+0xb78] ;  /* 0x000b7800010b7983 */ /* 0x000ea20000300800 */
[----:B------:R-:W-:-:S03]  /*1b6f0*/  IMAD.MOV.U32 R251, RZ, RZ, R14 ;  /* 0x000000fffffb7224 */ /* 0x000fc600078e000e */
[----:B------:R-:W3:Y:S04]  /*1b700*/  LDL.LU R249, [R1+0x64] ;  /* 0x0000640001f97983 */ /* 0x000ee80000300800 */
[----:B------:R-:W3:Y:S04]  /*1b710*/  LDL.LU R250, [R1+0x68] ;  /* 0x0000680001fa7983 */ /* 0x000ee80000300800 */
[----:B------:R-:W4:Y:S03]  /*1b720*/  LDL.LU R14, [R1+0xb74] ;  /* 0x000b7400010e7983 */ /* 0x000f260000300800 */
[----:B------:R-:W-:Y:S01]  /*1b730*/  IMAD.MOV.U32 R5, RZ, RZ, R223 ;  /* 0x000000ffff057224 */ /* 0x000fe200078e00df */
[----:B------:R-:W-:Y:S01]  /*1b740*/  MOV R32, R222 ;  /* 0x000000de00207202 */ /* 0x000fe20000000f00 */
[----:B------:R-:W-:-:S02]  /*1b750*/  IMAD.MOV.U32 R33, RZ, RZ, R221 ;  /* 0x000000ffff217224 */ /* 0x000fc400078e00dd */
[----:B------:R-:W-:Y:S01]  /*1b760*/  IMAD.MOV.U32 R227, RZ, RZ, R220 ;  /* 0x000000ffffe37224 */ /* 0x000fe200078e00dc */
[----:B------:R-:W-:Y:S04]  /*1b770*/  STL [R1+0xab0], R5 ;  /* 0x000ab00501007387 */ /* 0x000fe80000100800 */
[----:B------:R-:W-:Y:S04]  /*1b780*/  STL [R1+0xaac], R32 ;  /* 0x000aac2001007387 */ /* 0x000fe80000100800 */
[----:B------:R-:W-:Y:S04]  /*1b790*/  STL [R1+0xaa8], R33 ;  /* 0x000aa82101007387 */ /* 0x000fe80000100800 */
[----:B------:R-:W-:Y:S01]  /*1b7a0*/  STL [R1+0xaa4], R227 ;  /* 0x000aa4e301007387 */ /* 0x000fe20000100800 */
[----:B--2---:R-:W-:Y:S11]  /*1b7b0*/  HMMA.1688.F32.TF32 R40, R232, R10, R40 ;  /* 0x0000000ae828723c */ /* 0x004ff60000081028 */
[----:B------:R-:W-:Y:S11]  /*1b7c0*/  @!UPT UIADD3 URZ, URZ, URZ, URZ ;  /* 0x0000003f3f3ff290 */ /* 0x000ff6000fffe03f */
[----:B------:R-:W-:Y:S02]  /*1b7d0*/  @!UPT UIADD3 URZ, URZ, URZ, URZ ;  /* 0x0000003f3f3ff290 */ /* 0x000fe4000fffe03f */
[----:B------:R-:W-:Y:S02]  /*1b7e0*/  IMAD.MOV.U32 R231, RZ, RZ, R40 ;  /* 0x000000ffffe77224 */ /* 0x000fe400078e0028 */
[----:B------:R-:W-:Y:S02]  /*1b7f0*/  IMAD.MOV.U32 R40, RZ, RZ, R15 ;  /* 0x000000ffff287224 */ /* 0x000fe400078e000f */
[----:B------:R-:W4:Y:S01]  /*1b800*/  LDL.LU R15, [R1+0xb70] ;  /* 0x000b7000010f7983 */ /* 0x000f220000300800 */
[----:B------:R-:W-:Y:S01]  /*1b810*/  IMAD.MOV.U32 R226, RZ, RZ, R43 ;  /* 0x000000ffffe27224 */ /* 0x000fe200078e002b */
[----:B------:R-:W-:Y:S01]  /*1b820*/  MOV R224, R41 ;  /* 0x0000002900e07202 */ /* 0x000fe20000000f00 */
[----:B------:R-:W-:Y:S01]  /*1b830*/  IMAD.MOV.U32 R225, RZ, RZ, R42 ;  /* 0x000000ffffe17224 */ /* 0x000fe200078e002a */
[----:B------:R-:W2:Y:S01]  /*1b840*/  LDL.LU R41, [R1+0x54] ;  /* 0x0000540001297983 */ /* 0x000ea20000300800 */
[----:B------:R-:W-:-:S03]  /*1b850*/  IMAD.MOV.U32 R43, RZ, RZ, R18 ;  /* 0x000000ffff2b7224 */ /* 0x000fc600078e0012 */
[----:B------:R-:W2:Y:S04]  /*1b860*/  LDL.LU R42, [R1+0x58] ;  /* 0x00005800012a7983 */ /* 0x000ea80000300800 */
[----:B------:R-:W3:Y:S04]  /*1b870*/  LDL.LU R18, [R1+0xb6c] ;  /* 0x000b6c0001127983 */ /* 0x000ee80000300800 */
[----:B------:R-:W-:Y:S04]  /*1b880*/  STL [R1+0xac0], R226 ;  /* 0x000ac0e201007387 */ /* 0x000fe80000100800 */
[----:B------:R-:W-:Y:S04]  /*1b890*/  STL [R1+0xabc], R225 ;  /* 0x000abce101007387 */ /* 0x000fe80000100800 */
[----:B------:R-:W-:Y:S04]  /*1b8a0*/  STL [R1+0xab8], R224 ;  /* 0x000ab8e001007387 */ /* 0x000fe80000100800 */
[----:B------:R-:W-:Y:S01]  /*1b8b0*/  STL [R1+0xab4], R231 ;  /* 0x000ab4e701007387 */ /* 0x000fe20000100800 */
[----:B----4-:R-:W-:Y:S11]  /*1b8c0*/  HMMA.1688.F32.TF32 R36, R232, R14, R36 ;  /* 0x0000000ee824723c */ /* 0x010ff60000081024 */
[----:B------:R-:W-:Y:S11]  /*1b8d0*/  @!UPT UIADD3 URZ, URZ, URZ, URZ ;  /* 0x0000003f3f3ff290 */ /* 0x000ff6000fffe03f */
[----:B------:R-:W-:Y:S02]  /*1b8e0*/  @!UPT UIADD3 URZ, URZ, URZ, URZ ;  /* 0x0000003f3f3ff290 */ /* 0x000fe4000fffe03f */
[----:B------:R-:W-:Y:S01]  /*1b8f0*/  MOV R21, R36 ;  /* 0x0000002400157202 */ /* 0x000fe20000000f00 */
[----:B------:R-:W-:Y:S02]  /*1b900*/  IMAD.MOV.U32 R230, RZ, RZ, R39 ;  /* 0x000000ffffe67224 */ /* 0x000fe400078e0027 */
[----:B------:R-:W-:Y:S02]  /*1b910*/  IMAD.MOV.U32 R36, RZ, RZ, R19 ;  /* 0x000000ffff247224 */ /* 0x000fe400078e0013 */
[----:B------:R-:W-:Y:S01]  /*1b920*/  IMAD.MOV.U32 R228, RZ, RZ, R37 ;  /* 0x000000ffffe47224 */ /* 0x000fe200078e0025 */
[----:B------:R-:W3:Y:S01]  /*1b930*/  LDL.LU R19, [R1+0xb68] ;  /* 0x000b680001137983 */ /* 0x000ee20000300800 */
[----:B------:R-:W-:-:S03]  /*1b940*/  IMAD.MOV.U32 R229, RZ, RZ, R38 ;  /* 0x000000ffffe57224 */ /* 0x000fc600078e0026 */
[----:B------:R-:W4:Y:S04]  /*1b950*/  LDL.LU R37, [R1+0x44] ;  /* 0x0000440001257983 */ /* 0x000f280000300800 */
[----:B------:R-:W4:Y:S04]  /*1b960*/  LDL.LU R38, [R1+0x48] ;  /* 0x0000480001267983 */ /* 0x000f280000300800 */
[----:B------:R-:W4:Y:S04]  /*1b970*/  LDL.LU R39, [R1+0x4c] ;  /* 0x00004c0001277983 */ /* 0x000f280000300800 */
[----:B------:R-:W-:Y:S04]  /*1b980*/  STL [R1+0xad0], R230 ;  /* 0x000ad0e601007387 */ /* 0x000fe80000100800 */
[----:B------:R5:W-:Y:S04]  /*1b990*/  STL [R1+0xacc], R229 ;  /* 0x000acce501007387 */ /* 0x000be80000100800 */
[----:B------:R1:W-:Y:S04]  /*1b9a0*/  STL [R1+0xac8], R228 ;  /* 0x000ac8e401007387 */ /* 0x0003e80000100800 */
[----:B------:R-:W-:Y:S01]  /*1b9b0*/  STL [R1+0xac4], R21 ;  /* 0x000ac41501007387 */ /* 0x000fe20000100800 */
[----:B-----5:R-:W-:Y:S01]  /*1b9c0*/  MOV R229, R22 ;  /* 0x0000001600e57202 */ /* 0x020fe20000000f00 */
[----:B-1----:R-:W-:-:S02]  /*1b9d0*/  IMAD.MOV.U32 R228, RZ, RZ, R30 ;  /* 0x000000ffffe47224 */ /* 0x002fc400078e001e */
[----:B------:R-:W5:Y:S04]  /*1b9e0*/  LDL.LU R30, [R1+0xb64] ;  /* 0x000b6400011e7983 */ /* 0x000f680000300800 */
[----:B------:R-:W2:Y:S04]  /*1b9f0*/  LDL.LU R22, [R1+0xb60] ;  /* 0x000b600001167983 */ /* 0x000ea80000300800 */
[----:B------:R-:W4:Y:S04]  /*1ba00*/  LDL.LU R230, [R1+0x18] ;  /* 0x0000180001e67983 */ /* 0x000f280000300800 */
[----:B------:R-:W4:Y:S01]  /*1ba10*/  LDL.LU R231, [R1+0x1c] ;  /* 0x00001c0001e77983 */ /* 0x000f220000300800 */
[----:B------:R-:W-:Y:S01]  /*1ba20*/  IMAD.MOV.U32 R224, RZ, RZ, R23 ;  /* 0x000000ffffe07224 */ /* 0x000fe200078e0017 */
[----:B------:R-:W-:Y:S01]  /*1ba30*/  MOV R226, R26 ;  /* 0x0000001a00e27202 */ /* 0x000fe20000000f00 */
[----:B------:R-:W-:-:S02]  /*1ba40*/  IMAD.MOV.U32 R225, RZ, RZ, R31 ;  /* 0x000000ffffe17224 */ /* 0x000fc400078e001f */
[----:B------:R-:W-:Y:S01]  /*1ba50*/  IMAD.MOV.U32 R227, RZ, RZ, R27 ;  /* 0x000000ffffe37224 */ /* 0x000fe200078e001b */
[----:B---3--:R-:W-:Y:S01]  /*1ba60*/  HMMA.1688.F32.TF32 R220, R232, R18, R248 ;  /* 0x00000012e8dc723c */ /* 0x008fe200000810f8 */
[----:B------:R-:W3:Y:S04]  /*1ba70*/  LDL.LU R248, [R1+0x30] ;  /* 0x0000300001f87983 */ /* 0x000ee80000300800 */
[----:B------:R-:W3:Y:S02]  /*1ba80*/  LDL.LU R249, [R1+0x34] ;  /* 0x0000340001f97983 */ /* 0x000ee40000300800 */
[----:B-----5:R-:W-:Y:S02]  /*1ba90*/  IMAD.MOV.U32 R250, RZ, RZ, R30 ;  /* 0x000000fffffa7224 */ /* 0x020fe400078e001e */
[----:B------:R-:W3:Y:S01]  /*1baa0*/  LDL.LU R30, [R1+0xb5c] ;  /* 0x000b5c00011e7983 */ /* 0x000ee20000300800 */
[----:B--2---:R-:W-:-:S03]  /*1bab0*/  IMAD.MOV.U32 R251, RZ, RZ, R22 ;  /* 0x000000fffffb7224 */ /* 0x004fc600078e0016 */
[----:B------:R-:W2:Y:S04]  /*1bac0*/  LDL.LU R22, [R1+0xb58] ;  /* 0x000b580001167983 */ /* 0x000ea80000300800 */
[----:B------:R-:W2:Y:S04]  /*1bad0*/  LDL.LU R23, [R1+0xb54] ;  /* 0x000b540001177983 */ /* 0x000ea80000300800 */
[----:B------:R-:W3:Y:S04]  /*1bae0*/  LDL.LU R31, [R1+0xb50] ;  /* 0x000b5000011f7983 */ /* 0x000ee80000300800 */
[----:B------:R-:W4:Y:S04]  /*1baf0*/  LDL.LU R26, [R1+0xb4c] ;  /* 0x000b4c00011a7983 */ /* 0x000f280000300800 */
[----:B------:R-:W4:Y:S01]  /*1bb00*/  LDL.LU R27, [R1+0xb48] ;  /* 0x000b4800011b7983 */ /* 0x000f220000300800 */
[----:B------:R-:W-:-:S02]  /*1bb10*/  IMAD.MOV.U32 R4, RZ, RZ, R223 ;  /* 0x000000ffff047224 */ /* 0x000fc400078e00df */
[----:B------:R-:W-:Y:S01]  /*1bb20*/  IMAD.MOV.U32 R8, RZ, RZ, R222 ;  /* 0x000000ffff087224 */ /* 0x000fe200078e00de */
[----:B------:R-:W-:Y:S01]  /*1bb30*/  MOV R12, R220 ;  /* 0x000000dc000c7202 */ /* 0x000fe20000000f00 */
[----:B------:R-:W-:Y:S01]  /*1bb40*/  IMAD.MOV.U32 R9, RZ, RZ, R221 ;  /* 0x000000ffff097224 */ /* 0x000fe200078e00dd */
[----:B------:R-:W-:Y:S04]  /*1bb50*/  STL [R1+0xae0], R4 ;  /* 0x000ae00401007387 */ /* 0x000fe80000100800 */
[----:B------:R-:W-:Y:S04]  /*1bb60*/  STL [R1+0xadc], R8 ;  /* 0x000adc0801007387 */ /* 0x000fe80000100800 */
[----:B------:R-:W-:Y:S04]  /*1bb70*/  STL [R1+0xad8], R9 ;  /* 0x000ad80901007387 */ /* 0x000fe80000100800 */
[----:B------:R-:W-:Y:S01]  /*1bb80*/  STL [R1+0xad4], R12 ;  /* 0x000ad40c01007387 */ /* 0x000fe20000100800 */
[C---:B--2---:R-:W-:Y:S08]  /*1bb90*/  HMMA.1688.F32.TF32 R40, R232.reuse, R22, R40 ;  /* 0x00000016e828723c */ /* 0x044ff00000081028 */
[----:B----4-:R-:W-:Y:S11]  /*1bba0*/  HMMA.1688.F32.TF32 R36, R232, R26, R36 ;  /* 0x0000001ae824723c */ /* 0x010ff60000081024 */
[----:B------:R-:W-:Y:S05]  /*1bbb0*/  @!UPT UIADD3 URZ, URZ, URZ, URZ ;  /* 0x0000003f3f3ff290 */ /* 0x000fea000fffe03f */
[----:B------:R-:W-:Y:S01]  /*1bbc0*/  MOV R222, R43 ;  /* 0x0000002b00de7202 */ /* 0x000fe20000000f00 */
[----:B------:R-:W-:Y:S02]  /*1bbd0*/  IMAD.MOV.U32 R223, RZ, RZ, R42 ;  /* 0x000000ffffdf7224 */ /* 0x000fe400078e002a */
[----:B------:R-:W-:Y:S01]  /*1bbe0*/  IMAD.MOV.U32 R25, RZ, RZ, R41 ;  /* 0x000000ffff197224 */ /* 0x000fe200078e0029 */
[----:B------:R-:W2:Y:S01]  /*1bbf0*/  LDL.LU.64 R42, [R1+0xb40] ;  /* 0x000b4000012a7983 */ /* 0x000ea20000300a00 */
[----:B------:R-:W-:-:S03]  /*1bc00*/  IMAD.MOV.U32 R24, RZ, RZ, R40 ;  /* 0x000000ffff187224 */ /* 0x000fc600078e0028 */
[----:B------:R-:W2:Y:S04]  /*1bc10*/  LDL.LU.64 R40, [R1+0xb38] ;  /* 0x000b380001287983 */ /* 0x000ea80000300a00 */
[----:B------:R-:W-:Y:S01]  /*1bc20*/  STL [R1+0xaf0], R222 ;  /* 0x000af0de01007387 */ /* 0x000fe20000100800 */
[----:B------:R-:W-:Y:S02]  /*1bc30*/  IMAD.MOV.U32 R220, RZ, RZ, R39 ;  /* 0x000000ffffdc7224 */ /* 0x000fe400078e0027 */
[----:B------:R-:W-:Y:S01]  /*1bc40*/  IMAD.MOV.U32 R221, RZ, RZ, R38 ;  /* 0x000000ffffdd7224 */ /* 0x000fe200078e0026 */
[----:B------:R-:W-:Y:S01]  /*1bc50*/  STL [R1+0xaec], R223 ;  /* 0x000aecdf01007387 */ /* 0x000fe20000100800 */
[----:B------:R-:W-:-:S03]  /*1bc60*/  IMAD.MOV.U32 R28, RZ, RZ, R36 ;  /* 0x000000ffff1c7224 */ /* 0x000fc600078e0024 */
[----:B------:R-:W-:Y:S01]  /*1bc70*/  STL [R1+0xae8], R25 ;  /* 0x000ae81901007387 */ /* 0x000fe20000100800 */
[----:B------:R-:W-:-:S03]  /*1bc80*/  IMAD.MOV.U32 R29, RZ, RZ, R37 ;  /* 0x000000ffff1d7224 */ /* 0x000fc600078e0025 */
[----:B------:R-:W-:Y:S04]  /*1bc90*/  STL [R1+0xae4], R24 ;  /* 0x000ae41801007387 */ /* 0x000fe80000100800 */
[----:B------:R-:W4:Y:S04]  /*1bca0*/  LDL.LU.64 R38, [R1+0xb30] ;  /* 0x000b300001267983 */ /* 0x000f280000300a00 */
[----:B------:R-:W4:Y:S04]  /*1bcb0*/  LDL.LU.64 R36, [R1+0xb28] ;  /* 0x000b280001247983 */ /* 0x000f280000300a00 */
[----:B------:R1:W-:Y:S01]  /*1bcc0*/  STL [R1+0xb00], R220 ;  /* 0x000b00dc01007387 */ /* 0x0003e20000100800 */
[----:B---3--:R-:W-:Y:S03]  /*1bcd0*/  HMMA.1688.F32.TF32 R248, R232, R30, R248 ;  /* 0x0000001ee8f8723c */ /* 0x008fe600000810f8 */
[----:B------:R3:W-:Y:S01]  /*1bce0*/  STL [R1+0xafc], R221 ;  /* 0x000afcdd01007387 */ /* 0x0007e20000100800 */
[----:B-1----:R-:W-:-:S03]  /*1bcf0*/  MOV R220, R34 ;  /* 0x0000002200dc7202 */ /* 0x002fc60000000f00 */
[----:B------:R-:W5:Y:S01]  /*1bd00*/  LDL.LU R34, [R1+0xb24] ;  /* 0x000b240001227983 */ /* 0x000f620000300800 */
[----:B---3--:R-:W-:-:S03]  /*1bd10*/  IMAD.MOV.U32 R221, RZ, RZ, R35 ;  /* 0x000000ffffdd7224 */ /* 0x008fc600078e0023 */
[----:B------:R-:W5:Y:S04]  /*1bd20*/  LDL.LU R35, [R1+0xb20] ;  /* 0x000b200001237983 */ /* 0x000f680000300800 */
[----:B------:R-:W-:Y:S04]  /*1bd30*/  STL [R1+0xaf8], R29 ;  /* 0x000af81d01007387 */ /* 0x000fe80000100800 */
[----:B------:R-:W-:Y:S05]  /*1bd40*/  STL [R1+0xaf4], R28 ;  /* 0x000af41c01007387 */ /* 0x000fea0000100800 */
[----:B------:R-:W-:Y:S01]  /*1bd50*/  IMAD.MOV.U32 R17, RZ, RZ, R250 ;  /* 0x000000ffff117224 */ /* 0x000fe200078e00fa */
[----:B------:R-:W-:Y:S01]  /*1bd60*/  MOV R16, R249 ;  /* 0x000000f900107202 */ /* 0x000fe20000000f00 */
[----:B------:R-:W-:-:S02]  /*1bd70*/  IMAD.MOV.U32 R20, RZ, RZ, R251 ;  /* 0x000000ffff147224 */ /* 0x000fc400078e00fb */
[----:B------:R-:W-:Y:S01]  /*1bd80*/  IMAD.MOV.U32 R13, RZ, RZ, R248 ;  /* 0x000000ffff0d7224 */ /* 0x000fe200078e00f8 */
[----:B------:R-:W3:Y:S04]  /*1bd90*/  LDL.LU.64 R250, [R1+0xb18] ;  /* 0x000b180001fa7983 */ /* 0x000ee80000300a00 */
[----:B------:R-:W3:Y:S01]  /*1bda0*/  LDL.LU.64 R248, [R1+0xb10] ;  /* 0x000b100001f87983 */ /* 0x000ee20000300a00 */
[----:B------:R-:W-:Y:S02]  /*1bdb0*/  IMAD.MOV.U32 R222, RZ, RZ, R2 ;  /* 0x000000ffffde7224 */ /* 0x000fe400078e0002 */
[----:B------:R-:W-:Y:S01]  /*1bdc0*/  IMAD.MOV.U32 R223, RZ, RZ, R0 ;  /* 0x000000ffffdf7224 */ /* 0x000fe200078e0000 */
[C---:B------:R-:W-:Y:S08]  /*1bdd0*/  HMMA.1688.F32.TF32 R228, R236.reuse, R6, R228 ;  /* 0x00000006ece4723c */ /* 0x040ff000000810e4 */
[----:B------:R-:W-:Y:S11]  /*1bde0*/  HMMA.1688.F32.TF32 R220, R236, R10, R220 ;  /* 0x0000000aecdc723c */ /* 0x000ff600000810dc */
[----:B------:R-:W-:Y:S11]  /*1bdf0*/  @!UPT UIADD3 URZ, URZ, URZ, URZ ;  /* 0x0000003f3f3ff290 */ /* 0x000ff6000fffe03f */
[----:B------:R-:W-:Y:S02]  /*1be00*/  @!UPT UIADD3 URZ, URZ, URZ, URZ ;  /* 0x0000003f3f3ff290 */ /* 0x000fe4000fffe03f */
[----:B------:R-:W-:Y:S01]  /*1be10*/  IMAD.MOV.U32 R21, RZ, RZ, R223 ;  /* 0x000000ffff157224 */ /* 0x000fe200078e00df */
[----:B------:R1:W-:Y:S04]  /*1be20*/  STL [R1+0xb08], R16 ;  /* 0x000b081001007387 */ /* 0x0003e80000100800 */
[----:B------:R1:W-:Y:S01]  /*1be30*/  STL [R1+0xb04], R13 ;  /* 0x000b040d01007387 */ /* 0x0003e20000100800 */
[----:B-----5:R-:W-:Y:S08]  /*1be40*/  HMMA.1688.F32.TF32 R224, R232, R34, R224 ;  /* 0x00000022e8e0723c */ /* 0x020ff000000810e0 */
[----:B----4-:R-:W-:Y:S11]  /*1be50*/  HMMA.1688.F32.TF32 R36, R236, R18, R36 ;  /* 0x00000012ec24723c */ /* 0x010ff60000081024 */
[----:B------:R-:W-:Y:S05]  /*1be60*/  @!UPT UIADD3 URZ, URZ, URZ, URZ ;  /* 0x0000003f3f3ff290 */ /* 0x000fea000fffe03f */
[----:B------:R-:W-:Y:S01]  /*1be70*/  IMAD.MOV.U32 R5, RZ, RZ, R224 ;  /* 0x000000ffff057224 */ /* 0x000fe200078e00e0 */
[----:B------:R-:W-:Y:S01]  /*1be80*/  MOV R33, R226 ;  /* 0x000000e200217202 */ /* 0x000fe20000000f00 */
[----:B------:R-:W-:Y:S02]  /*1be90*/  IMAD.MOV.U32 R32, RZ, RZ, R225 ;  /* 0x000000ffff207224 */ /* 0x000fe400078e00e1 */
[----:B------:R-:W-:Y:S02]  /*1bea0*/  IMAD.MOV.U32 R226, RZ, RZ, R228 ;  /* 0x000000ffffe27224 */ /* 0x000fe400078e00e4 */
[----:B------:R-:W-:Y:S01]  /*1beb0*/  IMAD.MOV.U32 R225, RZ, RZ, R229 ;  /* 0x000000ffffe17224 */ /* 0x000fe200078e00e5 */
[----:B------:R-:W-:Y:S01]  /*1bec0*/  MOV R229, R221 ;  /* 0x000000dd00e57202 */ /* 0x000fe20000000f00 */
[----:B------:R-:W-:Y:S02]  /*1bed0*/  IMAD.MOV.U32 R224, RZ, RZ, R230 ;  /* 0x000000ffffe07224 */ /* 0x000fe400078e00e6 */
[----:B------:R-:W-:-:S02]  /*1bee0*/  IMAD.MOV.U32 R230, RZ, RZ, R220 ;  /* 0x000000ffffe67224 */ /* 0x000fc400078e00dc */
[----:B------:R-:W-:Y:S02]  /*1bef0*/  IMAD.MOV.U32 R228, RZ, RZ, R222 ;  /* 0x000000ffffe47224 */ /* 0x000fe400078e00de */
[C---:B---3--:R-:W-:Y:S01]  /*1bf00*/  HMMA.1688.F32.TF32 R220, R236.reuse, R14, R248 ;  /* 0x0000000eecdc723c */ /* 0x048fe200000810f8 */
[----:B------:R-:W-:Y:S01]  /*1bf10*/  IMAD.MOV.U32 R25, RZ, RZ, R38 ;  /* 0x000000ffff197224 */ /* 0x000fe200078e0026 */
[----:B------:R-:W-:Y:S11]  /*1bf20*/  MOV R24, R39 ;  /* 0x0000002700187202 */ /* 0x000ff60000000f00 */
[----:B------:R-:W-:Y:S11]  /*1bf30*/  @!UPT UIADD3 URZ, URZ, URZ, URZ ;  /* 0x0000003f3f3ff290 */ /* 0x000ff6000fffe03f */
[----:B------:R-:W-:Y:S01]  /*1bf40*/  MOV R9, R222 ;  /* 0x000000de00097202 */ /* 0x000fe20000000f00 */
[----:B------:R-:W-:Y:S02]  /*1bf50*/  IMAD.MOV.U32 R12, RZ, RZ, R223 ;  /* 0x000000ffff0c7224 */ /* 0x000fe400078e00df */
[----:B------:R-:W-:Y:S02]  /*1bf60*/  IMAD.MOV.U32 R222, RZ, RZ, R36 ;  /* 0x000000ffffde7224 */ /* 0x000fe400078e0024 */
[----:B------:R-:W-:Y:S02]  /*1bf70*/  IMAD.MOV.U32 R223, RZ, RZ, R37 ;  /* 0x000000ffffdf7224 */ /* 0x000fe400078e0025 */
[C---:B--2---:R-:W-:Y:S08]  /*1bf80*/  HMMA.1688.F32.TF32 R36, R236.reuse, R22, R40 ;  /* 0x00000016ec24723c */ /* 0x044ff00000081028 */
[----:B------:R-:W-:Y:S01]  /*1bf90*/  HMMA.1688.F32.TF32 R40, R236, R26, R44 ;  /* 0x0000001aec28723c */ /* 0x000fe2000008102c */
[----:B------:R-:W-:-:S02]  /*1bfa0*/  IMAD.MOV.U32 R4, RZ, RZ, R220 ;  /* 0x000000ffff047224 */ /* 0x000fc400078e00dc */
[----:B------:R-:W-:Y:S11]  /*1bfb0*/  IMAD.MOV.U32 R8, RZ, RZ, R221 ;  /* 0x000000ffff087224 */ /* 0x000ff600078e00dd */
[----:B------:R-:W-:Y:S02]  /*1bfc0*/  @!UPT UIADD3 URZ, URZ, URZ, URZ ;  /* 0x0000003f3f3ff290 */ /* 0x000fe4000fffe03f */
[----:B------:R-:W-:Y:S02]  /*1bfd0*/  IMAD.MOV.U32 R220, RZ, RZ, R36 ;  /* 0x000000ffffdc7224 */ /* 0x000fe400078e0024 */
[----:B------:R-:W-:-:S06]  /*1bfe0*/  IMAD.MOV.U32 R221, RZ, RZ, R37 ;  /* 0x000000ffffdd7224 */ /* 0x000fcc00078e0025 */
[----:B------:R-:W-:Y:S01]  /*1bff0*/  MOV R37, R40 ;  /* 0x0000002800257202 */ /* 0x000fe20000000f00 */
[----:B------:R-:W-:Y:S02]  /*1c000*/  IMAD.MOV.U32 R36, RZ, RZ, R41 ;  /* 0x000000ffff247224 */ /* 0x000fe400078e0029 */
[----:B-1----:R-:W-:Y:S02]  /*1c010*/  IMAD.MOV.U32 R16, RZ, RZ, R42 ;  /* 0x000000ffff107224 */ /* 0x002fe400078e002a */
[----:B------:R-:W-:Y:S02]  /*1c020*/  IMAD.MOV.U32 R13, RZ, RZ, R43 ;  /* 0x000000ffff0d7224 */ /* 0x000fe400078e002b */
[C---:B------:R-:W-:Y:S08]  /*1c030*/  HMMA.1688.F32.TF32 R40, R236.reuse, R30, R48 ;  /* 0x0000001eec28723c */ /* 0x040ff00000081030 */
[----:B------:R-:W-:Y:S11]  /*1c040*/  HMMA.1688.F32.TF32 R48, R236, R34, R52 ;  /* 0x00000022ec30723c */ /* 0x000ff60000081034 */
[----:B------:R-:W-:Y:S05]  /*1c050*/  @!UPT UIADD3 URZ, URZ, URZ, URZ ;  /* 0x0000003f3f3ff290 */ /* 0x000fea000fffe03f */
[----:B------:R-:W-:Y:S01]  /*1c060*/  IMAD.MOV.U32 R47, RZ, RZ, R41 ;  /* 0x000000ffff2f7224 */ /* 0x000fe200078e0029 */
[----:B------:R-:W-:Y:S01]  /*1c070*/  MOV R46, R42 ;  /* 0x0000002a002e7202 */ /* 0x000fe20000000f00 */
[----:B------:R-:W-:Y:S02]  /*1c080*/  IMAD.MOV.U32 R45, RZ, RZ, R43 ;  /* 0x000000ffff2d7224 */ /* 0x000fe400078e002b */
[----:B------:R-:W-:-:S04]  /*1c090*/  IMAD.MOV.U32 R44, RZ, RZ, R40 ;  /* 0x000000ffff2c7224 */ /* 0x000fc800078e0028 */
[----:B------:R-:W-:Y:S01]  /*1c0a0*/  IMAD.MOV.U32 R43, RZ, RZ, R49 ;  /* 0x000000ffff2b7224 */ /* 0x000fe200078e0031 */
[----:B------:R-:W-:Y:S01]  /*1c0b0*/  MOV R41, R51 ;  /* 0x0000003300297202 */ /* 0x000fe20000000f00 */
[----:B------:R-:W-:Y:S02]  /*1c0c0*/  IMAD.MOV.U32 R42, RZ, RZ, R50 ;  /* 0x000000ffff2a7224 */ /* 0x000fe400078e0032 */
[----:B------:R-:W-:Y:S02]  /*1c0d0*/  IMAD.MOV.U32 R40, RZ, RZ, R48 ;  /* 0x000000ffff287224 */ /* 0x000fe400078e0030 */
[C---:B------:R-:W-:Y:S11]  /*1c0e0*/  HMMA.1688.F32.TF32 R48, R240.reuse, R6, R56 ;  /* 0x00000006f030723c */ /* 0x040ff60000081038 */
[----:B------:R-:W-:Y:S11]  /*1c0f0*/  @!UPT UIADD3 URZ, URZ, URZ, URZ ;  /* 0x0000003f3f3ff290 */ /* 0x000ff6000fffe03f */
[----:B------:R-:W-:Y:S02]  /*1c100*/  @!UPT UIADD3 URZ, URZ, URZ, URZ ;  /* 0x0000003f3f3ff290 */ /* 0x000fe4000fffe03f */
[----:B------:R-:W-:Y:S01]  /*1c110*/  IMAD.MOV.U32 R233, RZ, RZ, R48 ;  /* 0x000000ffffe97224 */ /* 0x000fe200078e0030 */
[----:B------:R-:W-:Y:S01]  /*1c120*/  MOV R0, R51 ;  /* 0x0000003300007202 */ /* 0x000fe20000000f00 */
[----:B------:R-:W-:Y:S02]  /*1c130*/  IMAD.MOV.U32 R232, RZ, RZ, R49 ;  /* 0x000000ffffe87224 */ /* 0x000fe400078e0031 */
[----:B------:R-:W-:Y:S02]  /*1c140*/  IMAD.MOV.U32 R2, RZ, RZ, R50 ;  /* 0x000000ffff027224 */ /* 0x000fe400078e0032 */
[C---:B------:R-:W-:Y:S01]  /*1c150*/  HMMA.1688.F32.TF32 R48, R240.reuse, R10, R60 ;  /* 0x0000000af030723c */ /* 0x040fe2000008103c */
[----:B------:R-:W-:Y:S02]  /*1c160*/  IMAD.MOV.U32 R29, RZ, RZ, R38 ;  /* 0x000000ffff1d7224 */ /* 0x000fe400078e0026 */
[----:B------:R-:W-:Y:S11]  /*1c170*/  IMAD.MOV.U32 R28, RZ, RZ, R39 ;  /* 0x000000ffff1c7224 */ /* 0x000ff600078e0027 */
[----:B------:R-:W-:Y:S10]  /*1c180*/  @!UPT UIADD3 URZ, URZ, URZ, URZ ;  /* 0x0000003f3f3ff290 */ /* 0x000ff4000fffe03f */
        /* <DEDUP_REMOVED lines=11> */
[----:B------:R-:W-:Y:S01]  /*1c240*/  HMMA.1688.F32.TF32 R36, R240, R18, R68 ;  /* 0x00000012f024723c */ /* 0x000fe20000081044 */
[----:B------:R-:W-:-:S07]  /*1c250*/  IMAD.MOV.U32 R60, RZ, RZ, R233 ;  /* 0x000000ffff3c7224 */ /* 0x000fce00078e00e9 */
[----:B------:R-:W-:Y:S01]  /*1c260*/  HMMA.1688.F32.TF32 R248, R240, R26, R76 ;  /* 0x0000001af0f8723c */ /* 0x000fe2000008104c */
[----:B------:R-:W-:Y:S01]  /*1c270*/  MOV R61, R232 ;  /* 0x000000e8003d7202 */ /* 0x000fe20000000f00 */
[----:B------:R-:W-:-:S06]  /*1c280*/  IMAD.MOV.U32 R63, RZ, RZ, R49 ;  /* 0x000000ffff3f7224 */ /* 0x000fcc00078e0031 */
[----:B------:R-:W-:Y:S01]  /*1c290*/  HMMA.1688.F32.TF32 R236, R240, R30, R80 ;  /* 0x0000001ef0ec723c */ /* 0x000fe20000081050 */
[----:B------:R-:W-:-:S07]  /*1c2a0*/  IMAD.MOV.U32 R58, RZ, RZ, R48 ;  /* 0x000000ffff3a7224 */ /* 0x000fce00078e0030 */
[----:B------:R-:W-:Y:S01]  /*1c2b0*/  HMMA.1688.F32.TF32 R232, R240, R34, R84 ;  /* 0x00000022f0e8723c */ /* 0x000fe20000081054 */
[----:B------:R-:W-:Y:S02]  /*1c2c0*/  IMAD.MOV.U32 R53, RZ, RZ, R37 ;  /* 0x000000ffff357224 */ /* 0x000fe400078e0025 */
[----:B------:R-:W-:Y:S02]  /*1c2d0*/  IMAD.MOV.U32 R52, RZ, RZ, R38 ;  /* 0x000000ffff347224 */ /* 0x000fe400078e0026 */
[----:B------:R-:W-:Y:S01]  /*1c2e0*/  IMAD.MOV.U32 R49, RZ, RZ, R39 ;  /* 0x000000ffff317224 */ /* 0x000fe200078e0027 */
[----:B------:R-:W-:Y:S01]  /*1c2f0*/  MOV R39, R64 ;  /* 0x0000004000277202 */ /* 0x000fe20000000f00 */
[----:B------:R-:W-:Y:S02]  /*1c300*/  IMAD.MOV.U32 R48, RZ, RZ, R36 ;  /* 0x000000ffff307224 */ /* 0x000fe400078e0024 */
[----:B------:R-:W-:Y:S02]  /*1c310*/  IMAD.MOV.U32 R38, RZ, RZ, R65 ;  /* 0x000000ffff267224 */ /* 0x000fe400078e0041 */
[----:B------:R-:W-:-:S02]  /*1c320*/  IMAD.MOV.U32 R37, RZ, RZ, R66 ;  /* 0x000000ffff257224 */ /* 0x000fc400078e0042 */
[----:B------:R-:W-:Y:S02]  /*1c330*/  IMAD.MOV.U32 R36, RZ, RZ, R67 ;  /* 0x000000ffff247224 */ /* 0x000fe400078e0043 */
[C---:B------:R-:W-:Y:S01]  /*1c340*/  HMMA.1688.F32.TF32 R64, R244.reuse, R6, R88 ;  /* 0x00000006f440723c */ /* 0x040fe20000081058 */
[----:B------:R-:W-:Y:S04]  /*1c350*/  STL [R1+0xa20], R248 ;  /* 0x000a20f801007387 */ /* 0x000fe80000100800 */
[----:B------:R-:W-:Y:S03]  /*1c360*/  STL [R1+0xa1c], R249 ;  /* 0x000a1cf901007387 */ /* 0x000fe60000100800 */
[C---:B------:R-:W-:Y:S01]  /*1c370*/  HMMA.1688.F32.TF32 R68, R244.reuse, R14, R96 ;  /* 0x0000000ef444723c */ /* 0x040fe20000081060 */
        /* <DEDUP_REMOVED lines=10> */
[----:B------:R-:W-:Y:S04]  /*1c420*/  STL.64 [R1+0x2a0], R64 ;  /* 0x0002a04001007387 */ /* 0x000fe80000100a00 */
[----:B------:R1:W-:Y:S01]  /*1c430*/  STL.64 [R1+0x2a8], R66 ;  /* 0x0002a84201007387 */ /* 0x0003e20000100a00 */
[C---:B------:R-:W-:Y:S03]  /*1c440*/  HMMA.1688.F32.TF32 R72, R244.reuse, R26, R108 ;  /* 0x0000001af448723c */ /* 0x040fe6000008106c */
[----:B------:R-:W-:Y:S05]  /*1c450*/  STL.64 [R1+0x280], R68 ;  /* 0x0002804401007387 */ /* 0x000fea0000100a00 */
[C---:B-1----:R-:W-:Y:S01]  /*1c460*/  HMMA.1688.F32.TF32 R64, R244.reuse, R10, R92 ;  /* 0x0000000af440723c */ /* 0x042fe2000008105c */
[----:B------:R1:W-:Y:S07]  /*1c470*/  STL.64 [R1+0x288], R70 ;  /* 0x0002884601007387 */ /* 0x0003ee0000100a00 */
[----:B-1----:R-:W-:Y:S07]  /*1c480*/  HMMA.1688.F32.TF32 R68, R244, R30, R112 ;  /* 0x0000001ef444723c */ /* 0x002fee0000081070 */
[----:B------:R1:W-:Y:S09]  /*1c490*/  STL.64 [R1+0x250], R72 ;  /* 0x0002504801007387 */ /* 0x0003f20000100a00 */
[----:B------:R-:W-:-:S02]  /*1c4a0*/  IMAD.MOV.U32 R237, RZ, RZ, R64 ;  /* 0x000000ffffed7224 */ /* 0x000fc400078e0040 */
[----:B------:R-:W-:Y:S02]  /*1c4b0*/  IMAD.MOV.U32 R238, RZ, RZ, R65 ;  /* 0x000000ffffee7224 */ /* 0x000fe400078e0041 */
[----:B------:R-:W-:Y:S02]  /*1c4c0*/  IMAD.MOV.U32 R239, RZ, RZ, R66 ;  /* 0x000000ffffef7224 */ /* 0x000fe400078e0042 */
[----:B------:R-:W-:Y:S01]  /*1c4d0*/  IMAD.MOV.U32 R248, RZ, RZ, R67 ;  /* 0x000000fffff87224 */ /* 0x000fe200078e0043 */
[----:B------:R-:W-:Y:S01]  /*1c4e0*/  MOV R76, R39 ;  /* 0x00000027004c7202 */ /* 0x000fe20000000f00 */
[----:B------:R-:W-:Y:S01]  /*1c4f0*/  HMMA.1688.F32.TF32 R64, R244, R18, R100 ;  /* 0x00000012f440723c */ /* 0x000fe20000081064 */
[----:B------:R2:W-:Y:S01]  /*1c500*/  STL.64 [R1+0x258], R74 ;  /* 0x0002584a01007387 */ /* 0x0005e20000100a00 */
[----:B-1----:R-:W-:-:S03]  /*1c510*/  IMAD.MOV.U32 R72, RZ, RZ, R48 ;  /* 0x000000ffff487224 */ /* 0x002fc600078e0030 */
[----:B------:R1:W-:Y:S04]  /*1c520*/  STL.64 [R1+0x240], R68 ;  /* 0x0002404401007387 */ /* 0x0003e80000100a00 */
[----:B------:R3:W-:Y:S01]  /*1c530*/  STL.64 [R1+0x248], R70 ;  /* 0x0002484601007387 */ /* 0x0007e20000100a00 */
[----:B--2---:R-:W-:-:S03]  /*1c540*/  IMAD.MOV.U32 R75, RZ, RZ, R49 ;  /* 0x000000ffff4b7224 */ /* 0x004fc600078e0031 */
[----:B------:R-:W-:Y:S01]  /*1c550*/  LDS R48, [R252+0xa200] ;  /* 0x00a20000fc307984 */ /* 0x000fe20000000800 */
[----:B-1----:R-:W-:-:S03]  /*1c560*/  MOV R68, R54 ;  /* 0x0000003600447202 */ /* 0x002fc60000000f00 */
[----:B------:R-:W-:Y:S01]  /*1c570*/  LDS R49, [R3+0xa200] ;  /* 0x00a2000003317984 */ /* 0x000fe20000000800 */
[----:B------:R-:W-:Y:S01]  /*1c580*/  MOV R54, R50 ;  /* 0x0000003200367202 */ /* 0x000fe20000000f00 */
[----:B---3--:R-:W-:Y:S02]  /*1c590*/  IMAD.MOV.U32 R71, RZ, RZ, R55 ;  /* 0x000000ffff477224 */ /* 0x008fe400078e0037 */
[----:B------:R-:W-:Y:S01]  /*1c5a0*/  LDS R50, [R252+0xb200] ;  /* 0x00b20000fc327984 */ /* 0x000fe20000000800 */
[----:B------:R-:W-:-:S03]  /*1c5b0*/  IMAD.MOV.U32 R55, RZ, RZ, R51 ;  /* 0x000000ffff377224 */ /* 0x000fc600078e0033 */
[----:B------:R-:W1:Y:S01]  /*1c5c0*/  LDS R51, [R3+0xb200] ;  /* 0x00b2000003337984 */ /* 0x000e620000000800 */
[----:B------:R-:W-:Y:S01]  /*1c5d0*/  MOV R249, R64 ;  /* 0x0000004000f97202 */ /* 0x000fe20000000f00 */
[----:B------:R-:W-:Y:S02]  /*1c5e0*/  IMAD.MOV.U32 R250, RZ, RZ, R65 ;  /* 0x000000fffffa7224 */ /* 0x000fe400078e0041 */
[----:B------:R-:W-:Y:S01]  /*1c5f0*/  IMAD.MOV.U32 R251, RZ, RZ, R66 ;  /* 0x000000fffffb7224 */ /* 0x000fe200078e0042 */
[----:B------:R-:W-:Y:S01]  /*1c600*/  LDS R39, [R3+0xb380] ;  /* 0x00b3800003277984 */ /* 0x000fe20000000800 */
[----:B------:R-:W-:Y:S02]  /*1c610*/  IMAD.MOV.U32 R235, RZ, RZ, R67 ;  /* 0x000000ffffeb7224 */ /* 0x000fe400078e0043 */
[----:B------:R-:W-:Y:S01]  /*1c620*/  HMMA.1688.F32.TF32 R64, R244, R22, R104 ;  /* 0x00000016f440723c */ /* 0x000fe20000081068 */
[----:B------:R-:W-:Y:S02]  /*1c630*/  IMAD.MOV.U32 R77, RZ, RZ, R38 ;  /* 0x000000ffff4d7224 */ /* 0x000fe400078e0026 */
[----:B------:R-:W-:Y:S01]  /*1c640*/  IMAD.MOV.U32 R78, RZ, RZ, R37 ;  /* 0x000000ffff4e7224 */ /* 0x000fe200078e0025 */
[----:B------:R-:W-:Y:S01]  /*1c650*/  LDS R38, [R252+0xb380] ;  /* 0x00b38000fc267984 */ /* 0x000fe20000000800 */
[----:B------:R-:W-:-:S02]  /*1c660*/  IMAD.MOV.U32 R73, RZ, RZ, R53 ;  /* 0x000000ffff497224 */ /* 0x000fc400078e0035 */
[----:B------:R-:W-:Y:S01]  /*1c670*/  IMAD.MOV.U32 R79, RZ, RZ, R36 ;  /* 0x000000ffff4f7224 */ /* 0x000fe200078e0024 */
[----:B------:R-:W-:Y:S01]  /*1c680*/  LDS R37, [R3+0xa380] ;  /* 0x00a3800003257984 */ /* 0x000fe20000000800 */
[----:B------:R-:W-:Y:S02]  /*1c690*/  IMAD.MOV.U32 R96, RZ, RZ, R222 ;  /* 0x000000ffff607224 */ /* 0x000fe400078e00de */
[----:B------:R-:W-:Y:S01]  /*1c6a0*/  IMAD.MOV.U32 R97, RZ, RZ, R223 ;  /* 0x000000ffff617224 */ /* 0x000fe200078e00df */
[----:B------:R-:W-:Y:S01]  /*1c6b0*/  LDS R36, [R252+0xa380] ;  /* 0x00a38000fc247984 */ /* 0x000fe20000000800 */
[----:B------:R-:W-:Y:S01]  /*1c6c0*/  IMAD.MOV.U32 R98, RZ, RZ, R25 ;  /* 0x000000ffff627224 */ /* 0x000fe200078e0019 */
[----:B------:R-:W-:Y:S01]  /*1c6d0*/  MOV R99, R24 ;  /* 0x0000001800637202 */ /* 0x000fe20000000f00 */
[----:B------:R-:W-:Y:S01]  /*1c6e0*/  IMAD.MOV.U32 R92, RZ, RZ, R4 ;  /* 0x000000ffff5c7224 */ /* 0x000fe200078e0004 */
[----:B------:R-:W-:Y:S01]  /*1c6f0*/  LDS R112, [R252+0xc080] ;  /* 0x00c08000fc707984 */ /* 0x000fe20000000800 */
[----:B------:R-:W-:-:S02]  /*1c700*/  IMAD.MOV.U32 R93, RZ, RZ, R8 ;  /* 0x000000ffff5d7224 */ /* 0x000fc400078e0008 */
[----:B------:R-:W-:Y:S01]  /*1c710*/  IMAD.MOV.U32 R94, RZ, RZ, R9 ;  /* 0x000000ffff5e7224 */ /* 0x000fe200078e0009 */
[----:B------:R-:W-:Y:S04]  /*1c720*/  LDS R114, [R252+0xd080] ;  /* 0x00d08000fc727984 */ /* 0x000fe80000000800 */
[----:B------:R-:W-:Y:S01]  /*1c730*/  IMAD.MOV.U32 R232, RZ, RZ, R64 ;  /* 0x000000ffffe87224 */ /* 0x000fe200078e0040 */
[----:B------:R-:W-:Y:S01]  /*1c740*/  MOV R233, R65 ;  /* 0x0000004100e97202 */ /* 0x000fe20000000f00 */
[----:B------:R-:W-:Y:S01]  /*1c750*/  IMAD.MOV.U32 R234, RZ, RZ, R66 ;  /* 0x000000ffffea7224 */ /* 0x000fe200078e0042 */
[----:B------:R-:W-:Y:S01]  /*1c760*/  LDS R113, [R3+0xc080] ;  /* 0x00c0800003717984 */ /* 0x000fe20000000800 */
[----:B------:R-:W-:Y:S02]  /*1c770*/  IMAD.MOV.U32 R236, RZ, RZ, R67 ;  /* 0x000000ffffec7224 */ /* 0x000fe400078e0043 */
[----:B------:R-:W-:Y:S01]  /*1c780*/  HMMA.1688.F32.TF32 R64, R244, R34, R116 ;  /* 0x00000022f440723c */ /* 0x000fe20000081074 */
[----:B------:R-:W-:Y:S01]  /*1c790*/  IMAD.MOV.U32 R95, RZ, RZ, R12 ;  /* 0x000000ffff5f7224 */ /* 0x000fe200078e000c */
[----:B------:R-:W-:Y:S06]  /*1c7a0*/  LDS R115, [R3+0xd080] ;  /* 0x00d0800003737984 */ /* 0x000fec0000000800 */
[C---:B-1----:R-:W-:Y:S08]  /*1c7b0*/  HMMA.1688.F32.TF32 R80, R48.reuse, R6, R120 ;  /* 0x000000063050723c */ /* 0x042ff00000081078 */
[C---:B------:R-:W-:Y:S07]  /*1c7c0*/  HMMA.1688.F32.TF32 R88, R48.reuse, R10, R124 ;  /* 0x0000000a3058723c */ /* 0x040fee000008107c */
[----:B------:R1:W-:Y:S01]  /*1c7d0*/  STL.64 [R1+0x1b0], R64 ;  /* 0x0001b04001007387 */ /* 0x0003e20000100a00 */
[C---:B------:R-:W-:Y:S03]  /*1c7e0*/  HMMA.1688.F32.TF32 R84, R48.reuse, R14, R128 ;  /* 0x0000000e3054723c */ /* 0x040fe60000081080 */
[----:B------:R2:W-:Y:S04]  /*1c7f0*/  STL.64 [R1+0x1b8], R66 ;  /* 0x0001b84201007387 */ /* 0x0005e80000100a00 */
[----:B------:R-:W-:Y:S04]  /*1c800*/  STL.64 [R1+0x1a0], R80 ;  /* 0x0001a05001007387 */ /* 0x000fe80000100a00 */
[----:B------:R3:W-:Y:S01]  /*1c810*/  STL.64 [R1+0x1a8], R82 ;  /* 0x0001a85201007387 */ /* 0x0007e20000100a00 */
[----:B-1----:R-:W-:Y:S01]  /*1c820*/  IMAD.MOV.U32 R64, RZ, RZ, R58 ;  /* 0x000000ffff407224 */ /* 0x002fe200078e003a */
[----:B------:R-:W-:Y:S01]  /*1c830*/  MOV R58, R44 ;  /* 0x0000002c003a7202 */ /* 0x000fe20000000f00 */
[----:B------:R-:W-:Y:S01]  /*1c840*/  IMAD.MOV.U32 R74, RZ, RZ, R52 ;  /* 0x000000ffff4a7224 */ /* 0x000fe200078e0034 */
[----:B--2---:R-:W-:Y:S01]  /*1c850*/  MOV R67, R59 ;  /* 0x0000003b00437202 */ /* 0x004fe20000000f00 */
[----:B---3--:R-:W-:Y:S01]  /*1c860*/  HMMA.1688.F32.TF32 R80, R48, R18, R132 ;  /* 0x000000123050723c */ /* 0x008fe20000081084 */
[----:B------:R-:W-:Y:S01]  /*1c870*/  IMAD.MOV.U32 R59, RZ, RZ, R47 ;  /* 0x000000ffff3b7224 */ /* 0x000fe200078e002f */
[----:B------:R-:W-:Y:S01]  /*1c880*/  LDS R44, [R252+0xa280] ;  /* 0x00a28000fc2c7984 */ /* 0x000fe20000000800 */
[----:B------:R-:W-:-:S02]  /*1c890*/  IMAD.MOV.U32 R52, RZ, RZ, R46 ;  /* 0x000000ffff347224 */ /* 0x000fc400078e002e */
[----:B------:R-:W-:Y:S01]  /*1c8a0*/  IMAD.MOV.U32 R53, RZ, RZ, R45 ;  /* 0x000000ffff357224 */ /* 0x000fe200078e002d */
[----:B------:R-:W-:Y:S04]  /*1c8b0*/  LDS R46, [R252+0xb280] ;  /* 0x00b28000fc2e7984 */ /* 0x000fe80000000800 */
[----:B------:R-:W-:Y:S04]  /*1c8c0*/  LDS R45, [R3+0xa280] ;  /* 0x00a28000032d7984 */ /* 0x000fe80000000800 */
[----:B------:R-:W1:Y:S04]  /*1c8d0*/  LDS R47, [R3+0xb280] ;  /* 0x00b28000032f7984 */ /* 0x000e680000000800 */
[----:B------:R-:W-:Y:S04]  /*1c8e0*/  STL.64 [R1+0x190], R88 ;  /* 0x0001905801007387 */ /* 0x000fe80000100a00 */
[----:B------:R2:W-:Y:S04]  /*1c8f0*/  STL.64 [R1+0x198], R90 ;  /* 0x0001985a01007387 */ /* 0x0005e80000100a00 */
[----:B------:R-:W-:Y:S04]  /*1c900*/  STL.64 [R1+0x180], R84 ;  /* 0x0001805401007387 */ /* 0x000fe80000100a00 */
[----:B------:R3:W-:Y:S01]  /*1c910*/  STL.64 [R1+0x188], R86 ;  /* 0x0001885601007387 */ /* 0x0007e20000100a00 */
[C---:B--2---:R-:W-:Y:S03]  /*1c920*/  HMMA.1688.F32.TF32 R88, R48.reuse, R22, R136 ;  /* 0x000000163058723c */ /* 0x044fe60000081088 */
[----:B------:R-:W-:Y:S04]  /*1c930*/  STL.64 [R1+0x170], R80 ;  /* 0x0001705001007387 */ /* 0x000fe80000100a00 */
[----:B------:R2:W-:Y:S01]  /*1c940*/  STL.64 [R1+0x178], R82 ;  /* 0x0001785201007387 */ /* 0x0005e20000100a00 */
[C---:B---3--:R-:W-:Y:S08]  /*1c950*/  HMMA.1688.F32.TF32 R84, R48.reuse, R26, R140 ;  /* 0x0000001a3054723c */ /* 0x048ff0000008108c */
[----:B--2---:R-:W-:Y:S07]  /*1c960*/  HMMA.1688.F32.TF32 R80, R48, R30, R144 ;  /* 0x0000001e3050723c */ /* 0x004fee0000081090 */
[----:B------:R-:W-:Y:S04]  /*1c970*/  STL.64 [R1+0x160], R88 ;  /* 0x0001605801007387 */ /* 0x000fe80000100a00 */
[----:B------:R-:W-:Y:S04]  /*1c980*/  STL.64 [R1+0x168], R90 ;  /* 0x0001685a01007387 */ /* 0x000fe80000100a00 */
[----:B------:R-:W-:Y:S04]  /*1c990*/  STL.64 [R1+0x140], R84 ;  /* 0x0001405401007387 */ /* 0x000fe80000100a00 */
[----:B------:R2:W-:Y:S01]  /*1c9a0*/  STL.64 [R1+0x148], R86 ;  /* 0x0001485601007387 */ /* 0x0005e20000100a00 */
[----:B------:R-:W-:-:S02]  /*1c9b0*/  IMAD.MOV.U32 R65, RZ, RZ, R63 ;  /* 0x000000ffff417224 */ /* 0x000fc400078e003f */
[----:B------:R-:W-:Y:S02]  /*1c9c0*/  IMAD.MOV.U32 R66, RZ, RZ, R62 ;  /* 0x000000ffff427224 */ /* 0x000fe400078e003e */
[----:B------:R-:W-:Y:S01]  /*1c9d0*/  IMAD.MOV.U32 R69, RZ, RZ, R57 ;  /* 0x000000ffff457224 */ /* 0x000fe200078e0039 */
[----:B------:R-:W-:Y:S04]  /*1c9e0*/  STL.64 [R1+0x130], R80 ;  /* 0x0001305001007387 */ /* 0x000fe80000100a00 */
[----:B------:R3:W-:Y:S01]  /*1c9f0*/  STL.64 [R1+0x138], R82 ;  /* 0x0001385201007387 */ /* 0x0007e20000100a00 */
[----:B--2---:R-:W-:Y:S01]  /*1ca00*/  HMMA.1688.F32.TF32 R84, R48, R34, R148 ;  /* 0x000000223054723c */ /* 0x004fe20000081094 */
[----:B------:R-:W-:Y:S02]  /*1ca10*/  IMAD.MOV.U32 R70, RZ, RZ, R56 ;  /* 0x000000ffff467224 */ /* 0x000fe400078e0038 */
[----:B------:R-:W-:-:S02]  /*1ca20*/  IMAD.MOV.U32 R106, RZ, RZ, R16 ;  /* 0x000000ffff6a7224 */ /* 0x000fc400078e0010 */
[----:B------:R-:W-:Y:S02]  /*1ca30*/  IMAD.MOV.U32 R107, RZ, RZ, R13 ;  /* 0x000000ffff6b7224 */ /* 0x000fe400078e000d */
[----:B------:R-:W-:Y:S01]  /*1ca40*/  IMAD.MOV.U32 R100, RZ, RZ, R220 ;  /* 0x000000ffff647224 */ /* 0x000fe200078e00dc */
[C---:B-1----:R-:W-:Y:S01]  /*1ca50*/  HMMA.1688.F32.TF32 R48, R44.reuse, R10, R156 ;  /* 0x0000000a2c30723c */ /* 0x042fe2000008109c */
[----:B------:R-:W-:Y:S01]  /*1ca60*/  IMAD.MOV.U32 R101, RZ, RZ, R221 ;  /* 0x000000ffff657224 */ /* 0x000fe200078e00dd */
[----:B------:R-:W-:Y:S01]  /*1ca70*/  MOV R102, R29 ;  /* 0x0000001d00667202 */ /* 0x000fe20000000f00 */
[----:B------:R-:W-:Y:S02]  /*1ca80*/  IMAD.MOV.U32 R103, RZ, RZ, R28 ;  /* 0x000000ffff677224 */ /* 0x000fe400078e001c */
[----:B------:R-:W-:Y:S01]  /*1ca90*/  IMAD.MOV.U32 R140, RZ, RZ, R5 ;  /* 0x000000ffff8c7224 */ /* 0x000fe200078e0005 */
[----:B------:R-:W-:Y:S01]  /*1caa0*/  MOV R142, R33 ;  /* 0x00000021008e7202 */ /* 0x000fe20000000f00 */
[----:B------:R-:W-:Y:S01]  /*1cab0*/  IMAD.MOV.U32 R141, RZ, RZ, R32 ;  /* 0x000000ffff8d7224 */ /* 0x000fe200078e0020 */
[----:B---3--:R-:W-:Y:S01]  /*1cac0*/  HMMA.1688.F32.TF32 R80, R44, R6, R152 ;  /* 0x000000062c50723c */ /* 0x008fe20000081098 */
[----:B------:R-:W-:Y:S01]  /*1cad0*/  IMAD.MOV.U32 R63, RZ, RZ, R43 ;  /* 0x000000ffff3f7224 */ /* 0x000fe200078e002b */
[----:B------:R-:W-:Y:S01]  /*1cae0*/  MOV R108, R58 ;  /* 0x0000003a006c7202 */ /* 0x000fe20000000f00 */
        /* <DEDUP_REMOVED lines=8> */
[----:B------:R-:W-:Y:S04]  /*1cb70*/  STL.64 [R1+0x128], R86 ;  /* 0x0001285601007387 */ /* 0x000fe80000100a00 */
[----:B------:R-:W-:Y:S04]  /*1cb80*/  STL.64 [R1+0x110], R80 ;  /* 0x0001105001007387 */ /* 0x000fe80000100a00 */
[----:B------:R-:W-:Y:S04]  /*1cb90*/  STL.64 [R1+0x118], R82 ;  /* 0x0001185201007387 */ /* 0x000fe80000100a00 */
[----:B------:R-:W-:Y:S04]  /*1cba0*/  STL.64 [R1+0x100], R48 ;  /* 0x0001003001007387 */ /* 0x000fe80000100a00 */
[----:B------:R2:W-:Y:S01]  /*1cbb0*/  STL.64 [R1+0x108], R50 ;  /* 0x0001083201007387 */ /* 0x0005e20000100a00 */
[----:B------:R-:W-:-:S02]  /*1cbc0*/  IMAD.MOV.U32 R143, RZ, RZ, R227 ;  /* 0x000000ffff8f7224 */ /* 0x000fc400078e00e3 */
[----:B------:R-:W-:Y:S01]  /*1cbd0*/  IMAD.MOV.U32 R109, RZ, RZ, R59 ;  /* 0x000000ffff6d7224 */ /* 0x000fe200078e003b */
[C---:B------:R-:W-:Y:S01]  /*1cbe0*/  HMMA.1688.F32.TF32 R240, R44.reuse, R26, R172 ;  /* 0x0000001a2cf0723c */ /* 0x040fe200000810ac */
[----:B------:R-:W-:Y:S01]  /*1cbf0*/  IMAD.MOV.U32 R110, RZ, RZ, R52 ;  /* 0x000000ffff6e7224 */ /* 0x000fe200078e0034 */
[----:B------:R-:W-:Y:S01]  /*1cc00*/  MOV R105, R55 ;  /* 0x0000003700697202 */ /* 0x000fe20000000f00 */
[----:B------:R-:W-:Y:S01]  /*1cc10*/  IMAD.MOV.U32 R111, RZ, RZ, R53 ;  /* 0x000000ffff6f7224 */ /* 0x000fe200078e0035 */
[----:B------:R-:W-:Y:S04]  /*1cc20*/  LDS R144, [R252+0xc100] ;  /* 0x00c10000fc907984 */ /* 0x000fe80000000800 */
[----:B--2---:R-:W-:Y:S01]  /*1cc30*/  HMMA.1688.F32.TF32 R48, R44, R14, R160 ;  /* 0x0000000e2c30723c */ /* 0x004fe200000810a0 */
[----:B------:R-:W-:Y:S01]  /*1cc40*/  IMAD.MOV.U32 R82, RZ, RZ, R76 ;  /* 0x000000ffff527224 */ /* 0x000fe200078e004c */
[----:B------:R-:W-:Y:S01]  /*1cc50*/  MOV R83, R77 ;  /* 0x0000004d00537202 */ /* 0x000fe20000000f00 */
[----:B------:R-:W-:Y:S01]  /*1cc60*/  IMAD.MOV.U32 R76, RZ, RZ, R78 ;  /* 0x000000ffff4c7224 */ /* 0x000fe200078e004e */
[----:B------:R-:W-:Y:S01]  /*1cc70*/  LDS R146, [R252+0xd100] ;  /* 0x00d10000fc927984 */ /* 0x000fe20000000800 */
[----:B------:R-:W-:-:S02]  /*1cc80*/  IMAD.MOV.U32 R77, RZ, RZ, R79 ;  /* 0x000000ffff4d7224 */ /* 0x000fc400078e004f */
[----:B------:R-:W-:Y:S01]  /*1cc90*/  IMAD.MOV.U32 R78, RZ, RZ, R72 ;  /* 0x000000ffff4e7224 */ /* 0x000fe200078e0048 */
[----:B------:R-:W-:Y:S01]  /*1cca0*/  MOV R72, R74 ;  /* 0x0000004a00487202 */ /* 0x000fe20000000f00 */
[----:B------:R-:W-:Y:S01]  /*1ccb0*/  IMAD.MOV.U32 R79, RZ, RZ, R73 ;  /* 0x000000ffff4f7224 */ /* 0x000fe200078e0049 */
[C---:B-1----:R-:W-:Y:S01]  /*1ccc0*/  HMMA.1688.F32.TF32 R184, R40.reuse, R6, R184 ;  /* 0x0000000628b8723c */ /* 0x042fe200000810b8 */
[----:B------:R-:W-:Y:S01]  /*1ccd0*/  IMAD.MOV.U32 R73, RZ, RZ, R75 ;  /* 0x000000ffff497224 */ /* 0x000fe200078e004b */
[----:B------:R-:W-:Y:S01]  /*1cce0*/  LDS R145, [R3+0xc100] ;  /* 0x00c1000003917984 */ /* 0x000fe20000000800 */
[----:B------:R-:W-:Y:S02]  /*1ccf0*/  IMAD.MOV.U32 R74, RZ, RZ, R68 ;  /* 0x000000ffff4a7224 */ /* 0x000fe400078e0044 */
[----:B------:R-:W-:Y:S01]  /*1cd00*/  IMAD.MOV.U32 R75, RZ, RZ, R69 ;  /* 0x000000ffff4b7224 */ /* 0x000fe200078e0045 */
[----:B------:R-:W-:Y:S01]  /*1cd10*/  MOV R69, R71 ;  /* 0x0000004700457202 */ /* 0x000fe20000000f00 */
[----:B------:R-:W-:Y:S01]  /*1cd20*/  IMAD.MOV.U32 R68, RZ, RZ, R70 ;  /* 0x000000ffff447224 */ /* 0x000fe200078e0046 */
[----:B------:R-:W-:Y:S01]  /*1cd30*/  HMMA.1688.F32.TF32 R188, R40, R10, R188 ;  /* 0x0000000a28bc723c */ /* 0x000fe200000810bc */
[----:B------:R-:W-:Y:S01]  /*1cd40*/  IMAD.MOV.U32 R70, RZ, RZ, R64 ;  /* 0x000000ffff467224 */ /* 0x000fe200078e0040 */
[----:B------:R-:W-:Y:S01]  /*1cd50*/  LDS R147, [R3+0xd100] ;  /* 0x00d1000003937984 */ /* 0x000fe20000000800 */
[----:B------:R-:W-:-:S02]  /*1cd60*/  IMAD.MOV.U32 R71, RZ, RZ, R65 ;  /* 0x000000ffff477224 */ /* 0x000fc400078e0041 */
[----:B------:R-:W-:Y:S01]  /*1cd70*/  IMAD.MOV.U32 R64, RZ, RZ, R66 ;  /* 0x000000ffff407224 */ /* 0x000fe200078e0042 */
[----:B------:R-:W-:Y:S01]  /*1cd80*/  MOV R66, R60 ;  /* 0x0000003c00427202 */ /* 0x000fe20000000f00 */
[----:B------:R-:W-:Y:S01]  /*1cd90*/  IMAD.MOV.U32 R65, RZ, RZ, R67 ;  /* 0x000000ffff417224 */ /* 0x000fe200078e0043 */
[C---:B------:R-:W-:Y:S01]  /*1cda0*/  HMMA.1688.F32.TF32 R192, R40.reuse, R14, R192 ;  /* 0x0000000e28c0723c */ /* 0x040fe200000810c0 */
[----:B------:R-:W-:Y:S01]  /*1cdb0*/  IMAD.MOV.U32 R67, RZ, RZ, R61 ;  /* 0x000000ffff437224 */ /* 0x000fe200078e003d */
[----:B------:R1:W-:Y:S01]  /*1cdc0*/  STL.64 [R1+0xf0], R48 ;  /* 0x0000f03001007387 */ /* 0x0003e20000100a00 */
[----:B------:R-:W-:Y:S02]  /*1cdd0*/  IMAD.MOV.U32 R60, RZ, RZ, R2 ;  /* 0x000000ffff3c7224 */ /* 0x000fe400078e0002 */
[----:B------:R-:W-:Y:S01]  /*1cde0*/  IMAD.MOV.U32 R61, RZ, RZ, R0 ;  /* 0x000000ffff3d7224 */ /* 0x000fe200078e0000 */
[----:B------:R-:W-:Y:S01]  /*1cdf0*/  MOV R0, R51 ;  /* 0x0000003300007202 */ /* 0x000fe20000000f00 */
[----:B------:R-:W-:Y:S01]  /*1ce00*/  IMAD.MOV.U32 R2, RZ, RZ, R50 ;  /* 0x000000ffff027224 */ /* 0x000fe200078e0032 */
[C---:B------:R-:W-:Y:S08]  /*1ce10*/  HMMA.1688.F32.TF32 R196, R40.reuse, R18, R196 ;  /* 0x0000001228c4723c */ /* 0x040ff000000810c4 */
[C---:B------:R-:W-:Y:S08]  /*1ce20*/  HMMA.1688.F32.TF32 R200, R40.reuse, R22, R200 ;  /* 0x0000001628c8723c */ /* 0x040ff000000810c8 */
[C---:B------:R-:W-:Y:S08]  /*1ce30*/  HMMA.1688.F32.TF32 R204, R40.reuse, R26, R204 ;  /* 0x0000001a28cc723c */ /* 0x040ff000000810cc */
[C---:B------:R-:W-:Y:S08]  /*1ce40*/  HMMA.1688.F32.TF32 R208, R40.reuse, R30, R208 ;  /* 0x0000001e28d0723c */ /* 0x040ff000000810d0 */
[----:B------:R-:W-:Y:S01]  /*1ce50*/  HMMA.1688.F32.TF32 R212, R40, R34, R212 ;  /* 0x0000002228d4723c */ /* 0x000fe200000810d4 */
[----:B------:R-:W-:Y:S01]  /*1ce60*/  MOV R88, R230 ;  /* 0x000000e600587202 */ /* 0x000fe20000000f00 */
[----:B------:R-:W-:-:S02]  /*1ce70*/  IMAD.MOV.U32 R89, RZ, RZ, R229 ;  /* 0x000000ffff597224 */ /* 0x000fc400078e00e5 */
[----:B------:R-:W-:Y:S02]  /*1ce80*/  IMAD.MOV.U32 R90, RZ, RZ, R228 ;  /* 0x000000ffff5a7224 */ /* 0x000fe400078e00e4 */
[----:B------:R-:W-:Y:S01]  /*1ce90*/  IMAD.MOV.U32 R91, RZ, RZ, R21 ;  /* 0x000000ffff5b7224 */ /* 0x000fe200078e0015 */
[----:B------:R-:W-:Y:S01]  /*1cea0*/  MOV R85, R225 ;  /* 0x000000e100557202 */ /* 0x000fe20000000f00 */
[----:B-1----:R-:W-:Y:S01]  /*1ceb0*/  HMMA.1688.F32.TF32 R48, R44, R18, R164 ;  /* 0x000000122c30723c */ /* 0x002fe200000810a4 */
[----:B------:R-:W-:Y:S01]  /*1cec0*/  IMAD.MOV.U32 R84, RZ, RZ, R226 ;  /* 0x000000ffff547224 */ /* 0x000fe200078e00e2 */
[----:B------:R-:W-:Y:S01]  /*1ced0*/  LDS R80, [R252+0xc000] ;  /* 0x00c00000fc507984 */ /* 0x000fe20000000800 */
[----:B------:R-:W-:Y:S02]  /*1cee0*/  IMAD.MOV.U32 R86, RZ, RZ, R224 ;  /* 0x000000ffff567224 */ /* 0x000fe400078e00e0 */
[----:B------:R-:W-:Y:S01]  /*1cef0*/  IMAD.MOV.U32 R87, RZ, RZ, R231 ;  /* 0x000000ffff577224 */ /* 0x000fe200078e00e7 */
[----:B------:R-:W-:Y:S02]  /*1cf00*/  LDS R81, [R3+0xc000] ;  /* 0x00c0000003517984 */ /* 0x000fe40000000800 */
[----:B------:R-:W-:Y:S11]  /*1cf10*/  HMMA.1688.F32.TF32 R40, R36, R6, R216 ;  /* 0x000000062428723c */ /* 0x000ff600000810d8 */
[----:B------:R-:W-:Y:S04]  /*1cf20*/  @!UPT UIADD3 URZ, URZ, URZ, URZ ;  /* 0x0000003f3f3ff290 */ /* 0x000fe8000fffe03f */
[----:B------:R-:W-:Y:S04]  /*1cf30*/  STL.64 [R1+0xe0], R48 ;  /* 0x0000e03001007387 */ /* 0x000fe80000100a00 */
[----:B------:R-:W-:Y:S04]  /*1cf40*/  STL.64 [R1+0xe8], R50 ;  /* 0x0000e83201007387 */ /* 0x000fe80000100a00 */
[----:B------:R-:W-:Y:S04]  /*1cf50*/  STL.64 [R1+0x150], R40 ;  /* 0x0001502801007387 */ /* 0x000fe80000100a00 */
[----:B------:R-:W-:Y:S04]  /*1cf60*/  STL.64 [R1+0x158], R42 ;  /* 0x0001582a01007387 */ /* 0x000fe80000100a00 */
[----:B------:R-:W2:Y:S04]  /*1cf70*/  LDL.LU R16, [R1+0xb08] ;  /* 0x000b080001107983 */ /* 0x000ea80000300800 */
[----:B------:R-:W3:Y:S04]  /*1cf80*/  LDL.LU R13, [R1+0xb04] ;  /* 0x000b0400010d7983 */ /* 0x000ee80000300800 */
[----:B------:R-:W4:Y:S04]  /*1cf90*/  LDL.LU R220, [R1+0xb00] ;  /* 0x000b000001dc7983 */ /* 0x000f280000300800 */
[----:B------:R-:W5:Y:S04]  /*1cfa0*/  LDL.LU R221, [R1+0xafc] ;  /* 0x000afc0001dd7983 */ /* 0x000f680000300800 */
        /* <DEDUP_REMOVED lines=17> */
[----:B------:R-:W-:-:S03]  /*1d0c0*/  IMAD.MOV.U32 R134, RZ, RZ, R76 ;  /* 0x000000ffff867224 */ /* 0x000fc600078e004c */
[----:B------:R-:W4:Y:S01]  /*1d0d0*/  LDL.LU R231, [R1+0xab4] ;  /* 0x000ab40001e77983 */ /* 0x000f220000300800 */
[----:B------:R-:W-:-:S03]  /*1d0e0*/  IMAD.MOV.U32 R135, RZ, RZ, R77 ;  /* 0x000000ffff877224 */ /* 0x000fc600078e004d */
[----:B------:R-:W4:Y:S01]  /*1d0f0*/  LDL.LU R5, [R1+0xab0] ;  /* 0x000ab00001057983 */ /* 0x000f220000300800 */
[----:B------:R-:W-:-:S03]  /*1d100*/  MOV R128, R78 ;  /* 0x0000004e00807202 */ /* 0x000fc60000000f00 */
[----:B------:R-:W4:Y:S01]  /*1d110*/  LDL.LU R32, [R1+0xaac] ;  /* 0x000aac0001207983 */ /* 0x000f220000300800 */
[----:B------:R-:W-:-:S03]  /*1d120*/  IMAD.MOV.U32 R129, RZ, RZ, R79 ;  /* 0x000000ffff817224 */ /* 0x000fc600078e004f */
[----:B------:R-:W4:Y:S01]  /*1d130*/  LDL.LU R33, [R1+0xaa8] ;  /* 0x000aa80001217983 */ /* 0x000f220000300800 */
[----:B------:R-:W-:-:S03]  /*1d140*/  IMAD.MOV.U32 R78, RZ, RZ, R17 ;  /* 0x000000ffff4e7224 */ /* 0x000fc600078e0011 */
[----:B------:R-:W4:Y:S01]  /*1d150*/  LDL.LU R227, [R1+0xaa4] ;  /* 0x000aa40001e37983 */ /* 0x000f220000300800 */
[----:B------:R-:W-:Y:S01]  /*1d160*/  IMAD.MOV.U32 R130, RZ, RZ, R72 ;  /* 0x000000ffff827224 */ /* 0x000fe200078e0048 */
[----:B------:R-:W-:Y:S01]  /*1d170*/  MOV R79, R20 ;  /* 0x00000014004f7202 */ /* 0x000fe20000000f00 */
[----:B------:R-:W-:Y:S01]  /*1d180*/  IMAD.MOV.U32 R131, RZ, RZ, R73 ;  /* 0x000000ffff837224 */ /* 0x000fe200078e0049 */
[----:B------:R-:W-:Y:S01]  /*1d190*/  MOV R125, R75 ;  /* 0x0000004b007d7202 */ /* 0x000fe20000000f00 */
[----:B------:R-:W-:Y:S02]  /*1d1a0*/  IMAD.MOV.U32 R124, RZ, RZ, R74 ;  /* 0x000000ffff7c7224 */ /* 0x000fe400078e004a */
[----:B------:R-:W-:Y:S02]  /*1d1b0*/  IMAD.MOV.U32 R126, RZ, RZ, R68 ;  /* 0x000000ffff7e7224 */ /* 0x000fe400078e0044 */
[----:B------:R-:W-:Y:S02]  /*1d1c0*/  IMAD.MOV.U32 R127, RZ, RZ, R69 ;  /* 0x000000ffff7f7224 */ /* 0x000fe400078e0045 */
[----:B------:R-:W-:-:S02]  /*1d1d0*/  IMAD.MOV.U32 R120, RZ, RZ, R70 ;  /* 0x000000ffff787224 */ /* 0x000fc400078e0046 */
[----:B------:R-:W-:Y:S02]  /*1d1e0*/  IMAD.MOV.U32 R121, RZ, RZ, R71 ;  /* 0x000000ffff797224 */ /* 0x000fe400078e0047 */
[----:B--2---:R-:W-:Y:S02]  /*1d1f0*/  IMAD.MOV.U32 R77, RZ, RZ, R16 ;  /* 0x000000ffff4d7224 */ /* 0x004fe400078e0010 */
[----:B---3--:R-:W-:Y:S02]  /*1d200*/  IMAD.MOV.U32 R76, RZ, RZ, R13 ;  /* 0x000000ffff4c7224 */ /* 0x008fe400078e000d */
[----:B------:R-:W2:Y:S04]  /*1d210*/  LDL.LU R13, [R1+0xaa0] ;  /* 0x000aa000010d7983 */ /* 0x000ea80000300800 */
[----:B------:R-:W3:Y:S04]  /*1d220*/  LDL.LU R16, [R1+0xa9c] ;  /* 0x000a9c0001107983 */ /* 0x000ee80000300800 */
[----:B------:R-:W2:Y:S01]  /*1d230*/  LDL.LU R17, [R1+0xa98] ;  /* 0x000a980001117983 */ /* 0x000ea20000300800 */
[----:B-----5:R-:W-:-:S02]  /*1d240*/  IMAD.MOV.U32 R74, RZ, RZ, R221 ;  /* 0x000000ffff4a7224 */ /* 0x020fc400078e00dd */
[----:B----4-:R-:W-:Y:S01]  /*1d250*/  IMAD.MOV.U32 R73, RZ, RZ, R29 ;  /* 0x000000ffff497224 */ /* 0x010fe200078e001d */
[----:B------:R-:W4:Y:S01]  /*1d260*/  LDL.LU R20, [R1+0xa94] ;  /* 0x000a940001147983 */ /* 0x000f220000300800 */
[----:B------:R-:W-:-:S03]  /*1d270*/  IMAD.MOV.U32 R72, RZ, RZ, R28 ;  /* 0x000000ffff487224 */ /* 0x000fc600078e001c */
[----:B------:R-:W5:Y:S01]  /*1d280*/  LDL.LU R28, [R1+0xa90] ;  /* 0x000a9000011c7983 */ /* 0x000f620000300800 */
[----:B------:R-:W-:-:S03]  /*1d290*/  IMAD.MOV.U32 R75, RZ, RZ, R220 ;  /* 0x000000ffff4b7224 */ /* 0x000fc600078e00dc */
[----:B------:R-:W2:Y:S04]  /*1d2a0*/  LDL.LU R29, [R1+0xa8c] ;  /* 0x000a8c00011d7983 */ /* 0x000ea80000300800 */
[----:B------:R-:W2:Y:S01]  /*1d2b0*/  LDL.LU R221, [R1+0xa88] ;  /* 0x000a880001dd7983 */ /* 0x000ea20000300800 */
[----:B------:R-:W-:Y:S02]  /*1d2c0*/  IMAD.MOV.U32 R70, RZ, RZ, R223 ;  /* 0x000000ffff467224 */ /* 0x000fe400078e00df */
[----:B------:R-:W-:Y:S01]  /*1d2d0*/  IMAD.MOV.U32 R69, RZ, RZ, R25 ;  /* 0x000000ffff457224 */ /* 0x000fe200078e0019 */
[----:B------:R-:W3:Y:S01]  /*1d2e0*/  LDL.LU R220, [R1+0xa84] ;  /* 0x000a840001dc7983 */ /* 0x000ee20000300800 */
[----:B------:R-:W-:-:S03]  /*1d2f0*/  MOV R68, R24 ;  /* 0x0000001800447202 */ /* 0x000fc60000000f00 */
[----:B------:R-:W4:Y:S01]  /*1d300*/  LDL.LU R24, [R1+0xa80] ;  /* 0x000a800001187983 */ /* 0x000f220000300800 */
[----:B------:R-:W-:-:S03]  /*1d310*/  IMAD.MOV.U32 R71, RZ, RZ, R222 ;  /* 0x000000ffff477224 */ /* 0x000fc600078e00de */
[----:B------:R-:W4:Y:S04]  /*1d320*/  LDL.LU R25, [R1+0xa7c] ;  /* 0x000a7c0001197983 */ /* 0x000f280000300800 */
[----:B------:R-:W4:Y:S04]  /*1d330*/  LDL.LU R223, [R1+0xa78] ;  /* 0x000a780001df7983 */ /* 0x000f280000300800 */
[----:B------:R-:W5:Y:S01]  /*1d340*/  LDL.LU R222, [R1+0xa74] ;  /* 0x000a740001de7983 */ /* 0x000f620000300800 */
[----:B------:R-:W-:Y:S01]  /*1d350*/  IMAD.MOV.U32 R118, RZ, RZ, R60 ;  /* 0x000000ffff767224 */ /* 0x000fe200078e003c */
[----:B------:R-:W-:Y:S01]  /*1d360*/  MOV R119, R61 ;  /* 0x0000003d00777202 */ /* 0x000fe20000000f00 */
[----:B------:R-:W-:-:S02]  /*1d370*/  IMAD.MOV.U32 R136, RZ, RZ, R62 ;  /* 0x000000ffff887224 */ /* 0x000fc400078e003e */
[----:B------:R-:W-:Y:S02]  /*1d380*/  IMAD.MOV.U32 R137, RZ, RZ, R63 ;  /* 0x000000ffff897224 */ /* 0x000fe400078e003f */
[----:B------:R-:W-:Y:S02]  /*1d390*/  IMAD.MOV.U32 R138, RZ, RZ, R56 ;  /* 0x000000ffff8a7224 */ /* 0x000fe400078e0038 */
[----:B------:R-:W-:Y:S02]  /*1d3a0*/  IMAD.MOV.U32 R63, RZ, RZ, R230 ;  /* 0x000000ffff3f7224 */ /* 0x000fe400078e00e6 */
[----:B------:R-:W-:Y:S01]  /*1d3b0*/  IMAD.MOV.U32 R62, RZ, RZ, R229 ;  /* 0x000000ffff3e7224 */ /* 0x000fe200078e00e5 */
[----:B------:R-:W-:Y:S01]  /*1d3c0*/  MOV R61, R228 ;  /* 0x000000e4003d7202 */ /* 0x000fe20000000f00 */
[----:B------:R-:W-:Y:S02]  /*1d3d0*/  IMAD.MOV.U32 R60, RZ, RZ, R21 ;  /* 0x000000ffff3c7224 */ /* 0x000fe400078e0015 */
[----:B------:R-:W5:Y:S01]  /*1d3e0*/  LDL.LU R21, [R1+0xa70] ;  /* 0x000a700001157983 */ /* 0x000f620000300800 */
[----:B------:R-:W-:-:S03]  /*1d3f0*/  IMAD.MOV.U32 R139, RZ, RZ, R57 ;  /* 0x000000ffff8b7224 */ /* 0x000fc600078e0039 */
[----:B------:R-:W5:Y:S04]  /*1d400*/  LDL.LU R228, [R1+0xa6c] ;  /* 0x000a6c0001e47983 */ /* 0x000f680000300800 */
[----:B------:R-:W5:Y:S01]  /*1d410*/  LDL.LU R229, [R1+0xa68] ;  /* 0x000a680001e57983 */ /* 0x000f620000300800 */
[----:B------:R-:W-:Y:S01]  /*1d420*/  MOV R58, R225 ;  /* 0x000000e1003a7202 */ /* 0x000fe20000000f00 */
[----:B------:R-:W-:Y:S02]  /*1d430*/  IMAD.MOV.U32 R57, RZ, RZ, R224 ;  /* 0x000000ffff397224 */ /* 0x000fe400078e00e0 */
[----:B------:R-:W5:Y:S01]  /*1d440*/  LDL.LU R230, [R1+0xa64] ;  /* 0x000a640001e67983 */ /* 0x000f620000300800 */
[----:B------:R-:W-:-:S03]  /*1d450*/  IMAD.MOV.U32 R56, RZ, RZ, R231 ;  /* 0x000000ffff387224 */ /* 0x000fc600078e00e7 */
[----:B------:R-:W5:Y:S01]  /*1d460*/  LDL.LU R231, [R1+0xa60] ;  /* 0x000a600001e77983 */ /* 0x000f620000300800 */
[----:B------:R-:W-:-:S03]  /*1d470*/  IMAD.MOV.U32 R59, RZ, RZ, R226 ;  /* 0x000000ffff3b7224 */ /* 0x000fc600078e00e2 */
[----:B------:R-:W5:Y:S01]  /*1d480*/  LDL.LU R224, [R1+0xa5c] ;  /* 0x000a5c0001e07983 */ /* 0x000f620000300800 */
[----:B------:R-:W-:-:S03]  /*1d490*/  MOV R151, R5 ;  /* 0x0000000500977202 */ /* 0x000fc60000000f00 */
[----:B------:R-:W5:Y:S04]  /*1d4a0*/  LDL.LU R225, [R1+0xa58] ;  /* 0x000a580001e17983 */ /* 0x000f680000300800 */
[----:B------:R-:W5:Y:S01]  /*1d4b0*/  LDL.LU R226, [R1+0xa54] ;  /* 0x000a540001e27983 */ /* 0x000f620000300800 */
[----:B------:R-:W-:-:S03]  /*1d4c0*/  IMAD.MOV.U32 R148, RZ, RZ, R227 ;  /* 0x000000ffff947224 */ /* 0x000fc600078e00e3 */
[----:B------:R-:W5:Y:S04]  /*1d4d0*/  LDL.LU R227, [R1+0xa50] ;  /* 0x000a500001e37983 */ /* 0x000f680000300800 */
[----:B------:R-:W5:Y:S01]  /*1d4e0*/  LDL.LU R5, [R1+0x2e0] ;  /* 0x0002e00001057983 */ /* 0x000f620000300800 */
[----:B--2---:R-:W-:Y:S02]  /*1d4f0*/  IMAD.MOV.U32 R157, RZ, RZ, R221 ;  /* 0x000000ffff9d7224 */ /* 0x004fe400078e00dd */
[----:B---3--:R-:W-:Y:S02]  /*1d500*/  IMAD.MOV.U32 R156, RZ, RZ, R220 ;  /* 0x000000ffff9c7224 */ /* 0x008fe400078e00dc */
[----:B------:R-:W2:Y:S04]  /*1d510*/  LDL.LU R220, [R1+0xa4c] ;  /* 0x000a4c0001dc7983 */ /* 0x000ea80000300800 */
[----:B------:R-:W2:Y:S01]  /*1d520*/  LDL.LU R221, [R1+0xa48] ;  /* 0x000a480001dd7983 */ /* 0x000ea20000300800 */
[----:B----4-:R-:W-:Y:S01]  /*1d530*/  IMAD.MOV.U32 R161, RZ, RZ, R223 ;  /* 0x000000ffffa17224 */ /* 0x010fe200078e00df */
[----:B-----5:R-:W-:-:S02]  /*1d540*/  MOV R160, R222 ;  /* 0x000000de00a07202 */ /* 0x020fc40000000f00 */
[----:B------:R-:W2:Y:S04]  /*1d550*/  LDL.LU R222, [R1+0xa44] ;  /* 0x000a440001de7983 */ /* 0x000ea80000300800 */
[----:B------:R-:W2:Y:S04]  /*1d560*/  LDL.LU R223, [R1+0xa40] ;  /* 0x000a400001df7983 */ /* 0x000ea80000300800 */
[----:B------:R-:W3:Y:S04]  /*1d570*/  LDL.LU R164, [R1+0x2d0] ;  /* 0x0002d00001a47983 */ /* 0x000ee80000300800 */
[----:B------:R-:W3:Y:S04]  /*1d580*/  LDL.LU R165, [R1+0x2d4] ;  /* 0x0002d40001a57983 */ /* 0x000ee80000300800 */
[----:B------:R-:W3:Y:S01]  /*1d590*/  LDL.LU R166, [R1+0x2d8] ;  /* 0x0002d80001a67983 */ /* 0x000ee20000300800 */
[----:B------:R-:W-:-:S02]  /*1d5a0*/  IMAD.MOV.U32 R162, RZ, RZ, R25 ;  /* 0x000000ffffa27224 */ /* 0x000fc400078e0019 */
[----:B------:R-:W-:Y:S02]  /*1d5b0*/  IMAD.MOV.U32 R163, RZ, RZ, R24 ;  /* 0x000000ffffa37224 */ /* 0x000fe400078e0018 */
[----:B------:R-:W-:Y:S02]  /*1d5c0*/  IMAD.MOV.U32 R167, RZ, RZ, R21 ;  /* 0x000000ffffa77224 */ /* 0x000fe400078e0015 */
[----:B------:R-:W-:Y:S01]  /*1d5d0*/  IMAD.MOV.U32 R216, RZ, RZ, R232 ;  /* 0x000000ffffd87224 */ /* 0x000fe200078e00e8 */
[----:B------:R-:W-:Y:S01]  /*1d5e0*/  MOV R218, R234 ;  /* 0x000000ea00da7202 */ /* 0x000fe20000000f00 */
[----:B------:R-:W4:Y:S01]  /*1d5f0*/  LDL.LU R232, [R1+0xa3c] ;  /* 0x000a3c0001e87983 */ /* 0x000f220000300800 */
[----:B------:R-:W-:Y:S01]  /*1d600*/  IMAD.MOV.U32 R217, RZ, RZ, R233 ;  /* 0x000000ffffd97224 */ /* 0x000fe200078e00e9 */
[----:B------:R-:W-:Y:S01]  /*1d610*/  HMMA.1688.F32.TF32 R24, R36, R26, R160 ;  /* 0x0000001a2418723c */ /* 0x000fe200000810a0 */
[----:B------:R-:W-:Y:S01]  /*1d620*/  IMAD.MOV.U32 R219, RZ, RZ, R236 ;  /* 0x000000ffffdb7224 */ /* 0x000fe200078e00ec */
[----:B------:R-:W4:Y:S01]  /*1d630*/  LDL.LU R233, [R1+0xa38] ;  /* 0x000a380001e97983 */ /* 0x000f220000300800 */
[----:B------:R-:W-:-:S03]  /*1d640*/  MOV R152, R20 ;  /* 0x0000001400987202 */ /* 0x000fc60000000f00 */
[----:B------:R-:W4:Y:S02]  /*1d650*/  LDL.LU R234, [R1+0xa34] ;  /* 0x000a340001ea7983 */ /* 0x000f240000300800 */
[----:B------:R-:W-:Y:S02]  /*1d660*/  HMMA.1688.F32.TF32 R244, R44, R22, R168 ;  /* 0x000000162cf4723c */ /* 0x000fe400000810a8 */
[----:B------:R-:W5:Y:S04]  /*1d670*/  LDL.LU R236, [R1+0xa30] ;  /* 0x000a300001ec7983 */ /* 0x000f680000300800 */
[----:B------:R-:W2:Y:S04]  /*1d680*/  LDL.LU R160, [R1+0x2a0] ;  /* 0x0002a00001a07983 */ /* 0x000ea80000300800 */
[----:B------:R-:W2:Y:S04]  /*1d690*/  LDL.LU R161, [R1+0x2a4] ;  /* 0x0002a40001a17983 */ /* 0x000ea80000300800 */
[----:B------:R-:W2:Y:S04]  /*1d6a0*/  LDL.LU R162, [R1+0x2a8] ;  /* 0x0002a80001a27983 */ /* 0x000ea80000300800 */
[----:B------:R-:W2:Y:S01]  /*1d6b0*/  LDL.LU R163, [R1+0x2ac] ;  /* 0x0002ac0001a37983 */ /* 0x000ea20000300800 */
[----:B------:R-:W-:-:S02]  /*1d6c0*/  IMAD.MOV.U32 R172, RZ, RZ, R249 ;  /* 0x000000ffffac7224 */ /* 0x000fc400078e00f9 */
[----:B------:R-:W-:Y:S02]  /*1d6d0*/  IMAD.MOV.U32 R173, RZ, RZ, R250 ;  /* 0x000000ffffad7224 */ /* 0x000fe400078e00fa */
[----:B------:R-:W-:Y:S02]  /*1d6e0*/  IMAD.MOV.U32 R174, RZ, RZ, R251 ;  /* 0x000000ffffae7224 */ /* 0x000fe400078e00fb */
[----:B------:R-:W-:Y:S01]  /*1d6f0*/  IMAD.MOV.U32 R175, RZ, RZ, R235 ;  /* 0x000000ffffaf7224 */ /* 0x000fe200078e00eb */
[----:B------:R-:W-:Y:S01]  /*1d700*/  MOV R122, R64 ;  /* 0x00000040007a7202 */ /* 0x000fe20000000f00 */
[----:B------:R-:W-:Y:S01]  /*1d710*/  IMAD.MOV.U32 R123, RZ, RZ, R65 ;  /* 0x000000ffff7b7224 */ /* 0x000fe200078e0041 */
[----:B------:R-:W-:Y:S01]  /*1d720*/  HMMA.1688.F32.TF32 R176, R44, R30, R176 ;  /* 0x0000001e2cb0723c */ /* 0x000fe200000810b0 */
[----:B------:R-:W-:Y:S01]  /*1d730*/  IMAD.MOV.U32 R116, RZ, RZ, R66 ;  /* 0x000000ffff747224 */ /* 0x000fe200078e0042 */
[----:B------:R-:W-:Y:S01]  /*1d740*/  LDSM.16.M88.4 R40, [R5+0x53080] ;  /* 0x053080000528783b */ /* 0x000fe20000000200 */
[----:B------:R-:W-:-:S02]  /*1d750*/  IMAD.MOV.U32 R132, RZ, RZ, R82 ;  /* 0x000000ffff847224 */ /* 0x000fc400078e0052 */
[----:B------:R-:W-:Y:S01]  /*1d760*/  IMAD.MOV.U32 R133, RZ, RZ, R83 ;  /* 0x000000ffff857224 */ /* 0x000fe200078e0053 */
[----:B------:R-:W-:Y:S02]  /*1d770*/  LDSM.16.M88.4 R48, [R5+0x55080] ;  /* 0x055080000530783b */ /* 0x000fe40000000200 */
[----:B---3--:R-:W-:Y:S01]  /*1d780*/  HMMA.1688.F32.TF32 R20, R36, R22, R164 ;  /* 0x000000162414723c */ /* 0x008fe200000810a4 */
[----:B------:R-:W-:Y:S01]  /*1d790*/  IMAD.MOV.U32 R117, RZ, RZ, R67 ;  /* 0x000000ffff757224 */ /* 0x000fe200078e0043 */
[----:B------:R-:W-:Y:S01]  /*1d7a0*/  MOV R65, R9 ;  /* 0x0000000900417202 */ /* 0x000fe20000000f00 */
[----:B------:R-:W-:Y:S01]  /*1d7b0*/  IMAD.MOV.U32 R104, RZ, RZ, R54 ;  /* 0x000000ffff687224 */ /* 0x000fe200078e0036 */
[----:B------:R-:W-:Y:S03]  /*1d7c0*/  LDS R82, [R252+0xd000] ;  /* 0x00d00000fc527984 */ /* 0x000fe60000000800 */
[----:B------:R-:W-:Y:S01]  /*1d7d0*/  IMAD.MOV.U32 R164, RZ, RZ, R237 ;  /* 0x000000ffffa47224 */ /* 0x000fe200078e00ed */
[----:B------:R-:W-:Y:S01]  /*1d7e0*/  HMMA.1688.F32.TF32 R180, R44, R34, R180 ;  /* 0x000000222cb4723c */ /* 0x000fe200000810b4 */
[----:B------:R-:W5:Y:S01]  /*1d7f0*/  LDL.LU R237, [R1+0xa2c] ;  /* 0x000a2c0001ed7983 */ /* 0x000f620000300800 */
[----:B------:R-:W-:Y:S01]  /*1d800*/  IMAD.MOV.U32 R165, RZ, RZ, R238 ;  /* 0x000000ffffa57224 */ /* 0x000fe200078e00ee */
[----:B------:R-:W-:Y:S01]  /*1d810*/  MOV R167, R248 ;  /* 0x000000f800a77202 */ /* 0x000fe20000000f00 */
[----:B------:R-:W-:Y:S01]  /*1d820*/  IMAD.MOV.U32 R166, RZ, RZ, R239 ;  /* 0x000000ffffa67224 */ /* 0x000fe200078e00ef */
[----:B------:R-:W5:Y:S04]  /*1d830*/  LDL.LU R238, [R1+0xa28] ;  /* 0x000a280001ee7983 */ /* 0x000f680000300800 */
[----:B------:R-:W5:Y:S04]  /*1d840*/  LDL.LU R239, [R1+0xa24] ;  /* 0x000a240001ef7983 */ /* 0x000f680000300800 */
[----:B------:R-:W3:Y:S04]  /*1d850*/  LDL.LU R248, [R1+0xa20] ;  /* 0x000a200001f87983 */ /* 0x000ee80000300800 */
[----:B------:R-:W3:Y:S04]  /*1d860*/  LDL.LU R249, [R1+0xa1c] ;  /* 0x000a1c0001f97983 */ /* 0x000ee80000300800 */
[----:B------:R-:W3:Y:S04]  /*1d870*/  LDL.LU R250, [R1+0xa18] ;  /* 0x000a180001fa7983 */ /* 0x000ee80000300800 */
[----:B------:R-:W3:Y:S04]  /*1d880*/  LDL.LU R251, [R1+0xa14] ;  /* 0x000a140001fb7983 */ /* 0x000ee80000300800 */
[----:B------:R-:W4:Y:S01]  /*1d890*/  LDL.LU R235, [R1+0xa10] ;  /* 0x000a100001eb7983 */ /* 0x000f220000300800 */
[----:B------:R-:W-:Y:S01]  /*1d8a0*/  IMAD.MOV.U32 R153, RZ, RZ, R17 ;  /* 0x000000ffff997224 */ /* 0x000fe200078e0011 */
[----:B--2---:R-:W-:Y:S01]  /*1d8b0*/  HMMA.1688.F32.TF32 R220, R36, R10, R220 ;  /* 0x0000000a24dc723c */ /* 0x004fe200000810dc */
[----:B------:R-:W-:Y:S01]  /*1d8c0*/  IMAD.MOV.U32 R154, RZ, RZ, R16 ;  /* 0x000000ffff9a7224 */ /* 0x000fe200078e0010 */
[----:B------:R-:W-:Y:S01]  /*1d8d0*/  LDS R83, [R3+0xd000] ;  /* 0x00d0000003537984 */ /* 0x000fe20000000800 */
[----:B------:R-:W-:-:S02]  /*1d8e0*/  IMAD.MOV.U32 R155, RZ, RZ, R13 ;  /* 0x000000ffff9b7224 */ /* 0x000fc400078e000d */
[----:B------:R-:W-:Y:S01]  /*1d8f0*/  IMAD.MOV.U32 R64, RZ, RZ, R12 ;  /* 0x000000ffff407224 */ /* 0x000fe200078e000c */
[----:B------:R-:W-:Y:S01]  /*1d900*/  LDSM.16.M88.4 R44, [R5+0x52080] ;  /* 0x05208000052c783b */ /* 0x000fe20000000200 */
[----:B------:R-:W-:Y:S01]  /*1d910*/  IMAD.MOV.U32 R66, RZ, RZ, R8 ;  /* 0x000000ffff427224 */ /* 0x000fe200078e0008 */
[C---:B------:R-:W-:Y:S01]  /*1d920*/  HMMA.1688.F32.TF32 R224, R36.reuse, R14, R224 ;  /* 0x0000000e24e0723c */ /* 0x040fe200000810e0 */
[----:B------:R-:W-:Y:S01]  /*1d930*/  IMAD.MOV.U32 R67, RZ, RZ, R4 ;  /* 0x000000ffff437224 */ /* 0x000fe200078e0004 */
[----:B------:R-:W-:Y:S04]  /*1d940*/  LDSM.16.M88.4 R12, [R5+0x51080] ;  /* 0x05108000050c783b */ /* 0x000fe80000000200 */
[----:B------:R-:W-:Y:S02]  /*1d950*/  LDSM.16.M88.4 R52, [R5+0x54080] ;  /* 0x054080000534783b */ /* 0x000fe40000000200 */
[----:B------:R-:W-:Y:S02]  /*1d960*/  HMMA.1688.F32.TF32 R228, R36, R18, R228 ;  /* 0x0000001224e4723c */ /* 0x000fe400000810e4 */
[----:B------:R-:W1:Y:S04]  /*1d970*/  LDSM.16.M88.4 R16, [R5+0x50080] ;  /* 0x050080000510783b */ /* 0x000e680000000200 */
[----:B------:R-:W2:Y:S04]  /*1d980*/  LDSM.16.M88.4 R8, [R5+0x56080] ;  /* 0x056080000508783b */ /* 0x000ea80000000200 */
[----:B------:R-:W2:Y:S01]  /*1d990*/  LDSM.16.M88.4 R4, [R5+0x57080] ;  /* 0x057080000504783b */ /* 0x000ea20000000200 */
[----:B------:R-:W-:-:S02]  /*1d9a0*/  IMAD.MOV.U32 R158, RZ, RZ, R29 ;  /* 0x000000ffff9e7224 */ /* 0x000fc400078e001d */
[----:B------:R-:W-:Y:S01]  /*1d9b0*/  IMAD.MOV.U32 R159, RZ, RZ, R28 ;  /* 0x000000ffff9f7224 */ /* 0x000fe200078e001c */
[----:B------:R-:W4:Y:S01]  /*1d9c0*/  LDL.LU R168, [R1+0x280] ;  /* 0x0002800001a87983 */ /* 0x000f220000300800 */
[----:B------:R-:W-:Y:S02]  /*1d9d0*/  IMAD.MOV.U32 R149, RZ, RZ, R33 ;  /* 0x000000ffff957224 */ /* 0x000fe400078e0021 */
[----:B------:R-:W-:Y:S01]  /*1d9e0*/  IMAD.MOV.U32 R150, RZ, RZ, R32 ;  /* 0x000000ffff967224 */ /* 0x000fe200078e0020 */
[----:B------:R-:W4:Y:S04]  /*1d9f0*/  LDL.LU R169, [R1+0x284] ;  /* 0x0002840001a97983 */ /* 0x000f280000300800 */
[----:B------:R-:W4:Y:S04]  /*1da00*/  LDL.LU R170, [R1+0x288] ;  /* 0x0002880001aa7983 */ /* 0x000f280000300800 */
[----:B------:R-:W4:Y:S01]  /*1da10*/  LDL.LU R171, [R1+0x28c] ;  /* 0x00028c0001ab7983 */ /* 0x000f220000300800 */
[C---:B------:R-:W-:Y:S03]  /*1da20*/  HMMA.1688.F32.TF32 R28, R36.reuse, R30, R156 ;  /* 0x0000001e241c723c */ /* 0x040fe6000008109c */
[----:B------:R-:W-:Y:S04]  /*1da30*/  LDS R156, [R252+0xc300] ;  /* 0x00c30000fc9c7984 */ /* 0x000fe80000000800 */
[----:B------:R-:W-:Y:S01]  /*1da40*/  LDS R158, [R252+0xd300] ;  /* 0x00d30000fc9e7984 */ /* 0x000fe20000000800 */
[----:B------:R-:W-:Y:S03]  /*1da50*/  HMMA.1688.F32.TF32 R36, R36, R34, R152 ;  /* 0x000000222424723c */ /* 0x000fe60000081098 */
[----:B------:R-:W-:Y:S04]  /*1da60*/  LDS R157, [R3+0xc300] ;  /* 0x00c30000039d7984 */ /* 0x000fe80000000800 */
[----:B------:R-:W-:Y:S01]  /*1da70*/  LDS R159, [R3+0xd300] ;  /* 0x00d30000039f7984 */ /* 0x000fe20000000800 */
[C---:B-1----:R-:W-:Y:S03]  /*1da80*/  HMMA.1688.F32.TF32 R32, R80.reuse, R16, R148 ;  /* 0x000000105020723c */ /* 0x042fe60000081094 */
[----:B------:R-:W-:Y:S04]  /*1da90*/  LDS R148, [R252+0xc200] ;  /* 0x00c20000fc947984 */ /* 0x000fe80000000800 */
[----:B------:R-:W-:Y:S01]  /*1daa0*/  LDS R150, [R252+0xd200] ;  /* 0x00d20000fc967984 */ /* 0x000fe20000000800 */
[C---:B------:R-:W-:Y:S03]  /*1dab0*/  HMMA.1688.F32.TF32 R56, R80.reuse, R12, R56 ;  /* 0x0000000c5038723c */ /* 0x040fe60000081038 */
        /* <DEDUP_REMOVED lines=8> */
[C---:B------:R-:W-:Y:S08]  /*1db40*/  HMMA.1688.F32.TF32 R68, R80.reuse, R52, R68 ;  /* 0x000000345044723c */ /* 0x040ff00000081044 */
[C---:B------:R-:W-:Y:S08]  /*1db50*/  HMMA.1688.F32.TF32 R72, R80.reuse, R48, R72 ;  /* 0x000000305048723c */ /* 0x040ff00000081048 */
[----:B--2---:R-:W-:Y:S08]  /*1db60*/  HMMA.1688.F32.TF32 R76, R80, R8, R76 ;  /* 0x00000008504c723c */ /* 0x004ff0000008104c */
[C---:B------:R-:W-:Y:S08]  /*1db70*/  HMMA.1688.F32.TF32 R84, R112.reuse, R16, R84 ;  /* 0x000000107054723c */ /* 0x040ff00000081054 */
[C---:B------:R-:W-:Y:S08]  /*1db80*/  HMMA.1688.F32.TF32 R88, R112.reuse, R12, R88 ;  /* 0x0000000c7058723c */ /* 0x040ff00000081058 */
[C---:B------:R-:W-:Y:S08]  /*1db90*/  HMMA.1688.F32.TF32 R92, R112.reuse, R44, R92 ;  /* 0x0000002c705c723c */ /* 0x040ff0000008105c */
[C---:B------:R-:W-:Y:S08]  /*1dba0*/  HMMA.1688.F32.TF32 R96, R112.reuse, R40, R96 ;  /* 0x000000287060723c */ /* 0x040ff00000081060 */
[C---:B------:R-:W-:Y:S08]  /*1dbb0*/  HMMA.1688.F32.TF32 R100, R112.reuse, R52, R100 ;  /* 0x000000347064723c */ /* 0x040ff00000081064 */
[C---:B------:R-:W-:Y:S08]  /*1dbc0*/  HMMA.1688.F32.TF32 R104, R112.reuse, R48, R104 ;  /* 0x000000307068723c */ /* 0x040ff00000081068 */
[----:B------:R-:W-:Y:S08]  /*1dbd0*/  HMMA.1688.F32.TF32 R108, R112, R8, R108 ;  /* 0x00000008706c723c */ /* 0x000ff0000008106c */
[-C--:B------:R-:W-:Y:S08]  /*1dbe0*/  HMMA.1688.F32.TF32 R80, R80, R4.reuse, R140 ;  /* 0x000000045050723c */ /* 0x080ff0000008108c */
[----:B------:R-:W-:Y:S08]  /*1dbf0*/  HMMA.1688.F32.TF32 R112, R112, R4, R136 ;  /* 0x000000047070723c */ /* 0x000ff00000081088 */
[C---:B------:R-:W-:Y:S08]  /*1dc00*/  HMMA.1688.F32.TF32 R116, R144.reuse, R16, R116 ;  /* 0x000000109074723c */ /* 0x040ff00000081074 */
[C---:B------:R-:W-:Y:S08]  /*1dc10*/  HMMA.1688.F32.TF32 R120, R144.reuse, R12, R120 ;  /* 0x0000000c9078723c */ /* 0x040ff00000081078 */
[C---:B------:R-:W-:Y:S08]  /*1dc20*/  HMMA.1688.F32.TF32 R124, R144.reuse, R44, R124 ;  /* 0x0000002c907c723c */ /* 0x040ff0000008107c */
[C---:B------:R-:W-:Y:S08]  /*1dc30*/  HMMA.1688.F32.TF32 R128, R144.reuse, R40, R128 ;  /* 0x000000289080723c */ /* 0x040ff00000081080 */
[C---:B------:R-:W-:Y:S08]  /*1dc40*/  HMMA.1688.F32.TF32 R132, R144.reuse, R52, R132 ;  /* 0x000000349084723c */ /* 0x040ff00000081084 */
[C---:B-----5:R-:W-:Y:S08]  /*1dc50*/  HMMA.1688.F32.TF32 R140, R144.reuse, R8, R236 ;  /* 0x00000008908c723c */ /* 0x060ff000000810ec */
[C---:B---3--:R-:W-:Y:S08]  /*1dc60*/  HMMA.1688.F32.TF32 R136, R144.reuse, R48, R248 ;  /* 0x000000309088723c */ /* 0x048ff000000810f8 */
[----:B----4-:R-:W-:Y:S01]  /*1dc70*/  HMMA.1688.F32.TF32 R144, R144, R4, R232 ;  /* 0x000000049090723c */ /* 0x010fe200000810e8 */
[----:B------:R-:W-:Y:S04]  /*1dc80*/  LDS R232, [R252+0xc180] ;  /* 0x00c18000fce87984 */ /* 0x000fe80000000800 */
[----:B------:R-:W-:Y:S04]  /*1dc90*/  LDS R234, [R252+0xd180] ;  /* 0x00d18000fcea7984 */ /* 0x000fe80000000800 */
[----:B------:R-:W-:Y:S04]  /*1dca0*/  LDS R233, [R3+0xc180] ;  /* 0x00c1800003e97984 */ /* 0x000fe80000000800 */
[----:B------:R-:W1:Y:S02]  /*1dcb0*/  LDS R235, [R3+0xd180] ;  /* 0x00d1800003eb7984 */ /* 0x000e640000000800 */
[C---:B-1----:R-:W-:Y:S11]  /*1dcc0*/  HMMA.1688.F32.TF32 R160, R232.reuse, R16, R160 ;  /* 0x00000010e8a0723c */ /* 0x042ff600000810a0 */
[----:B------:R-:W-:Y:S11]  /*1dcd0*/  @!UPT UIADD3 URZ, URZ, URZ, URZ ;  /* 0x0000003f3f3ff290 */ /* 0x000ff6000fffe03f */
[----:B------:R-:W-:Y:S01]  /*1dce0*/  @!UPT UIADD3 URZ, URZ, URZ, URZ ;  /* 0x0000003f3f3ff290 */ /* 0x000fe2000fffe03f */
[----:B------:R-:W-:Y:S04]  /*1dcf0*/  STL [R1+0x954], R160 ;  /* 0x000954a001007387 */ /* 0x000fe80000100800 */
[----:B------:R-:W-:Y:S04]  /*1dd00*/  STL [R1+0x950], R161 ;  /* 0x000950a101007387 */ /* 0x000fe80000100800 */
[----:B------:R-:W-:Y:S04]  /*1dd10*/  STL [R1+0x94c], R162 ;  /* 0x00094ca201007387 */ /* 0x000fe80000100800 */
[----:B------:R-:W-:Y:S04]  /*1dd20*/  STL [R1+0x948], R163 ;  /* 0x000948a301007387 */ /* 0x000fe80000100800 */
[----:B------:R-:W2:Y:S04]  /*1dd30*/  LDL.LU R248, [R1+0x250] ;  /* 0x0002500001f87983 */ /* 0x000ea80000300800 */
[----:B------:R-:W2:Y:S04]  /*1dd40*/  LDL.LU R249, [R1+0x254] ;  /* 0x0002540001f97983 */ /* 0x000ea80000300800 */
[----:B------:R-:W2:Y:S04]  /*1dd50*/  LDL.LU R250, [R1+0x258] ;  /* 0x0002580001fa7983 */ /* 0x000ea80000300800 */
[----:B------:R-:W2:Y:S01]  /*1dd60*/  LDL.LU R251, [R1+0x25c] ;  /* 0x00025c0001fb7983 */ /* 0x000ea20000300800 */
[C---:B------:R-:W-:Y:S08]  /*1dd70*/  HMMA.1688.F32.TF32 R164, R232.reuse, R12, R164 ;  /* 0x0000000ce8a4723c */ /* 0x040ff000000810a4 */
[C---:B------:R-:W-:Y:S08]  /*1dd80*/  HMMA.1688.F32.TF32 R168, R232.reuse, R44, R168 ;  /* 0x0000002ce8a8723c */ /* 0x040ff000000810a8 */
[C---:B------:R-:W-:Y:S08]  /*1dd90*/  HMMA.1688.F32.TF32 R172, R232.reuse, R40, R172 ;  /* 0x00000028e8ac723c */ /* 0x040ff000000810ac */
[C---:B------:R-:W-:Y:S01]  /*1dda0*/  HMMA.1688.F32.TF32 R216, R232.reuse, R52, R216 ;  /* 0x00000034e8d8723c */ /* 0x040fe200000810d8 */
[----:B------:R1:W-:Y:S04]  /*1ddb0*/  STL [R1+0x964], R164 ;  /* 0x000964a401007387 */ /* 0x0003e80000100800 */
[----:B------:R3:W-:Y:S04]  /*1ddc0*/  STL [R1+0x960], R165 ;  /* 0x000960a501007387 */ /* 0x0007e80000100800 */
[----:B------:R4:W-:Y:S04]  /*1ddd0*/  STL [R1+0x95c], R166 ;  /* 0x00095ca601007387 */ /* 0x0009e80000100800 */
[----:B------:R5:W-:Y:S04]  /*1dde0*/  STL [R1+0x958], R167 ;  /* 0x000958a701007387 */ /* 0x000be80000100800 */
[----:B-1----:R-:W2:Y:S04]  /*1ddf0*/  LDL.LU R164, [R1+0x240] ;  /* 0x0002400001a47983 */ /* 0x002ea80000300800 */
[----:B---3--:R-:W3:Y:S04]  /*1de00*/  LDL.LU R165, [R1+0x244] ;  /* 0x0002440001a57983 */ /* 0x008ee80000300800 */
[----:B----4-:R-:W3:Y:S04]  /*1de10*/  LDL.LU R166, [R1+0x248] ;  /* 0x0002480001a67983 */ /* 0x010ee80000300800 */
[----:B-----5:R-:W3:Y:S04]  /*1de20*/  LDL.LU R167, [R1+0x24c] ;  /* 0x00024c0001a77983 */ /* 0x020ee80000300800 */
        /* <DEDUP_REMOVED lines=8> */
[----:B------:R-:W4:Y:S04]  /*1deb0*/  LDL.LU R236, [R1+0x1a0] ;  /* 0x0001a00001ec7983 */ /* 0x000f280000300800 */
[----:B------:R-:W4:Y:S04]  /*1dec0*/  LDL.LU R237, [R1+0x1a4] ;  /* 0x0001a40001ed7983 */ /* 0x000f280000300800 */
[----:B------:R-:W4:Y:S04]  /*1ded0*/  LDL.LU R238, [R1+0x1a8] ;  /* 0x0001a80001ee7983 */ /* 0x000f280000300800 */
[----:B------:R-:W4:Y:S04]  /*1dee0*/  LDL.LU R239, [R1+0x1ac] ;  /* 0x0001ac0001ef7983 */ /* 0x000f280000300800 */
[----:B------:R1:W-:Y:S04]  /*1def0*/  STL [R1+0x994], R216 ;  /* 0x000994d801007387 */ /* 0x0003e80000100800 */
[----:B------:R5:W-:Y:S04]  /*1df00*/  STL [R1+0x990], R217 ;  /* 0x000990d901007387 */ /* 0x000be80000100800 */
[----:B------:R5:W-:Y:S04]  /*1df10*/  STL [R1+0x98c], R218 ;  /* 0x00098cda01007387 */ /* 0x000be80000100800 */
[----:B------:R5:W-:Y:S04]  /*1df20*/  STL [R1+0x988], R219 ;  /* 0x000988db01007387 */ /* 0x000be80000100800 */
[----:B-1----:R-:W4:Y:S04]  /*1df30*/  LDL.LU R216, [R1+0x1b0] ;  /* 0x0001b00001d87983 */ /* 0x002f280000300800 */
[----:B-----5:R-:W4:Y:S04]  /*1df40*/  LDL.LU R217, [R1+0x1b4] ;  /* 0x0001b40001d97983 */ /* 0x020f280000300800 */
[----:B------:R-:W4:Y:S04]  /*1df50*/  LDL.LU R218, [R1+0x1b8] ;  /* 0x0001b80001da7983 */ /* 0x000f280000300800 */
[----:B------:R-:W4:Y:S01]  /*1df60*/  LDL.LU R219, [R1+0x1bc] ;  /* 0x0001bc0001db7983 */ /* 0x000f220000300800 */
[C---:B--2---:R-:W-:Y:S03]  /*1df70*/  HMMA.1688.F32.TF32 R160, R232.reuse, R48, R248 ;  /* 0x00000030e8a0723c */ /* 0x044fe600000810f8 */
[----:B------:R-:W2:Y:S11]  /*1df80*/  LDL.LU R248, [R1+0x190] ;  /* 0x0001900001f87983 */ /* 0x000eb60000300800 */
[----:B------:R-:W-:Y:S09]  /*1df90*/  @!UPT UIADD3 URZ, URZ, URZ, URZ ;  /* 0x0000003f3f3ff290 */ /* 0x000ff2000fffe03f */
[----:B------:R1:W-:Y:S04]  /*1dfa0*/  STL.64 [R1+0x10], R160 ;  /* 0x000010a001007387 */ /* 0x0003e80000100a00 */
[----:B------:R5:W-:Y:S04]  /*1dfb0*/  STL.64 [R1+0x18], R162 ;  /* 0x000018a201007387 */ /* 0x000be80000100a00 */
[----:B------:R-:W2:Y:S04]  /*1dfc0*/  LDL.LU R249, [R1+0x194] ;  /* 0x0001940001f97983 */ /* 0x000ea80000300800 */
[----:B------:R-:W2:Y:S04]  /*1dfd0*/  LDL.LU R250, [R1+0x198] ;  /* 0x0001980001fa7983 */ /* 0x000ea80000300800 */
[----:B------:R-:W2:Y:S04]  /*1dfe0*/  LDL.LU R251, [R1+0x19c] ;  /* 0x00019c0001fb7983 */ /* 0x000ea80000300800 */
[----:B-1----:R-:W2:Y:S04]  /*1dff0*/  LDL.LU R160, [R1+0x180] ;  /* 0x0001800001a07983 */ /* 0x002ea80000300800 */
[----:B------:R-:W2:Y:S04]  /*1e000*/  LDL.LU R161, [R1+0x184] ;  /* 0x0001840001a17983 */ /* 0x000ea80000300800 */
[----:B-----5:R-:W5:Y:S04]  /*1e010*/  LDL.LU R162, [R1+0x188] ;  /* 0x0001880001a27983 */ /* 0x020f680000300800 */
[----:B------:R-:W5:Y:S01]  /*1e020*/  LDL.LU R163, [R1+0x18c] ;  /* 0x00018c0001a37983 */ /* 0x000f620000300800 */
[C---:B---3--:R-:W-:Y:S11]  /*1e030*/  HMMA.1688.F32.TF32 R172, R232.reuse, R8, R164 ;  /* 0x00000008e8ac723c */ /* 0x048ff600000810a4 */
[----:B------:R-:W-:Y:S11]  /*1e040*/  @!UPT UIADD3 URZ, URZ, URZ, URZ ;  /* 0x0000003f3f3ff290 */ /* 0x000ff6000fffe03f */
[----:B------:R-:W-:Y:S02]  /*1e050*/  @!UPT UIADD3 URZ, URZ, URZ, URZ ;  /* 0x0000003f3f3ff290 */ /* 0x000fe4000fffe03f */
[----:B------:R-:W-:Y:S01]  /*1e060*/  MOV R170, R172 ;  /* 0x000000ac00aa7202 */ /* 0x000fe20000000f00 */
[----:B------:R-:W-:Y:S01]  /*1e070*/  IMAD.MOV.U32 R165, RZ, RZ, R175 ;  /* 0x000000ffffa57224 */ /* 0x000fe200078e00af */
[----:B------:R-:W3:Y:S01]  /*1e080*/  LDL.LU R172, [R1+0x170] ;  /* 0x0001700001ac7983 */ /* 0x000ee20000300800 */
[----:B------:R-:W-:Y:S02]  /*1e090*/  IMAD.MOV.U32 R171, RZ, RZ, R173 ;  /* 0x000000ffffab7224 */ /* 0x000fe400078e00ad */
[----:B------:R-:W-:Y:S01]  /*1e0a0*/  IMAD.MOV.U32 R164, RZ, RZ, R174 ;  /* 0x000000ffffa47224 */ /* 0x000fe200078e00ae */
[----:B------:R-:W3:Y:S04]  /*1e0b0*/  LDL.LU R173, [R1+0x174] ;  /* 0x0001740001ad7983 */ /* 0x000ee80000300800 */
[----:B------:R-:W3:Y:S04]  /*1e0c0*/  LDL.LU R174, [R1+0x178] ;  /* 0x0001780001ae7983 */ /* 0x000ee80000300800 */
[----:B------:R-:W3:Y:S04]  /*1e0d0*/  LDL.LU R175, [R1+0x17c] ;  /* 0x00017c0001af7983 */ /* 0x000ee80000300800 */
[----:B------:R-:W-:Y:S04]  /*1e0e0*/  STL [R1+0x9a4], R165 ;  /* 0x0009a4a501007387 */ /* 0x000fe80000100800 */
[----:B------:R-:W-:Y:S04]  /*1e0f0*/  STL [R1+0x9a0], R164 ;  /* 0x0009a0a401007387 */ /* 0x000fe80000100800 */
[----:B------:R-:W-:Y:S04]  /*1e100*/  STL [R1+0x99c], R171 ;  /* 0x00099cab01007387 */ /* 0x000fe80000100800 */
[----:B------:R5:W-:Y:S01]  /*1e110*/  STL [R1+0x998], R170 ;  /* 0x000998aa01007387 */ /* 0x000be20000100800 */
[----:B----4-:R-:W-:Y:S11]  /*1e120*/  HMMA.1688.F32.TF32 R232, R232, R4, R216 ;  /* 0x00000004e8e8723c */ /* 0x010ff600000810d8 */
[----:B------:R-:W-:Y:S11]  /*1e130*/  @!UPT UIADD3 URZ, URZ, URZ, URZ ;  /* 0x0000003f3f3ff290 */ /* 0x000ff6000fffe03f */
[----:B------:R-:W-:Y:S01]  /*1e140*/  @!UPT UIADD3 URZ, URZ, URZ, URZ ;  /* 0x0000003f3f3ff290 */ /* 0x000fe2000fffe03f */
[----:B------:R-:W-:Y:S04]  /*1e150*/  STL [R1+0x9b4], R232 ;  /* 0x0009b4e801007387 */ /* 0x000fe80000100800 */
[----:B------:R-:W-:Y:S04]  /*1e160*/  STL [R1+0x9b0], R233 ;  /* 0x0009b0e901007387 */ /* 0x000fe80000100800 */
[----:B------:R-:W-:Y:S04]  /*1e170*/  STL [R1+0x9ac], R234 ;  /* 0x0009acea01007387 */ /* 0x000fe80000100800 */
[----:B------:R-:W-:Y:S04]  /*1e180*/  STL [R1+0x9a8], R235 ;  /* 0x0009a8eb01007387 */ /* 0x000fe80000100800 */
[----:B------:R-:W4:Y:S04]  /*1e190*/  LDL.LU R216, [R1+0x160] ;  /* 0x0001600001d87983 */ /* 0x000f280000300800 */
[----:B------:R-:W4:Y:S04]  /*1e1a0*/  LDL.LU R217, [R1+0x164] ;  /* 0x0001640001d97983 */ /* 0x000f280000300800 */
[----:B------:R-:W4:Y:S04]  /*1e1b0*/  LDL.LU R218, [R1+0x168] ;  /* 0x0001680001da7983 */ /* 0x000f280000300800 */
[----:B------:R-:W4:Y:S01]  /*1e1c0*/  LDL.LU R219, [R1+0x16c] ;  /* 0x00016c0001db7983 */ /* 0x000f220000300800 */
[C---:B------:R-:W-:Y:S11]  /*1e1d0*/  HMMA.1688.F32.TF32 R236, R148.reuse, R16, R236 ;  /* 0x0000001094ec723c */ /* 0x040ff600000810ec */
[----:B------:R-:W-:Y:S11]  /*1e1e0*/  @!UPT UIADD3 URZ, URZ, URZ, URZ ;  /* 0x0000003f3f3ff290 */ /* 0x000ff6000fffe03f */
[----:B------:R-:W-:Y:S01]  /*1e1f0*/  @!UPT UIADD3 URZ, URZ, URZ, URZ ;  /* 0x0000003f3f3ff290 */ /* 0x000fe2000fffe03f */
[----:B------:R-:W-:Y:S04]  /*1e200*/  STL [R1+0x9c4], R236 ;  /* 0x0009c4ec01007387 */ /* 0x000fe80000100800 */
[----:B------:R-:W-:Y:S04]  /*1e210*/  STL [R1+0x9c0], R237 ;  /* 0x0009c0ed01007387 */ /* 0x000fe80000100800 */
[----:B------:R-:W-:Y:S04]  /*1e220*/  STL [R1+0x9bc], R238 ;  /* 0x0009bcee01007387 */ /* 0x000fe80000100800 */
[----:B------:R-:W-:Y:S01]  /*1e230*/  STL [R1+0x9b8], R239 ;  /* 0x0009b8ef01007387 */ /* 0x000fe20000100800 */
[C---:B--2---:R-:W-:Y:S08]  /*1e240*/  HMMA.1688.F32.TF32 R248, R148.reuse, R12, R248 ;  /* 0x0000000c94f8723c */ /* 0x044ff000000810f8 */
[----:B-----5:R-:W-:Y:S11]  /*1e250*/  HMMA.1688.F32.TF32 R168, R148, R44, R160 ;  /* 0x0000002c94a8723c */ /* 0x020ff600000810a0 */
[----:B------:R-:W-:Y:S04]  /*1e260*/  @!UPT UIADD3 URZ, URZ, URZ, URZ ;  /* 0x0000003f3f3ff290 */ /* 0x000fe8000fffe03f */
[----:B------:R-:W-:Y:S04]  /*1e270*/  STL [R1+0x9d4], R248 ;  /* 0x0009d4f801007387 */ /* 0x000fe80000100800 */
[----:B------:R-:W-:Y:S04]  /*1e280*/  STL [R1+0x9d0], R249 ;  /* 0x0009d0f901007387 */ /* 0x000fe80000100800 */
[----:B------:R-:W-:Y:S04]  /*1e290*/  STL [R1+0x9cc], R250 ;  /* 0x0009ccfa01007387 */ /* 0x000fe80000100800 */
[----:B------:R-:W-:Y:S01]  /*1e2a0*/  STL [R1+0x9c8], R251 ;  /* 0x0009c8fb01007387 */ /* 0x000fe20000100800 */
[----:B------:R-:W-:Y:S01]  /*1e2b0*/  IMAD.MOV.U32 R161, RZ, RZ, R171 ;  /* 0x000000ffffa17224 */ /* 0x000fe200078e00ab */
[----:B------:R-:W-:Y:S01]  /*1e2c0*/  MOV R167, R169 ;  /* 0x000000a900a77202 */ /* 0x000fe20000000f00 */
[----:B------:R-:W-:-:S02]  /*1e2d0*/  IMAD.MOV.U32 R160, RZ, RZ, R170 ;  /* 0x000000ffffa07224 */ /* 0x000fc400078e00aa */
[----:B------:R-:W-:Y:S01]  /*1e2e0*/  IMAD.MOV.U32 R166, RZ, RZ, R168 ;  /* 0x000000ffffa67224 */ /* 0x000fe200078e00a8 */
[----:B------:R-:W-:Y:S04]  /*1e2f0*/  STL [R1+0x9e4], R161 ;  /* 0x0009e4a101007387 */ /* 0x000fe80000100800 */
[----:B------:R-:W-:Y:S04]  /*1e300*/  STL [R1+0x9e0], R160 ;  /* 0x0009e0a001007387 */ /* 0x000fe80000100800 */
[----:B------:R-:W-:Y:S04]  /*1e310*/  STL [R1+0x9dc], R167 ;  /* 0x0009dca701007387 */ /* 0x000fe80000100800 */
[----:B------:R1:W-:Y:S04]  /*1e320*/  STL [R1+0x9d8], R166 ;  /* 0x0009d8a601007387 */ /* 0x0003e80000100800 */
[----:B------:R-:W2:Y:S04]  /*1e330*/  LDL.LU R164, [R1+0x140] ;  /* 0x0001400001a47983 */ /* 0x000ea80000300800 */
[----:B------:R-:W2:Y:S04]  /*1e340*/  LDL.LU R165, [R1+0x144] ;  /* 0x0001440001a57983 */ /* 0x000ea80000300800 */
[----:B-1----:R-:W2:Y:S04]  /*1e350*/  LDL.LU R166, [R1+0x148] ;  /* 0x0001480001a67983 */ /* 0x002ea80000300800 */
[----:B------:R-:W2:Y:S01]  /*1e360*/  LDL.LU R167, [R1+0x14c] ;  /* 0x00014c0001a77983 */ /* 0x000ea20000300800 */
[C---:B---3--:R-:W-:Y:S11]  /*1e370*/  HMMA.1688.F32.TF32 R232, R148.reuse, R40, R172 ;  /* 0x0000002894e8723c */ /* 0x048ff600000810ac */
[----:B------:R-:W-:Y:S11]  /*1e380*/  @!UPT UIADD3 URZ, URZ, URZ, URZ ;  /* 0x0000003f3f3ff290 */ /* 0x000ff6000fffe03f */
[----:B------:R-:W-:Y:S02]  /*1e390*/  @!UPT UIADD3 URZ, URZ, URZ, URZ ;  /* 0x0000003f3f3ff290 */ /* 0x000fe4000fffe03f */
[----:B------:R-:W-:Y:S01]  /*1e3a0*/  IMAD.MOV.U32 R169, RZ, RZ, R235 ;  /* 0x000000ffffa97224 */ /* 0x000fe200078e00eb */
[----:B------:R-:W-:Y:S01]  /*1e3b0*/  MOV R168, R234 ;  /* 0x000000ea00a87202 */ /* 0x000fe20000000f00 */
[----:B------:R-:W-:Y:S02]  /*1e3c0*/  IMAD.MOV.U32 R175, RZ, RZ, R233 ;  /* 0x000000ffffaf7224 */ /* 0x000fe400078e00e9 */
[----:B------:R-:W-:Y:S01]  /*1e3d0*/  IMAD.MOV.U32 R174, RZ, RZ, R232 ;  /* 0x000000ffffae7224 */ /* 0x000fe200078e00e8 */
[----:B------:R-:W-:Y:S04]  /*1e3e0*/  STL [R1+0x9f4], R169 ;  /* 0x0009f4a901007387 */ /* 0x000fe80000100800 */
[----:B------:R-:W-:Y:S04]  /*1e3f0*/  STL [R1+0x9f0], R168 ;  /* 0x0009f0a801007387 */ /* 0x000fe80000100800 */
[----:B------:R-:W-:Y:S04]  /*1e400*/  STL [R1+0x9ec], R175 ;  /* 0x0009ecaf01007387 */ /* 0x000fe80000100800 */
[----:B------:R-:W-:Y:S01]  /*1e410*/  STL [R1+0x9e8], R174 ;  /* 0x0009e8ae01007387 */ /* 0x000fe20000100800 */
[C---:B----4-:R-:W-:Y:S11]  /*1e420*/  HMMA.1688.F32.TF32 R160, R148.reuse, R52, R216 ;  /* 0x0000003494a0723c */ /* 0x050ff600000810d8 */
[----:B------:R-:W-:Y:S11]  /*1e430*/  @!UPT UIADD3 URZ, URZ, URZ, URZ ;  /* 0x0000003f3f3ff290 */ /* 0x000ff6000fffe03f */
[----:B------:R-:W-:Y:S02]  /*1e440*/  @!UPT UIADD3 URZ, URZ, URZ, URZ ;  /* 0x0000003f3f3ff290 */ /* 0x000fe4000fffe03f */
[----:B------:R-:W-:Y:S02]  /*1e450*/  IMAD.MOV.U32 R218, RZ, RZ, R160 ;  /* 0x000000ffffda7224 */ /* 0x000fe400078e00a0 */
[----:B------:R-:W-:Y:S01]  /*1e460*/  IMAD.MOV.U32 R219, RZ, RZ, R161 ;  /* 0x000000ffffdb7224 */ /* 0x000fe200078e00a1 */
[----:B------:R-:W3:Y:S01]  /*1e470*/  LDL.LU R160, [R1+0x130] ;  /* 0x0001300001a07983 */ /* 0x000ee20000300800 */
[----:B------:R-:W-:Y:S01]  /*1e480*/  IMAD.MOV.U32 R172, RZ, RZ, R162 ;  /* 0x000000ffffac7224 */ /* 0x000fe200078e00a2 */
[----:B------:R-:W-:Y:S02]  /*1e490*/  MOV R173, R163 ;  /* 0x000000a300ad7202 */ /* 0x000fe40000000f00 */
[----:B------:R-:W3:Y:S04]  /*1e4a0*/  LDL.LU R161, [R1+0x134] ;  /* 0x0001340001a17983 */ /* 0x000ee80000300800 */
[----:B------:R-:W3:Y:S04]  /*1e4b0*/  LDL.LU R162, [R1+0x138] ;  /* 0x0001380001a27983 */ /* 0x000ee80000300800 */
[----:B------:R-:W3:Y:S04]  /*1e4c0*/  LDL.LU R163, [R1+0x13c] ;  /* 0x00013c0001a37983 */ /* 0x000ee80000300800 */
        /* <DEDUP_REMOVED lines=8> */
[----:B------:R-:W2:Y:S04]  /*1e550*/  LDL.LU R248, [R1+0x100] ;  /* 0x0001000001f87983 */ /* 0x000ea80000300800 */
[----:B------:R-:W2:Y:S04]  /*1e560*/  LDL.LU R249, [R1+0x104] ;  /* 0x0001040001f97983 */ /* 0x000ea80000300800 */
[----:B------:R-:W2:Y:S04]  /*1e570*/  LDL.LU R250, [R1+0x108] ;  /* 0x0001080001fa7983 */ /* 0x000ea80000300800 */
[----:B------:R-:W2:Y:S04]  /*1e580*/  LDL.LU R251, [R1+0x10c] ;  /* 0x00010c0001fb7983 */ /* 0x000ea80000300800 */
[----:B------:R-:W-:Y:S04]  /*1e590*/  STL [R1+0xa04], R173 ;  /* 0x000a04ad01007387 */ /* 0x000fe80000100800 */
[----:B------:R1:W-:Y:S04]  /*1e5a0*/  STL [R1+0xa00], R172 ;  /* 0x000a00ac01007387 */ /* 0x0003e80000100800 */
[----:B-1----:R-:W2:Y:S04]  /*1e5b0*/  LDL.LU R172, [R1+0xe0] ;  /* 0x0000e00001ac7983 */ /* 0x002ea80000300800 */
[----:B------:R-:W2:Y:S04]  /*1e5c0*/  LDL.LU R173, [R1+0xe4] ;  /* 0x0000e40001ad7983 */ /* 0x000ea80000300800 */
[----:B------:R-:W2:Y:S04]  /*1e5d0*/  LDL.LU R174, [R1+0xe8] ;  /* 0x0000e80001ae7983 */ /* 0x000ea80000300800 */
[----:B------:R-:W2:Y:S04]  /*1e5e0*/  LDL.LU R175, [R1+0xec] ;  /* 0x0000ec0001af7983 */ /* 0x000ea80000300800 */
[----:B------:R-:W-:Y:S04]  /*1e5f0*/  STL [R1+0x9fc], R219 ;  /* 0x0009fcdb01007387 */ /* 0x000fe80000100800 */
[----:B------:R-:W-:Y:S01]  /*1e600*/  STL [R1+0x9f8], R218 ;  /* 0x0009f8da01007387 */ /* 0x000fe20000100800 */
[----:B--2---:R-:W-:Y:S11]  /*1e610*/  HMMA.1688.F32.TF32 R164, R148, R48, R164 ;  /* 0x0000003094a4723c */ /* 0x004ff600000810a4 */
[----:B------:R-:W-:Y:S11]  /*1e620*/  @!UPT UIADD3 URZ, URZ, URZ, URZ ;  /* 0x0000003f3f3ff290 */ /* 0x000ff6000fffe03f */
[----:B------:R-:W-:Y:S02]  /*1e630*/  @!UPT UIADD3 URZ, URZ, URZ, URZ ;  /* 0x0000003f3f3ff290 */ /* 0x000fe4000fffe03f */
[----:B------:R-:W-:Y:S02]  /*1e640*/  IMAD.MOV.U32 R170, RZ, RZ, R165 ;  /* 0x000000ffffaa7224 */ /* 0x000fe400078e00a5 */
[----:B------:R-:W-:-:S03]  /*1e650*/  IMAD.MOV.U32 R171, RZ, RZ, R164 ;  /* 0x000000ffffab7224 */ /* 0x000fc600078e00a4 */
[----:B------:R1:W-:Y:S04]  /*1e660*/  STL [R1+0xa0c], R170 ;  /* 0x000a0caa01007387 */ /* 0x0003e80000100800 */
[----:B------:R2:W-:Y:S04]  /*1e670*/  STL [R1+0xa08], R171 ;  /* 0x000a08ab01007387 */ /* 0x0005e80000100800 */
[----:B------:R-:W5:Y:S04]  /*1e680*/  LDL.LU R168, [R1+0xf0] ;  /* 0x0000f00001a87983 */ /* 0x000f680000300800 */
[----:B------:R-:W5:Y:S01]  /*1e690*/  LDL.LU R169, [R1+0xf4] ;  /* 0x0000f40001a97983 */ /* 0x000f620000300800 */
[C---:B------:R-:W-:Y:S08]  /*1e6a0*/  HMMA.1688.F32.TF32 R184, R156.reuse, R16, R184 ;  /* 0x000000109cb8723c */ /* 0x040ff000000810b8 */
[C---:B------:R-:W-:Y:S08]  /*1e6b0*/  HMMA.1688.F32.TF32 R188, R156.reuse, R12, R188 ;  /* 0x0000000c9cbc723c */ /* 0x040ff000000810bc */
[C---:B------:R-:W-:Y:S08]  /*1e6c0*/  HMMA.1688.F32.TF32 R192, R156.reuse, R44, R192 ;  /* 0x0000002c9cc0723c */ /* 0x040ff000000810c0 */
[C---:B------:R-:W-:Y:S08]  /*1e6d0*/  HMMA.1688.F32.TF32 R196, R156.reuse, R40, R196 ;  /* 0x000000289cc4723c */ /* 0x040ff000000810c4 */
[C---:B------:R-:W-:Y:S08]  /*1e6e0*/  HMMA.1688.F32.TF32 R200, R156.reuse, R52, R200 ;  /* 0x000000349cc8723c */ /* 0x040ff000000810c8 */
[C---:B------:R-:W-:Y:S08]  /*1e6f0*/  HMMA.1688.F32.TF32 R204, R156.reuse, R48, R204 ;  /* 0x000000309ccc723c */ /* 0x040ff000000810cc */
[C---:B------:R-:W-:Y:S08]  /*1e700*/  HMMA.1688.F32.TF32 R208, R156.reuse, R8, R208 ;  /* 0x000000089cd0723c */ /* 0x040ff000000810d0 */
[----:B------:R-:W-:Y:S01]  /*1e710*/  HMMA.1688.F32.TF32 R212, R156, R4, R212 ;  /* 0x000000049cd4723c */ /* 0x000fe200000810d4 */
[----:B------:R-:W5:Y:S04]  /*1e720*/  LDL.LU R156, [R1+0x150] ;  /* 0x00015000019c7983 */ /* 0x000f680000300800 */
[----:B------:R-:W5:Y:S04]  /*1e730*/  LDL.LU R157, [R1+0x154] ;  /* 0x00015400019d7983 */ /* 0x000f680000300800 */
[----:B------:R-:W5:Y:S04]  /*1e740*/  LDL.LU R158, [R1+0x158] ;  /* 0x00015800019e7983 */ /* 0x000f680000300800 */
[----:B------:R-:W5:Y:S01]  /*1e750*/  LDL.LU R159, [R1+0x15c] ;  /* 0x00015c00019f7983 */ /* 0x000f620000300800 */
[----:B------:R-:W-:-:S02]  /*1e760*/  IMAD.MOV.U32 R216, RZ, RZ, R166 ;  /* 0x000000ffffd87224 */ /* 0x000fc400078e00a6 */
[----:B------:R-:W-:Y:S02]  /*1e770*/  IMAD.MOV.U32 R217, RZ, RZ, R167 ;  /* 0x000000ffffd97224 */ /* 0x000fe400078e00a7 */
[C---:B---3--:R-:W-:Y:S08]  /*1e780*/  HMMA.1688.F32.TF32 R164, R148.reuse, R8, R160 ;  /* 0x0000000894a4723c */ /* 0x048ff000000810a0 */
[----:B----4-:R-:W-:Y:S11]  /*1e790*/  HMMA.1688.F32.TF32 R148, R148, R4, R232 ;  /* 0x000000049494723c */ /* 0x010ff600000810e8 */
[----:B------:R-:W-:Y:S05]  /*1e7a0*/  @!UPT UIADD3 URZ, URZ, URZ, URZ ;  /* 0x0000003f3f3ff290 */ /* 0x000fea000fffe03f */
[----:B------:R-:W-:Y:S02]  /*1e7b0*/  IMAD.MOV.U32 R162, RZ, RZ, R164 ;  /* 0x000000ffffa27224 */ /* 0x000fe400078e00a4 */
[----:B------:R-:W-:-:S06]  /*1e7c0*/  IMAD.MOV.U32 R163, RZ, RZ, R165 ;  /* 0x000000ffffa37224 */ /* 0x000fcc00078e00a5 */
[----:B------:R-:W-:Y:S02]  /*1e7d0*/  IMAD.MOV.U32 R234, RZ, RZ, R148 ;  /* 0x000000ffffea7224 */ /* 0x000fe400078e0094 */
[----:B------:R-:W-:Y:S02]  /*1e7e0*/  IMAD.MOV.U32 R235, RZ, RZ, R149 ;  /* 0x000000ffffeb7224 */ /* 0x000fe400078e0095 */
[----:B------:R-:W-:Y:S02]  /*1e7f0*/  IMAD.MOV.U32 R165, RZ, RZ, R150 ;  /* 0x000000ffffa57224 */ /* 0x000fe400078e0096 */
[----:B------:R-:W-:Y:S02]  /*1e800*/  IMAD.MOV.U32 R164, RZ, RZ, R151 ;  /* 0x000000ffffa47224 */ /* 0x000fe400078e0097 */
[C---:B--2---:R-:W-:Y:S01]  /*1e810*/  HMMA.1688.F32.TF32 R148, R152.reuse, R16, R236 ;  /* 0x000000109894723c */ /* 0x044fe200000810ec */
[----:B-1----:R-:W-:Y:S01]  /*1e820*/  MOV R170, R2 ;  /* 0x0000000200aa7202 */ /* 0x002fe20000000f00 */
[----:B------:R-:W-:Y:S11]  /*1e830*/  IMAD.MOV.U32 R171, RZ, RZ, R0 ;  /* 0x000000ffffab7224 */ /* 0x000ff600078e0000 */
[----:B------:R-:W-:Y:S11]  /*1e840*/  @!UPT UIADD3 URZ, URZ, URZ, URZ ;  /* 0x0000003f3f3ff290 */ /* 0x000ff6000fffe03f */
[----:B------:R-:W-:Y:S01]  /*1e850*/  MOV R238, R148 ;  /* 0x0000009400ee7202 */ /* 0x000fe20000000f00 */
[----:B------:R-:W-:Y:S02]  /*1e860*/  IMAD.MOV.U32 R239, RZ, RZ, R149 ;  /* 0x000000ffffef7224 */ /* 0x000fe400078e0095 */
        /* <DEDUP_REMOVED lines=8> */
[----:B------:R-:W-:Y:S01]  /*1e8f0*/  IMAD.MOV.U32 R237, RZ, RZ, R151 ;  /* 0x000000ffffed7224 */ /* 0x000fe200078e0097 */
[----:B------:R-:W-:Y:S01]  /*1e900*/  MOV R2, R167 ;  /* 0x000000a700027202 */ /* 0x000fe20000000f00 */
[----:B------:R-:W-:Y:S01]  /*1e910*/  IMAD.MOV.U32 R0, RZ, RZ, R166 ;  /* 0x000000ffff007224 */ /* 0x000fe200078e00a6 */
[C---:B-----5:R-:W-:Y:S11]  /*1e920*/  HMMA.1688.F32.TF32 R148, R152.reuse, R44, R168 ;  /* 0x0000002c9894723c */ /* 0x060ff600000810a8 */
[----:B------:R-:W-:Y:S11]  /*1e930*/  @!UPT UIADD3 URZ, URZ, URZ, URZ ;  /* 0x0000003f3f3ff290 */ /* 0x000ff6000fffe03f */
[----:B------:R-:W-:Y:S02]  /*1e940*/  @!UPT UIADD3 URZ, URZ, URZ, URZ ;  /* 0x0000003f3f3ff290 */ /* 0x000fe4000fffe03f */
        /* <DEDUP_REMOVED lines=11> */
[C---:B------:R-:W-:Y:S08]  /*1ea00*/  HMMA.1688.F32.TF32 R148, R152.reuse, R52, R244 ;  /* 0x000000349894723c */ /* 0x040ff000000810f4 */
[----:B------:R-:W-:Y:S01]  /*1ea10*/  HMMA.1688.F32.TF32 R244, R152, R8, R176 ;  /* 0x0000000898f4723c */ /* 0x000fe200000810b0 */
[----:B------:R-:W-:Y:S04]  /*1ea20*/  LDS R176, [R252+0xe000] ;  /* 0x00e00000fcb07984 */ /* 0x000fe80000000800 */
[----:B------:R-:W-:Y:S04]  /*1ea30*/  LDS R178, [R252+0xf000] ;  /* 0x00f00000fcb27984 */ /* 0x000fe80000000800 */
[----:B------:R-:W-:Y:S04]  /*1ea40*/  LDS R177, [R3+0xe000] ;  /* 0x00e0000003b17984 */ /* 0x000fe80000000800 */
[----:B------:R-:W-:Y:S03]  /*1ea50*/  LDS R179, [R3+0xf000] ;  /* 0x00f0000003b37984 */ /* 0x000fe60000000800 */
[----:B------:R-:W-:-:S02]  /*1ea60*/  IMAD.MOV.U32 R219, RZ, RZ, R148 ;  /* 0x000000ffffdb7224 */ /* 0x000fc400078e0094 */
[----:B------:R-:W-:Y:S02]  /*1ea70*/  IMAD.MOV.U32 R218, RZ, RZ, R149 ;  /* 0x000000ffffda7224 */ /* 0x000fe400078e0095 */
[----:B------:R-:W-:Y:S02]  /*1ea80*/  IMAD.MOV.U32 R169, RZ, RZ, R150 ;  /* 0x000000ffffa97224 */ /* 0x000fe400078e0096 */
[----:B------:R-:W-:Y:S02]  /*1ea90*/  IMAD.MOV.U32 R168, RZ, RZ, R151 ;  /* 0x000000ffffa87224 */ /* 0x000fe400078e0097 */
[C---:B------:R-:W-:Y:S08]  /*1eaa0*/  HMMA.1688.F32.TF32 R148, R152.reuse, R48, R240 ;  /* 0x000000309894723c */ /* 0x040ff000000810f0 */
[----:B------:R-:W-:Y:S01]  /*1eab0*/  HMMA.1688.F32.TF32 R240, R152, R4, R180 ;  /* 0x0000000498f0723c */ /* 0x000fe200000810b4 */
[----:B------:R-:W-:Y:S04]  /*1eac0*/  LDS R180, [R252+0xc380] ;  /* 0x00c38000fcb47984 */ /* 0x000fe80000000800 */
[----:B------:R-:W-:Y:S04]  /*1ead0*/  LDS R182, [R252+0xd380] ;  /* 0x00d38000fcb67984 */ /* 0x000fe80000000800 */
[----:B------:R-:W-:Y:S04]  /*1eae0*/  LDS R181, [R3+0xc380] ;  /* 0x00c3800003b57984 */ /* 0x000fe80000000800 */
[----:B------:R-:W1:Y:S03]  /*1eaf0*/  LDS R183, [R3+0xd380] ;  /* 0x00d3800003b77984 */ /* 0x000e660000000800 */
[----:B------:R-:W-:Y:S01]  /*1eb00*/  MOV R170, R148 ;  /* 0x0000009400aa7202 */ /* 0x000fe20000000f00 */
[----:B------:R-:W-:Y:S01]  /*1eb10*/  IMAD.MOV.U32 R171, RZ, RZ, R149 ;  /* 0x000000ffffab7224 */ /* 0x000fe200078e0095 */
[----:B------:R-:W-:Y:S01]  /*1eb20*/  LDS R148, [R252+0xe080] ;  /* 0x00e08000fc947984 */ /* 0x000fe20000000800 */
[----:B------:R-:W-:-:S02]  /*1eb30*/  IMAD.MOV.U32 R173, RZ, RZ, R150 ;  /* 0x000000ffffad7224 */ /* 0x000fc400078e0096 */
[----:B------:R-:W-:Y:S01]  /*1eb40*/  IMAD.MOV.U32 R172, RZ, RZ, R151 ;  /* 0x000000ffffac7224 */ /* 0x000fe200078e0097 */
[----:B------:R-:W-:Y:S04]  /*1eb50*/  LDS R150, [R252+0xf080] ;  /* 0x00f08000fc967984 */ /* 0x000fe80000000800 */
[----:B------:R-:W-:Y:S04]  /*1eb60*/  LDS R149, [R3+0xe080] ;  /* 0x00e0800003957984 */ /* 0x000fe80000000800 */
[----:B------:R-:W2:Y:S04]  /*1eb70*/  LDS R151, [R3+0xf080] ;  /* 0x00f0800003977984 */ /* 0x000ea80000000800 */
[----:B------:R-:W-:Y:S04]  /*1eb80*/  LDS R152, [R252+0xe100] ;  /* 0x00e10000fc987984 */ /* 0x000fe80000000800 */
[----:B------:R-:W-:Y:S04]  /*1eb90*/  LDS R154, [R252+0xf100] ;  /* 0x00f10000fc9a7984 */ /* 0x000fe80000000800 */
[----:B------:R-:W-:Y:S04]  /*1eba0*/  LDS R153, [R3+0xe100] ;  /* 0x00e1000003997984 */ /* 0x000fe80000000800 */
[----:B------:R-:W3:Y:S01]  /*1ebb0*/  LDS R155, [R3+0xf100] ;  /* 0x00f10000039b7984 */ /* 0x000ee20000000800 */
[C---:B-1----:R-:W-:Y:S08]  /*1ebc0*/  HMMA.1688.F32.TF32 R156, R180.reuse, R16, R156 ;  /* 0x00000010b49c723c */ /* 0x042ff0000008109c */
[C---:B------:R-:W-:Y:S08]  /*1ebd0*/  HMMA.1688.F32.TF32 R220, R180.reuse, R12, R220 ;  /* 0x0000000cb4dc723c */ /* 0x040ff000000810dc */
[C---:B------:R-:W-:Y:S08]  /*1ebe0*/  HMMA.1688.F32.TF32 R224, R180.reuse, R44, R224 ;  /* 0x0000002cb4e0723c */ /* 0x040ff000000810e0 */
[C---:B------:R-:W-:Y:S08]  /*1ebf0*/  HMMA.1688.F32.TF32 R228, R180.reuse, R40, R228 ;  /* 0x00000028b4e4723c */ /* 0x040ff000000810e4 */
[C---:B------:R-:W-:Y:S08]  /*1ec00*/  HMMA.1688.F32.TF32 R20, R180.reuse, R52, R20 ;  /* 0x00000034b414723c */ /* 0x040ff00000081014 */
[C---:B------:R-:W-:Y:S08]  /*1ec10*/  HMMA.1688.F32.TF32 R24, R180.reuse, R48, R24 ;  /* 0x00000030b418723c */ /* 0x040ff00000081018 */
[C---:B------:R-:W-:Y:S08]  /*1ec20*/  HMMA.1688.F32.TF32 R28, R180.reuse, R8, R28 ;  /* 0x00000008b41c723c */ /* 0x040ff0000008101c */
[----:B------:R-:W-:Y:S08]  /*1ec30*/  HMMA.1688.F32.TF32 R36, R180, R4, R36 ;  /* 0x00000004b424723c */ /* 0x000ff00000081024 */
[C---:B------:R-:W-:Y:S08]  /*1ec40*/  HMMA.1688.F32.TF32 R180, R176.reuse, R14, R56 ;  /* 0x0000000eb0b4723c */ /* 0x040ff00000081038 */
[C---:B------:R-:W-:Y:S08]  /*1ec50*/  HMMA.1688.F32.TF32 R56, R176.reuse, R46, R60 ;  /* 0x0000002eb038723c */ /* 0x040ff0000008103c */
[C---:B------:R-:W-:Y:S11]  /*1ec60*/  HMMA.1688.F32.TF32 R60, R176.reuse, R42, R64 ;  /* 0x0000002ab03c723c */ /* 0x040ff60000081040 */
[----:B------:R-:W-:Y:S04]  /*1ec70*/  @!UPT UIADD3 URZ, URZ, URZ, URZ ;  /* 0x0000003f3f3ff290 */ /* 0x000fe8000fffe03f */
[----:B------:R-:W-:Y:S04]  /*1ec80*/  STL.64 [R1+0xf0], R56 ;  /* 0x0000f03801007387 */ /* 0x000fe80000100a00 */
[----:B------:R1:W-:Y:S02]  /*1ec90*/  STL.64 [R1+0xf8], R58 ;  /* 0x0000f83a01007387 */ /* 0x0003e40000100a00 */
[C---:B-1----:R-:W-:Y:S02]  /*1eca0*/  HMMA.1688.F32.TF32 R56, R176.reuse, R54, R68 ;  /* 0x00000036b038723c */ /* 0x042fe40000081044 */
[----:B------:R-:W-:Y:S04]  /*1ecb0*/  STL.64 [R1+0x140], R60 ;  /* 0x0001403c01007387 */ /* 0x000fe80000100a00 */
[----:B------:R1:W-:Y:S02]  /*1ecc0*/  STL.64 [R1+0x148], R62 ;  /* 0x0001483e01007387 */ /* 0x0003e40000100a00 */
[C---:B------:R-:W-:Y:S02]  /*1ecd0*/  HMMA.1688.F32.TF32 R64, R176.reuse, R50, R72 ;  /* 0x00000032b040723c */ /* 0x040fe40000081048 */
[----:B------:R-:W-:Y:S04]  /*1ece0*/  LDS R72, [R252+0xe200] ;  /* 0x00e20000fc487984 */ /* 0x000fe80000000800 */
[----:B------:R-:W-:Y:S02]  /*1ecf0*/  LDS R74, [R252+0xf200] ;  /* 0x00f20000fc4a7984 */ /* 0x000fe40000000800 */
[C---:B-1----:R-:W-:Y:S02]  /*1ed00*/  HMMA.1688.F32.TF32 R60, R176.reuse, R10, R76 ;  /* 0x0000000ab03c723c */ /* 0x042fe4000008104c */
[----:B------:R-:W-:Y:S04]  /*1ed10*/  LDS R73, [R3+0xe200] ;  /* 0x00e2000003497984 */ /* 0x000fe80000000800 */
[----:B------:R-:W-:Y:S04]  /*1ed20*/  LDS R75, [R3+0xf200] ;  /* 0x00f20000034b7984 */ /* 0x000fe80000000800 */
[----:B------:R-:W-:Y:S04]  /*1ed30*/  STL.64 [R1+0x1f0], R56 ;  /* 0x0001f03801007387 */ /* 0x000fe80000100a00 */
[----:B------:R1:W-:Y:S02]  /*1ed40*/  STL.64 [R1+0x1f8], R58 ;  /* 0x0001f83a01007387 */ /* 0x0003e40000100a00 */
[----:B-1----:R-:W-:Y:S02]  /*1ed50*/  HMMA.1688.F32.TF32 R56, R176, R6, R80 ;  /* 0x00000006b038723c */ /* 0x002fe40000081050 */
[----:B------:R-:W-:Y:S04]  /*1ed60*/  STL.64 [R1+0x270], R64 ;  /* 0x0002704001007387 */ /* 0x000fe80000100a00 */
[----:B------:R-:W-:Y:S04]  /*1ed70*/  STL.64 [R1+0x278], R66 ;  /* 0x0002784201007387 */ /* 0x000fe80000100a00 */
[----:B------:R-:W-:Y:S04]  /*1ed80*/  STL.64 [R1+0x260], R60 ;  /* 0x0002603c01007387 */ /* 0x000fe80000100a00 */
[----:B------:R2:W-:Y:S09]  /*1ed90*/  STL.64 [R1+0x268], R62 ;  /* 0x0002683e01007387 */ /* 0x0005f20000100a00 */
[----:B------:R-:W-:Y:S01]  /*1eda0*/  STL.64 [R1+0x250], R56 ;  /* 0x0002503801007387 */ /* 0x000fe20000100a00 */
[C---:B--2---:R-:W-:Y:S03]  /*1edb0*/  HMMA.1688.F32.TF32 R60, R148.reuse, R42, R96 ;  /* 0x0000002a943c723c */ /* 0x044fe60000081060 */
[----:B------:R1:W-:Y:S05]  /*1edc0*/  STL.64 [R1+0x258], R58 ;  /* 0x0002583a01007387 */ /* 0x0003ea0000100a00 */
[C---:B-1----:R-:W-:Y:S08]  /*1edd0*/  HMMA.1688.F32.TF32 R56, R148.reuse, R54, R100 ;  /* 0x000000369438723c */ /* 0x042ff00000081064 */
[----:B------:R-:W-:Y:S07]  /*1ede0*/  HMMA.1688.F32.TF32 R64, R148, R50, R104 ;  /* 0x000000329440723c */ /* 0x000fee0000081068 */
[----:B------:R-:W-:Y:S04]  /*1edf0*/  STL.64 [R1+0xe0], R60 ;  /* 0x0000e03c01007387 */ /* 0x000fe80000100a00 */
[----:B------:R1:W-:Y:S01]  /*1ee00*/  STL.64 [R1+0xe8], R62 ;  /* 0x0000e83e01007387 */ /* 0x0003e20000100a00 */
[----:B------:R-:W-:Y:S01]  /*1ee10*/  IMAD.MOV.U32 R96, RZ, RZ, R219 ;  /* 0x000000ffff607224 */ /* 0x000fe200078e00db */
[----:B------:R-:W-:Y:S01]  /*1ee20*/  MOV R98, R169 ;  /* 0x000000a900627202 */ /* 0x000fe20000000f00 */
[----:B------:R-:W-:-:S02]  /*1ee30*/  IMAD.MOV.U32 R97, RZ, RZ, R218 ;  /* 0x000000ffff617224 */ /* 0x000fc400078e00da */
[----:B------:R-:W-:Y:S02]  /*1ee40*/  IMAD.MOV.U32 R80, RZ, RZ, R175 ;  /* 0x000000ffff507224 */ /* 0x000fe400078e00af */
[----:B------:R-:W-:Y:S01]  /*1ee50*/  IMAD.MOV.U32 R81, RZ, RZ, R174 ;  /* 0x000000ffff517224 */ /* 0x000fe200078e00ae */
[----:B------:R-:W-:Y:S01]  /*1ee60*/  MOV R83, R160 ;  /* 0x000000a000537202 */ /* 0x000fe20000000f00 */
[----:B------:R-:W-:Y:S01]  /*1ee70*/  IMAD.MOV.U32 R99, RZ, RZ, R168 ;  /* 0x000000ffff637224 */ /* 0x000fe200078e00a8 */
[----:B------:R-:W-:Y:S01]  /*1ee80*/  STL.64 [R1+0x130], R56 ;  /* 0x0001303801007387 */ /* 0x000fe20000100a00 */
[----:B-1----:R-:W-:Y:S03]  /*1ee90*/  HMMA.1688.F32.TF32 R60, R148, R10, R108 ;  /* 0x0000000a943c723c */ /* 0x002fe6000008106c */
[----:B------:R1:W-:Y:S01]  /*1eea0*/  STL.64 [R1+0x138], R58 ;  /* 0x0001383a01007387 */ /* 0x0003e20000100a00 */
[----:B------:R-:W-:-:S02]  /*1eeb0*/  IMAD.MOV.U32 R82, RZ, RZ, R161 ;  /* 0x000000ffff527224 */ /* 0x000fc400078e00a1 */
[----:B------:R-:W-:Y:S01]  /*1eec0*/  IMAD.MOV.U32 R76, RZ, RZ, R167 ;  /* 0x000000ffff4c7224 */ /* 0x000fe200078e00a7 */
[----:B------:R-:W-:Y:S01]  /*1eed0*/  LDS R100, [R252+0xe280] ;  /* 0x00e28000fc647984 */ /* 0x000fe20000000800 */
[----:B------:R-:W-:Y:S02]  /*1eee0*/  IMAD.MOV.U32 R77, RZ, RZ, R166 ;  /* 0x000000ffff4d7224 */ /* 0x000fe400078e00a6 */
[----:B------:R-:W-:Y:S01]  /*1eef0*/  IMAD.MOV.U32 R78, RZ, RZ, R248 ;  /* 0x000000ffff4e7224 */ /* 0x000fe200078e00f8 */
[C---:B------:R-:W-:Y:S01]  /*1ef00*/  HMMA.1688.F32.TF32 R84, R148.reuse, R18, R84 ;  /* 0x000000129454723c */ /* 0x040fe20000081054 */
[----:B------:R-:W-:Y:S01]  /*1ef10*/  IMAD.MOV.U32 R79, RZ, RZ, R249 ;  /* 0x000000ffff4f7224 */ /* 0x000fe200078e00f9 */
[----:B------:R-:W-:Y:S04]  /*1ef20*/  LDS R102, [R252+0xf280] ;  /* 0x00f28000fc667984 */ /* 0x000fe80000000800 */
[----:B------:R-:W-:Y:S02]  /*1ef30*/  LDS R101, [R3+0xe280] ;  /* 0x00e2800003657984 */ /* 0x000fe40000000800 */
[----:B-1----:R-:W-:Y:S02]  /*1ef40*/  HMMA.1688.F32.TF32 R56, R148, R6, R112 ;  /* 0x000000069438723c */ /* 0x002fe40000081070 */
[----:B------:R-:W-:Y:S04]  /*1ef50*/  STL.64 [R1+0x240], R64 ;  /* 0x0002404001007387 */ /* 0x000fe80000100a00 */
[----:B------:R3:W-:Y:S04]  /*1ef60*/  STL.64 [R1+0x248], R66 ;  /* 0x0002484201007387 */ /* 0x0007e80000100a00 */
[----:B------:R-:W-:Y:S04]  /*1ef70*/  STL.64 [R1+0x220], R60 ;  /* 0x0002203c01007387 */ /* 0x000fe80000100a00 */
[----:B------:R1:W-:Y:S01]  /*1ef80*/  STL.64 [R1+0x228], R62 ;  /* 0x0002283e01007387 */ /* 0x0003e20000100a00 */
[C---:B---3--:R-:W-:Y:S03]  /*1ef90*/  HMMA.1688.F32.TF32 R64, R152.reuse, R50, R136 ;  /* 0x000000329840723c */ /* 0x048fe60000081088 */
[----:B------:R-:W-:Y:S05]  /*1efa0*/  LDS R103, [R3+0xf280] ;  /* 0x00f2800003677984 */ /* 0x000fea0000000800 */
[----:B------:R-:W-:Y:S01]  /*1efb0*/  STL.64 [R1+0x210], R56 ;  /* 0x0002103801007387 */ /* 0x000fe20000100a00 */
[----:B-1----:R-:W-:Y:S03]  /*1efc0*/  HMMA.1688.F32.TF32 R60, R152, R10, R140 ;  /* 0x0000000a983c723c */ /* 0x002fe6000008108c */
[----:B------:R1:W-:Y:S01]  /*1efd0*/  STL.64 [R1+0x218], R58 ;  /* 0x0002183a01007387 */ /* 0x0003e20000100a00 */
[----:B------:R-:W-:Y:S01]  /*1efe0*/  IMAD.MOV.U32 R104, RZ, RZ, R170 ;  /* 0x000000ffff687224 */ /* 0x000fe200078e00aa */
[----:B------:R-:W-:Y:S01]  /*1eff0*/  MOV R105, R171 ;  /* 0x000000ab00697202 */ /* 0x000fe20000000f00 */
[----:B------:R-:W-:-:S02]  /*1f000*/  IMAD.MOV.U32 R106, RZ, RZ, R173 ;  /* 0x000000ffff6a7224 */ /* 0x000fc400078e00ad */
[----:B------:R-:W-:Y:S01]  /*1f010*/  IMAD.MOV.U32 R107, RZ, RZ, R172 ;  /* 0x000000ffff6b7224 */ /* 0x000fe200078e00ac */
[----:B------:R-:W-:Y:S01]  /*1f020*/  MOV R108, R250 ;  /* 0x000000fa006c7202 */ /* 0x000fe20000000f00 */
[----:B------:R-:W-:Y:S02]  /*1f030*/  IMAD.MOV.U32 R109, RZ, RZ, R251 ;  /* 0x000000ffff6d7224 */ /* 0x000fe400078e00fb */
[----:B------:R-:W-:Y:S02]  /*1f040*/  IMAD.MOV.U32 R110, RZ, RZ, R236 ;  /* 0x000000ffff6e7224 */ /* 0x000fe400078e00ec */
[----:B------:R-:W-:Y:S01]  /*1f050*/  IMAD.MOV.U32 R111, RZ, RZ, R237 ;  /* 0x000000ffff6f7224 */ /* 0x000fe200078e00ed */
[----:B-1----:R-:W-:Y:S01]  /*1f060*/  HMMA.1688.F32.TF32 R56, R152, R6, R144 ;  /* 0x000000069838723c */ /* 0x002fe20000081090 */
[----:B------:R-:W-:Y:S01]  /*1f070*/  IMAD.MOV.U32 R112, RZ, RZ, R238 ;  /* 0x000000ffff707224 */ /* 0x000fe200078e00ee */
[----:B------:R-:W-:Y:S04]  /*1f080*/  STL.64 [R1+0x170], R64 ;  /* 0x0001704001007387 */ /* 0x000fe80000100a00 */
[----:B------:R1:W-:Y:S04]  /*1f090*/  STL.64 [R1+0x178], R66 ;  /* 0x0001784201007387 */ /* 0x0003e80000100a00 */
[----:B------:R2:W-:Y:S04]  /*1f0a0*/  STL.64 [R1+0x160], R60 ;  /* 0x0001603c01007387 */ /* 0x0005e80000100a00 */
[----:B------:R3:W-:Y:S04]  /*1f0b0*/  STL.64 [R1+0x168], R62 ;  /* 0x0001683e01007387 */ /* 0x0007e80000100a00 */
[----:B------:R-:W4:Y:S01]  /*1f0c0*/  LDL.LU R170, [R1+0xa0c] ;  /* 0x000a0c0001aa7983 */ /* 0x000f220000300800 */
[----:B------:R-:W-:Y:S01]  /*1f0d0*/  MOV R113, R239 ;  /* 0x000000ef00717202 */ /* 0x000fe20000000f00 */
[----:B------:R-:W-:Y:S01]  /*1f0e0*/  IMAD.MOV.U32 R114, RZ, RZ, R232 ;  /* 0x000000ffff727224 */ /* 0x000fe200078e00e8 */
[C---:B------:R-:W-:Y:S01]  /*1f0f0*/  HMMA.1688.F32.TF32 R88, R148.reuse, R14, R88 ;  /* 0x0000000e9458723c */ /* 0x040fe20000081058 */
[----:B------:R-:W-:Y:S01]  /*1f100*/  IMAD.MOV.U32 R115, RZ, RZ, R233 ;  /* 0x000000ffff737224 */ /* 0x000fe200078e00e9 */
[----:B------:R-:W-:Y:S04]  /*1f110*/  STL.64 [R1+0x150], R56 ;  /* 0x0001503801007387 */ /* 0x000fe80000100a00 */
[----:B------:R-:W-:Y:S04]  /*1f120*/  STL.64 [R1+0x158], R58 ;  /* 0x0001583a01007387 */ /* 0x000fe80000100a00 */
[----:B------:R-:W5:Y:S04]  /*1f130*/  LDL.LU R171, [R1+0xa08] ;  /* 0x000a080001ab7983 */ /* 0x000f680000300800 */
[----:B------:R-:W2:Y:S04]  /*1f140*/  LDL.LU R173, [R1+0xa04] ;  /* 0x000a040001ad7983 */ /* 0x000ea80000300800 */
[----:B------:R-:W2:Y:S04]  /*1f150*/  LDL.LU R172, [R1+0xa00] ;  /* 0x000a000001ac7983 */ /* 0x000ea80000300800 */
[----:B------:R-:W3:Y:S04]  /*1f160*/  LDL.LU R219, [R1+0x9fc] ;  /* 0x0009fc0001db7983 */ /* 0x000ee80000300800 */
[----:B------:R-:W3:Y:S04]  /*1f170*/  LDL.LU R218, [R1+0x9f8] ;  /* 0x0009f80001da7983 */ /* 0x000ee80000300800 */
[----:B------:R-:W3:Y:S04]  /*1f180*/  LDL.LU R169, [R1+0x9f4] ;  /* 0x0009f40001a97983 */ /* 0x000ee80000300800 */
[----:B------:R-:W1:Y:S04]  /*1f190*/  LDL.LU R168, [R1+0x9f0] ;  /* 0x0009f00001a87983 */ /* 0x000e680000300800 */
        /* <DEDUP_REMOVED lines=11> */
[----:B------:R-:W-:Y:S03]  /*1f250*/  HMMA.1688.F32.TF32 R92, R148, R46, R92 ;  /* 0x0000002e945c723c */ /* 0x000fe6000008105c */
[----:B------:R-:W3:Y:S04]  /*1f260*/  LDL.LU R237, [R1+0x9c0] ;  /* 0x0009c00001ed7983 */ /* 0x000ee80000300800 */
[----:B------:R-:W3:Y:S01]  /*1f270*/  LDL.LU R238, [R1+0x9bc] ;  /* 0x0009bc0001ee7983 */ /* 0x000ee20000300800 */
[----:B------:R-:W-:-:S03]  /*1f280*/  IMAD.MOV.U32 R148, RZ, RZ, R234 ;  /* 0x000000ffff947224 */ /* 0x000fc600078e00ea */
[----:B------:R-:W3:Y:S01]  /*1f290*/  LDL.LU R239, [R1+0x9b8] ;  /* 0x0009b80001ef7983 */ /* 0x000ee20000300800 */
[----:B------:R-:W-:-:S03]  /*1f2a0*/  IMAD.MOV.U32 R149, RZ, RZ, R235 ;  /* 0x000000ffff957224 */ /* 0x000fc600078e00eb */
[----:B------:R-:W3:Y:S01]  /*1f2b0*/  LDL.LU R232, [R1+0x9b4] ;  /* 0x0009b40001e87983 */ /* 0x000ee20000300800 */
[----:B------:R-:W-:-:S03]  /*1f2c0*/  MOV R150, R165 ;  /* 0x000000a500967202 */ /* 0x000fc60000000f00 */
[----:B------:R-:W3:Y:S01]  /*1f2d0*/  LDL.LU R233, [R1+0x9b0] ;  /* 0x0009b00001e97983 */ /* 0x000ee20000300800 */
[----:B------:R-:W-:-:S03]  /*1f2e0*/  IMAD.MOV.U32 R151, RZ, RZ, R164 ;  /* 0x000000ffff977224 */ /* 0x000fc600078e00a4 */
[----:B------:R-:W3:Y:S04]  /*1f2f0*/  LDL.LU R234, [R1+0x9ac] ;  /* 0x0009ac0001ea7983 */ /* 0x000ee80000300800 */
[----:B------:R-:W3:Y:S04]  /*1f300*/  LDL.LU R235, [R1+0x9a8] ;  /* 0x0009a80001eb7983 */ /* 0x000ee80000300800 */
[----:B------:R-:W3:Y:S04]  /*1f310*/  LDL.LU R165, [R1+0x9a4] ;  /* 0x0009a40001a57983 */ /* 0x000ee80000300800 */
[----:B------:R-:W3:Y:S01]  /*1f320*/  LDL.LU R164, [R1+0x9a0] ;  /* 0x0009a00001a47983 */ /* 0x000ee20000300800 */
[----:B------:R-:W-:Y:S01]  /*1f330*/  IMAD.MOV.U32 R138, RZ, RZ, R216 ;  /* 0x000000ffff8a7224 */ /* 0x000fe200078e00d8 */
[----:B------:R-:W-:Y:S01]  /*1f340*/  MOV R139, R217 ;  /* 0x000000d9008b7202 */ /* 0x000fe20000000f00 */
[-C--:B------:R-:W-:Y:S01]  /*1f350*/  HMMA.1688.F32.TF32 R32, R176, R18.reuse, R32 ;  /* 0x00000012b020723c */ /* 0x080fe20000081020 */
[----:B------:R-:W-:Y:S04]  /*1f360*/  LDS R56, [R252+0xe180] ;  /* 0x00e18000fc387984 */ /* 0x000fe80000000800 */
[----:B------:R-:W-:Y:S03]  /*1f370*/  LDS R58, [R252+0xf180] ;  /* 0x00f18000fc3a7984 */ /* 0x000fe60000000800 */
[C---:B------:R-:W-:Y:S01]  /*1f380*/  HMMA.1688.F32.TF32 R116, R152.reuse, R18, R116 ;  /* 0x000000129874723c */ /* 0x040fe20000081074 */
[----:B------:R-:W-:Y:S04]  /*1f390*/  LDS R57, [R3+0xe180] ;  /* 0x00e1800003397984 */ /* 0x000fe80000000800 */
[----:B------:R-:W1:Y:S03]  /*1f3a0*/  LDS R59, [R3+0xf180] ;  /* 0x00f18000033b7984 */ /* 0x000e660000000800 */
[C---:B------:R-:W-:Y:S01]  /*1f3b0*/  HMMA.1688.F32.TF32 R120, R152.reuse, R14, R120 ;  /* 0x0000000e9878723c */ /* 0x040fe20000081078 */
[----:B------:R-:W-:Y:S04]  /*1f3c0*/  LDS R140, [R252+0xe300] ;  /* 0x00e30000fc8c7984 */ /* 0x000fe80000000800 */
[----:B------:R-:W-:Y:S03]  /*1f3d0*/  LDS R142, [R252+0xf300] ;  /* 0x00f30000fc8e7984 */ /* 0x000fe60000000800 */
[----:B------:R-:W-:Y:S01]  /*1f3e0*/  HMMA.1688.F32.TF32 R124, R152, R46, R124 ;  /* 0x0000002e987c723c */ /* 0x000fe2000008107c */
[----:B------:R-:W-:Y:S04]  /*1f3f0*/  LDS R141, [R3+0xe300] ;  /* 0x00e30000038d7984 */ /* 0x000fe80000000800 */
[----:B------:R-:W1:Y:S01]  /*1f400*/  LDS R143, [R3+0xf300] ;  /* 0x00f30000038f7984 */ /* 0x000e620000000800 */
[----:B----4-:R-:W-:-:S02]  /*1f410*/  IMAD.MOV.U32 R137, RZ, RZ, R170 ;  /* 0x000000ffff897224 */ /* 0x010fc400078e00aa */
[----:B-----5:R-:W-:Y:S02]  /*1f420*/  IMAD.MOV.U32 R136, RZ, RZ, R171 ;  /* 0x000000ffff887224 */ /* 0x020fe400078e00ab */
[----:B------:R-:W4:Y:S04]  /*1f430*/  LDL.LU R171, [R1+0x99c] ;  /* 0x00099c0001ab7983 */ /* 0x000f280000300800 */
[----:B------:R-:W5:Y:S04]  /*1f440*/  LDL.LU R170, [R1+0x998] ;  /* 0x0009980001aa7983 */ /* 0x000f680000300800 */
[----:B------:R-:W5:Y:S01]  /*1f450*/  LDL.LU R216, [R1+0x994] ;  /* 0x0009940001d87983 */ /* 0x000f620000300800 */
[----:B--2---:R-:W-:-:S02]  /*1f460*/  IMAD.MOV.U32 R70, RZ, RZ, R172 ;  /* 0x000000ffff467224 */ /* 0x004fc400078e00ac */
[----:B---3--:R-:W-:Y:S01]  /*1f470*/  IMAD.MOV.U32 R69, RZ, RZ, R219 ;  /* 0x000000ffff457224 */ /* 0x008fe200078e00db */
[----:B------:R-:W2:Y:S01]  /*1f480*/  LDL.LU R217, [R1+0x990] ;  /* 0x0009900001d97983 */ /* 0x000ea20000300800 */
[----:B------:R-:W-:-:S03]  /*1f490*/  IMAD.MOV.U32 R68, RZ, RZ, R218 ;  /* 0x000000ffff447224 */ /* 0x000fc600078e00da */
[----:B------:R-:W2:Y:S01]  /*1f4a0*/  LDL.LU R218, [R1+0x98c] ;  /* 0x00098c0001da7983 */ /* 0x000ea20000300800 */
[----:B------:R-:W-:-:S03]  /*1f4b0*/  IMAD.MOV.U32 R71, RZ, RZ, R173 ;  /* 0x000000ffff477224 */ /* 0x000fc600078e00ad */
[----:B------:R-:W2:Y:S04]  /*1f4c0*/  LDL.LU R219, [R1+0x988] ;  /* 0x0009880001db7983 */ /* 0x000ea80000300800 */
[----:B------:R-:W3:Y:S01]  /*1f4d0*/  LDL.LU R172, [R1+0x984] ;  /* 0x0009840001ac7983 */ /* 0x000ee20000300800 */
[----:B-1----:R-:W-:Y:S02]  /*1f4e0*/  IMAD.MOV.U32 R66, RZ, RZ, R168 ;  /* 0x000000ffff427224 */ /* 0x002fe400078e00a8 */
[----:B------:R-:W-:Y:S01]  /*1f4f0*/  IMAD.MOV.U32 R65, RZ, RZ, R175 ;  /* 0x000000ffff417224 */ /* 0x000fe200078e00af */
[----:B------:R-:W3:Y:S01]  /*1f500*/  LDL.LU R173, [R1+0x980] ;  /* 0x0009800001ad7983 */ /* 0x000ee20000300800 */
[----:B------:R-:W-:-:S03]  /*1f510*/  MOV R64, R174 ;  /* 0x000000ae00407202 */ /* 0x000fc60000000f00 */
[----:B------:R-:W3:Y:S01]  /*1f520*/  LDL.LU R174, [R1+0x97c] ;  /* 0x00097c0001ae7983 */ /* 0x000ee20000300800 */
[----:B------:R-:W-:Y:S01]  /*1f530*/  IMAD.MOV.U32 R67, RZ, RZ, R169 ;  /* 0x000000ffff437224 */ /* 0x000fe200078e00a9 */
[C---:B------:R-:W-:Y:S02]  /*1f540*/  HMMA.1688.F32.TF32 R128, R152.reuse, R42, R128 ;  /* 0x0000002a9880723c */ /* 0x040fe40000081080 */
[----:B------:R-:W3:Y:S04]  /*1f550*/  LDL.LU R175, [R1+0x978] ;  /* 0x0009780001af7983 */ /* 0x000ee80000300800 */
[----:B------:R-:W2:Y:S02]  /*1f560*/  LDL.LU R168, [R1+0x974] ;  /* 0x0009740001a87983 */ /* 0x000ea40000300800 */
[----:B------:R-:W-:Y:S02]  /*1f570*/  HMMA.1688.F32.TF32 R176, R152, R54, R132 ;  /* 0x0000003698b0723c */ /* 0x000fe40000081084 */
[----:B------:R-:W2:Y:S04]  /*1f580*/  LDL.LU R169, [R1+0x970] ;  /* 0x0009700001a97983 */ /* 0x000ea80000300800 */
[----:B------:R-:W2:Y:S04]  /*1f590*/  LDL.LU R152, [R1+0x10] ;  /* 0x0000100001987983 */ /* 0x000ea80000300800 */
[----:B------:R-:W2:Y:S04]  /*1f5a0*/  LDL.LU R153, [R1+0x14] ;  /* 0x0000140001997983 */ /* 0x000ea80000300800 */
[----:B------:R-:W2:Y:S04]  /*1f5b0*/  LDL.LU R154, [R1+0x18] ;  /* 0x00001800019a7983 */ /* 0x000ea80000300800 */
[----:B------:R-:W2:Y:S01]  /*1f5c0*/  LDL.LU R155, [R1+0x1c] ;  /* 0x00001c00019b7983 */ /* 0x000ea20000300800 */
[----:B------:R-:W-:Y:S01]  /*1f5d0*/  IMAD.MOV.U32 R60, RZ, RZ, R166 ;  /* 0x000000ffff3c7224 */ /* 0x000fe200078e00a6 */
[----:B------:R-:W-:Y:S01]  /*1f5e0*/  MOV R62, R160 ;  /* 0x000000a0003e7202 */ /* 0x000fe20000000f00 */
[----:B------:R-:W-:-:S02]  /*1f5f0*/  IMAD.MOV.U32 R61, RZ, RZ, R167 ;  /* 0x000000ffff3d7224 */ /* 0x000fc400078e00a7 */
[----:B------:R-:W-:Y:S02]  /*1f600*/  IMAD.MOV.U32 R63, RZ, RZ, R161 ;  /* 0x000000ffff3f7224 */ /* 0x000fe400078e00a1 */
[----:B------:R-:W-:Y:S02]  /*1f610*/  IMAD.MOV.U32 R132, RZ, RZ, R162 ;  /* 0x000000ffff847224 */ /* 0x000fe400078e00a2 */
[----:B------:R-:W-:Y:S02]  /*1f620*/  IMAD.MOV.U32 R133, RZ, RZ, R163 ;  /* 0x000000ffff857224 */ /* 0x000fe400078e00a3 */
[----:B------:R-:W-:Y:S02]  /*1f630*/  IMAD.MOV.U32 R147, RZ, RZ, R165 ;  /* 0x000000ffff937224 */ /* 0x000fe400078e00a5 */
[----:B------:R-:W-:Y:S01]  /*1f640*/  IMAD.MOV.U32 R146, RZ, RZ, R164 ;  /* 0x000000ffff927224 */ /* 0x000fe200078e00a4 */
[----:B----4-:R-:W-:Y:S01]  /*1f650*/  MOV R145, R171 ;  /* 0x000000ab00917202 */ /* 0x010fe20000000f00 */
[----:B-----5:R-:W-:-:S02]  /*1f660*/  IMAD.MOV.U32 R144, RZ, RZ, R170 ;  /* 0x000000ffff907224 */ /* 0x020fc400078e00aa */
        /* <DEDUP_REMOVED lines=10> */
[-C--:B--2---:R-:W-:Y:S01]  /*1f710*/  HMMA.1688.F32.TF32 R152, R56, R50.reuse, R152 ;  /* 0x000000323898723c */ /* 0x084fe20000081098 */
[----:B------:R-:W-:Y:S01]  /*1f720*/  IMAD.MOV.U32 R134, RZ, RZ, R0 ;  /* 0x000000ffff867224 */ /* 0x000fe200078e0000 */
[----:B------:R-:W-:Y:S01]  /*1f730*/  MOV R135, R2 ;  /* 0x0000000200877202 */ /* 0x000fe20000000f00 */
[----:B------:R-:W2:Y:S04]  /*1f740*/  LDL.LU R0, [R1+0x944] ;  /* 0x0009440001007983 */ /* 0x000ea80000300800 */
[----:B------:R-:W2:Y:S01]  /*1f750*/  LDL.LU R2, [R1+0x940] ;  /* 0x0009400001027983 */ /* 0x000ea20000300800 */
[C---:B------:R-:W-:Y:S11]  /*1f760*/  HMMA.1688.F32.TF32 R136, R72.reuse, R50, R136 ;  /* 0x000000324888723c */ /* 0x040ff60000081088 */
[----:B------:R-:W-:Y:S04]  /*1f770*/  @!UPT UIADD3 URZ, URZ, URZ, URZ ;  /* 0x0000003f3f3ff290 */ /* 0x000fe8000fffe03f */
[----:B------:R-:W-:Y:S04]  /*1f780*/  STL.64 [R1+0x120], R152 ;  /* 0x0001209801007387 */ /* 0x000fe80000100a00 */
[----:B------:R1:W-:Y:S01]  /*1f790*/  STL.64 [R1+0x128], R154 ;  /* 0x0001289a01007387 */ /* 0x0003e20000100a00 */
[-C--:B------:R-:W-:Y:S08]  /*1f7a0*/  HMMA.1688.F32.TF32 R132, R72, R10.reuse, R132 ;  /* 0x0000000a4884723c */ /* 0x080ff00000081084 */
[C---:B-1----:R-:W-:Y:S08]  /*1f7b0*/  HMMA.1688.F32.TF32 R152, R56.reuse, R10, R144 ;  /* 0x0000000a3898723c */ /* 0x042ff00000081090 */
[C---:B------:R-:W-:Y:S08]  /*1f7c0*/  HMMA.1688.F32.TF32 R144, R56.reuse, R6, R232 ;  /* 0x000000063890723c */ /* 0x040ff000000810e8 */
[C---:B---3--:R-:W-:Y:S08]  /*1f7d0*/  HMMA.1688.F32.TF32 R172, R56.reuse, R42, R172 ;  /* 0x0000002a38ac723c */ /* 0x048ff000000810ac */
[----:B------:R-:W-:Y:S08]  /*1f7e0*/  HMMA.1688.F32.TF32 R216, R56, R54, R216 ;  /* 0x0000003638d8723c */ /* 0x000ff000000810d8 */
[C---:B------:R-:W-:Y:S08]  /*1f7f0*/  HMMA.1688.F32.TF32 R236, R72.reuse, R18, R236 ;  /* 0x0000001248ec723c */ /* 0x040ff000000810ec */
[C---:B------:R-:W-:Y:S08]  /*1f800*/  HMMA.1688.F32.TF32 R60, R72.reuse, R46, R60 ;  /* 0x0000002e483c723c */ /* 0x040ff0000008103c */
[C---:B------:R-:W-:Y:S08]  /*1f810*/  HMMA.1688.F32.TF32 R64, R72.reuse, R42, R64 ;  /* 0x0000002a4840723c */ /* 0x040ff00000081040 */
[----:B------:R-:W-:Y:S01]  /*1f820*/  HMMA.1688.F32.TF32 R68, R72, R54, R68 ;  /* 0x000000364844723c */ /* 0x000fe20000081044 */
[----:B------:R-:W-:Y:S04]  /*1f830*/  STL.64 [R1+0x110], R152 ;  /* 0x0001109801007387 */ /* 0x000fe80000100a00 */
[----:B------:R-:W-:Y:S04]  /*1f840*/  STL.64 [R1+0x118], R154 ;  /* 0x0001189a01007387 */ /* 0x000fe80000100a00 */
[----:B------:R-:W-:Y:S04]  /*1f850*/  STL.64 [R1+0x100], R144 ;  /* 0x0001009001007387 */ /* 0x000fe80000100a00 */
[----:B------:R-:W-:Y:S04]  /*1f860*/  STL.64 [R1+0x108], R146 ;  /* 0x0001089201007387 */ /* 0x000fe80000100a00 */
[----:B------:R-:W-:Y:S04]  /*1f870*/  STL.64 [R1+0x90], R136 ;  /* 0x0000908801007387 */ /* 0x000fe80000100a00 */
[----:B------:R1:W-:Y:S04]  /*1f880*/  STL.64 [R1+0x98], R138 ;  /* 0x0000988a01007387 */ /* 0x0003e80000100a00 */
[----:B------:R-:W-:Y:S04]  /*1f890*/  STL.64 [R1+0x80], R132 ;  /* 0x0000808401007387 */ /* 0x000fe80000100a00 */
[----:B------:R-:W-:Y:S04]  /*1f8a0*/  STL.64 [R1+0x88], R134 ;  /* 0x0000888601007387 */ /* 0x000fe80000100a00 */
[----:B------:R-:W3:Y:S01]  /*1f8b0*/  LDL.LU R12, [R1+0x304] ;  /* 0x00030400010c7983 */ /* 0x000ee20000300800 */
[C---:B-1----:R-:W-:Y:S08]  /*1f8c0*/  HMMA.1688.F32.TF32 R136, R100.reuse, R18, R112 ;  /* 0x000000126488723c */ /* 0x042ff00000081070 */
[C---:B------:R-:W-:Y:S08]  /*1f8d0*/  HMMA.1688.F32.TF32 R76, R100.reuse, R46, R76 ;  /* 0x0000002e644c723c */ /* 0x040ff0000008104c */
[C---:B------:R-:W-:Y:S08]  /*1f8e0*/  HMMA.1688.F32.TF32 R80, R100.reuse, R42, R80 ;  /* 0x0000002a6450723c */ /* 0x040ff00000081050 */
[----:B------:R-:W-:Y:S08]  /*1f8f0*/  HMMA.1688.F32.TF32 R96, R100, R54, R96 ;  /* 0x000000366460723c */ /* 0x000ff00000081060 */
[C---:B----4-:R-:W-:Y:S08]  /*1f900*/  HMMA.1688.F32.TF32 R168, R56.reuse, R46, R168 ;  /* 0x0000002e38a8723c */ /* 0x050ff000000810a8 */
[C---:B-----5:R-:W-:Y:S08]  /*1f910*/  HMMA.1688.F32.TF32 R164, R56.reuse, R14, R164 ;  /* 0x0000000e38a4723c */ /* 0x060ff000000810a4 */
[----:B------:R-:W-:Y:S08]  /*1f920*/  HMMA.1688.F32.TF32 R160, R56, R18, R160 ;  /* 0x0000001238a0723c */ /* 0x000ff000000810a0 */
[C---:B------:R-:W-:Y:S08]  /*1f930*/  HMMA.1688.F32.TF32 R56, R72.reuse, R14, R248 ;  /* 0x0000000e4838723c */ /* 0x040ff000000810f8 */
[----:B------:R-:W-:Y:S11]  /*1f940*/  HMMA.1688.F32.TF32 R72, R72, R6, R148 ;  /* 0x000000064848723c */ /* 0x000ff60000081094 */
[----:B------:R-:W-:Y:S11]  /*1f950*/  @!UPT UIADD3 URZ, URZ, URZ, URZ ;  /* 0x0000003f3f3ff290 */ /* 0x000ff6000fffe03f */
[----:B------:R-:W-:Y:S01]  /*1f960*/  @!UPT UIADD3 URZ, URZ, URZ, URZ ;  /* 0x0000003f3f3ff290 */ /* 0x000fe2000fffe03f */
[----:B------:R-:W-:Y:S04]  /*1f970*/  STL.64 [R1+0x60], R72 ;  /* 0x0000604801007387 */ /* 0x000fe80000100a00 */
[----:B------:R1:W-:Y:S04]  /*1f980*/  STL.64 [R1+0x68], R74 ;  /* 0x0000684a01007387 */ /* 0x0003e80000100a00 */
[----:B------:R-:W4:Y:S01]  /*1f990*/  LDL.LU R5, [R1+0x2e4] ;  /* 0x0002e40001057983 */ /* 0x000f220000300800 */
[C---:B-1----:R-:W-:Y:S08]  /*1f9a0*/  HMMA.1688.F32.TF32 R72, R100.reuse, R14, R108 ;  /* 0x0000000e6448723c */ /* 0x042ff0000008106c */
[C---:B------:R-:W-:Y:S08]  /*1f9b0*/  HMMA.1688.F32.TF32 R108, R100.reuse, R50, R104 ;  /* 0x00000032646c723c */ /* 0x040ff00000081068 */
[C---:B------:R-:W-:Y:S08]  /*1f9c0*/  HMMA.1688.F32.TF32 R104, R100.reuse, R10, R244 ;  /* 0x0000000a6468723c */ /* 0x040ff000000810f4 */
[----:B------:R-:W-:Y:S07]  /*1f9d0*/  HMMA.1688.F32.TF32 R100, R100, R6, R240 ;  /* 0x000000066464723c */ /* 0x000fee00000810f0 */
[----:B------:R-:W-:Y:S04]  /*1f9e0*/  STL.64 [R1+0x40], R108 ;  /* 0x0000406c01007387 */ /* 0x000fe80000100a00 */
[----:B------:R-:W-:Y:S04]  /*1f9f0*/  STL.64 [R1+0x48], R110 ;  /* 0x0000486e01007387 */ /* 0x000fe80000100a00 */
[----:B------:R-:W2:Y:S04]  /*1fa00*/  LDL.LU R40, [R1+0x900] ;  /* 0x0009000001287983 */ /* 0x000ea80000300800 */
[----:B------:R-:W-:Y:S04]  /*1fa10*/  STL.64 [R1+0x50], R104 ;  /* 0x0000506801007387 */ /* 0x000fe80000100a00 */
[----:B------:R-:W-:Y:S04]  /*1fa20*/  STL.64 [R1+0x58], R106 ;  /* 0x0000586a01007387 */ /* 0x000fe80000100a00 */
[----:B------:R-:W5:Y:S04]  /*1fa30*/  LDL.LU R9, [R1+0x908] ;  /* 0x0009080001097983 */ /* 0x000f680000300800 */
[----:B------:R-:W-:Y:S04]  /*1fa40*/  STL.64 [R1+0x30], R100 ;  /* 0x0000306401007387 */ /* 0x000fe80000100a00 */
        /* <DEDUP_REMOVED lines=9> */
[----:B------:R-:W-:-:S05]  /*1fae0*/  IMAD.MOV.U32 R17, RZ, RZ, 0x3f ;  /* 0x0000003fff117424 */ /* 0x000fca00078e00ff */
[----:B------:R-:W-:Y:S01]  /*1faf0*/  IADD3 R17, R17, c[0x0][0x180], RZ ;  /* 0x0000600011117a10 */ /* 0x000fe20007ffe0ff */
[----:B------:R-:W-:-:S03]  /*1fb00*/  IMAD.MOV.U32 R4, RZ, RZ, c[0x0][0x180] ;  /* 0x00006000ff047624 */ /* 0x000fc600078e00ff */
[----:B------:R-:W-:-:S04]  /*1fb10*/  SHF.R.S32.HI R8, RZ, 0x1f, R17 ;  /* 0x0000001fff087819 */ /* 0x000fc80000011411 */
[----:B------:R-:W-:Y:S02]  /*1fb20*/  LEA.HI R8, R8, R17, RZ, 0x6 ;  /* 0x0000001108087211 */ /* 0x000fe400078f30ff */
[----:B------:R-:W1:Y:S01]  /*1fb30*/  S2R R17, SR_TID.X ;  /* 0x0000000000117919 */ /* 0x000e620000002100 */
[----:B------:R-:W-:Y:S01]  /*1fb40*/  IADD3 R4, R4, -0x140, RZ ;  /* 0xfffffec004047810 */ /* 0x000fe20007ffe0ff */
[----:B------:R-:W-:Y:S01]  /*1fb50*/  IMAD.MOV.U32 R48, RZ, RZ, c[0x0][0x188] ;  /* 0x00006200ff307624 */ /* 0x000fe200078e00ff */
[----:B------:R-:W-:-:S03]  /*1fb60*/  SHF.R.S32.HI R8, RZ, 0x6, R8 ;  /* 0x00000006ff087819 */ /* 0x000fc60000011408 */
[----:B---3--:R-:W-:Y:S01]  /*1fb70*/  IMAD R4, R12, -0x40, R4 ;  /* 0xffffffc00c047824 */ /* 0x008fe200078e0204 */
[----:B------:R-:W-:Y:S01]  /*1fb80*/  HMMA.1688.F32.TF32 R112, R140, R14, R188 ;  /* 0x0000000e8c70723c */ /* 0x000fe200000810bc */
[----:B------:R-:W-:Y:S01]  /*1fb90*/  IADD3 R8, R8, -0x5, RZ ;  /* 0xfffffffb08087810 */ /* 0x000fe20007ffe0ff */
[----:B------:R-:W-:Y:S02]  /*1fba0*/  IMAD.SHL.U32 R48, R48, 0x40, RZ ;  /* 0x0000004030307824 */ /* 0x000fe400078e00ff */
[----:B------:R-:W-:-:S04]  /*1fbb0*/  ISETP.GT.AND P0, PT, R4, RZ, PT ;  /* 0x000000ff0400720c */ /* 0x000fc80003f04270 */
[----:B-1----:R-:W-:Y:S01]  /*1fbc0*/  HMMA.1688.F32.TF32 R100, R140, R46, R192 ;  /* 0x0000002e8c64723c */ /* 0x002fe200000810c0 */
[----:B------:R-:W-:-:S07]  /*1fbd0*/  ISETP.GE.AND P5, PT, R12, R8, PT ;  /* 0x000000080c00720c */ /* 0x000fce0003fa6270 */
[----:B------:R-:W-:Y:S01]  /*1fbe0*/  HMMA.1688.F32.TF32 R108, R140, R42, R196 ;  /* 0x0000002a8c6c723c */ /* 0x000fe200000810c4 */
[----:B------:R-:W-:-:S07]  /*1fbf0*/  SEL R8, RZ, 0x4, !P0 ;  /* 0x00000004ff087807 */ /* 0x000fce0004000000 */
[----:B------:R-:W-:Y:S01]  /*1fc00*/  HMMA.1688.F32.TF32 R132, R140, R18, R184 ;  /* 0x000000128c84723c */ /* 0x000fe200000810b8 */
[----:B------:R-:W-:-:S07]  /*1fc10*/  SHF.L.U32 R48, R48, 0x2, RZ ;  /* 0x0000000230307819 */ /* 0x000fce00000006ff */
[C---:B------:R-:W-:Y:S08]  /*1fc20*/  HMMA.1688.F32.TF32 R104, R140.reuse, R54, R200 ;  /* 0x000000368c68723c */ /* 0x040ff000000810c8 */
[C---:B------:R-:W-:Y:S08]  /*1fc30*/  HMMA.1688.F32.TF32 R188, R140.reuse, R50, R204 ;  /* 0x000000328cbc723c */ /* 0x040ff000000810cc */
[C---:B------:R-:W-:Y:S08]  /*1fc40*/  HMMA.1688.F32.TF32 R192, R140.reuse, R10, R208 ;  /* 0x0000000a8cc0723c */ /* 0x040ff000000810d0 */
[----:B------:R-:W-:Y:S01]  /*1fc50*/  HMMA.1688.F32.TF32 R196, R140, R6, R212 ;  /* 0x000000068cc4723c */ /* 0x000fe200000810d4 */
[----:B------:R-:W-:Y:S04]  /*1fc60*/  LDS R142, [R252+0xf380] ;  /* 0x00f38000fc8e7984 */ /* 0x000fe80000000800 */
[----:B------:R-:W-:Y:S04]  /*1fc70*/  LDS R140, [R252+0xe380] ;  /* 0x00e38000fc8c7984 */ /* 0x000fe80000000800 */
[----:B------:R-:W-:Y:S04]  /*1fc80*/  LDS R143, [R3+0xf380] ;  /* 0x00f38000038f7984 */ /* 0x000fe80000000800 */
[----:B------:R1:W3:Y:S01]  /*1fc90*/  LDS R141, [R3+0xe380] ;  /* 0x00e38000038d7984 */ /* 0x0002e20000000800 */
[----:B------:R-:W-:-:S02]  /*1fca0*/  SEL R8, R8, RZ, !P5 ;  /* 0x000000ff08087207 */ /* 0x000fc40006800000 */
[----:B------:R-:W-:Y:S02]  /*1fcb0*/  LOP3.LUT R151, R17, 0x7f, RZ, 0xc0, !PT ;  /* 0x0000007f11977812 */ /* 0x000fe400078ec0ff */
[----:B------:R-:W-:-:S03]  /*1fcc0*/  ISETP.NE.U32.AND P0, PT, R8, RZ, PT ;  /* 0x000000ff0800720c */ /* 0x000fc60003f05070 */
[----:B------:R-:W-:Y:S01]  /*1fcd0*/  IMAD.SHL.U32 R52, R151, 0x4, RZ ;  /* 0x0000000497347824 */ /* 0x000fe200078e00ff */
[----:B----4-:R-:W-:-:S04]  /*1fce0*/  IADD3 R5, R5, 0x1, RZ ;  /* 0x0000000105057810 */ /* 0x010fc80007ffe0ff */
[----:B------:R-:W-:-:S04]  /*1fcf0*/  ISETP.GT.AND P1, PT, R5, 0x4, PT ;  /* 0x000000040500780c */ /* 0x000fc80003f24270 */
[----:B------:R-:W-:Y:S02]  /*1fd00*/  SEL R45, R5, RZ, !P1 ;  /* 0x000000ff052d7207 */ /* 0x000fe40004800000 */
[----:B------:R-:W-:-:S03]  /*1fd10*/  ISETP.GT.AND P1, PT, R4, 0x4, PT ;  /* 0x000000040400780c */ /* 0x000fc60003f24270 */
[----:B------:R-:W-:Y:S01]  /*1fd20*/  IMAD R5, R45, 0x10000, R52 ;  /* 0x000100002d057824 */ /* 0x000fe200078e0234 */
[----:B-1----:R-:W-:-:S04]  /*1fd30*/  SEL R3, RZ, 0x4, !P1 ;  /* 0x00000004ff037807 */ /* 0x002fc80004800000 */
[----:B------:R-:W-:-:S04]  /*1fd40*/  SEL R3, R3, RZ, !P5 ;  /* 0x000000ff03037207 */ /* 0x000fc80006800000 */
[----:B------:R-:W-:Y:S02]  /*1fd50*/  ISETP.NE.U32.AND P1, PT, R3, RZ, PT ;  /* 0x000000ff0300720c */ /* 0x000fe40003f25070 */
[----:B-----5:R-:W-:-:S05]  /*1fd60*/  IADD3 R9, P2, R9, R48, RZ ;  /* 0x0000003009097210 */ /* 0x020fca0007f5e0ff */
[----:B--2---:R-:W-:Y:S01]  /*1fd70*/  IMAD.X R40, R40, 0x1, R0, P2 ;  /* 0x0000000128287824 */ /* 0x004fe200010e0600 */
[----:B------:R1:W-:Y:S01]  /*1fd80*/  STL [R1+0x908], R9 ;  /* 0x0009080901007387 */ /* 0x0003e20000100800 */
[----:B------:R-:W-:Y:S01]  /*1fd90*/  IMAD.MOV.U32 R8, RZ, RZ, R9 ;  /* 0x000000ffff087224 */ /* 0x000fe200078e0009 */
[----:B------:R-:W-:Y:S02]  /*1fda0*/  IADD3 R53, P2, R53, R48, RZ ;  /* 0x0000003035357210 */ /* 0x000fe40007f5e0ff */
[----:B------:R2:W-:Y:S01]  /*1fdb0*/  STL [R1+0x900], R40 ;  /* 0x0009002801007387 */ /* 0x0005e20000100800 */
[----:B-1----:R-:W-:-:S03]  /*1fdc0*/  MOV R9, R40 ;  /* 0x0000002800097202 */ /* 0x002fc60000000f00 */
[----:B------:R-:W-:Y:S01]  /*1fdd0*/  BAR.SYNC.DEFER_BLOCKING 0x0 ;  /* 0x0000000000007b1d */ /* 0x000fe20000010000 */
[----:B------:R-:W-:Y:S01]  /*1fde0*/  IADD3 R16, P3, R16, R48, RZ ;  /* 0x0000003010107210 */ /* 0x000fe20007f7e0ff */
[----:B------:R-:W-:-:S04]  /*1fdf0*/  IMAD.X R145, R145, 0x1, R0, P2 ;  /* 0x0000000191917824 */ /* 0x000fc800010e0600 */
[----:B------:R-:W-:Y:S04]  /*1fe00*/  STL [R1+0x2e4], R45 ;  /* 0x0002e42d01007387 */ /* 0x000fe80000100800 */
[----:B------:R-:W4:Y:S04]  /*1fe10*/  LDL.LU R144, [R1+0x348] ;  /* 0x0003480001907983 */ /* 0x000f280000300800 */
[----:B--2---:R-:W2:Y:S04]  /*1fe20*/  LDL.LU R40, [R1+0x8b4] ;  /* 0x0008b40001287983 */ /* 0x004ea80000300800 */
[----:B------:R-:W-:Y:S04]  /*1fe30*/  STL [R1+0x904], R53 ;  /* 0x0009043501007387 */ /* 0x000fe80000100800 */
[----:B------:R1:W-:Y:S04]  /*1fe40*/  STL [R1+0x8f8], R145 ;  /* 0x0008f89101007387 */ /* 0x0003e80000100800 */
[----:B------:R-:W-:Y:S01]  /*1fe50*/  @!PT LDS RZ, [RZ] ;  /* 0x00000000fffff984 */ /* 0x000fe20000000800 */
[----:B------:R-:W-:Y:S01]  /*1fe60*/  @!PT LDS RZ, [RZ] ;  /* 0x00000000fffff984 */ /* 0x000fe20000000800 */
[----:B------:R-:W-:Y:S01]  /*1fe70*/  @!PT LDS RZ, [RZ] ;  /* 0x00000000fffff984 */ /* 0x000fe20000000800 */
[----:B------:R5:W-:Y:S04]  /*1fe80*/  LDGSTS.E [R5], [R8.64], P0 ;  /* 0x0000000008057fae */ /* 0x000be80008121844 */
[----:B------:R1:W-:Y:S01]  /*1fe90*/  STL [R1+0x8f4], R16 ;  /* 0x0008f41001007387 */ /* 0x0003e20000100800 */
[----:B------:R-:W-:-:S02]  /*1fea0*/  IMAD.X R146, R146, 0x1, R0, P3 ;  /* 0x0000000192927824 */ /* 0x000fc400018e0600 */
[----:B-----5:R-:W-:Y:S02]  /*1feb0*/  IMAD.MOV.U32 R9, RZ, RZ, R145 ;  /* 0x000000ffff097224 */ /* 0x020fe400078e0091 */
[----:B-1----:R-:W5:Y:S01]  /*1fec0*/  LDL.LU R145, [R1+0x344] ;  /* 0x0003440001917983 */ /* 0x002f620000300800 */
[----:B------:R-:W-:Y:S01]  /*1fed0*/  IMAD.MOV.U32 R8, RZ, RZ, R53 ;  /* 0x000000ffff087224 */ /* 0x000fe200078e0035 */
[-C--:B------:R-:W-:Y:S02]  /*1fee0*/  IADD3 R44, P2, R44, R48.reuse, RZ ;  /* 0x000000302c2c7210 */ /* 0x080fe40007f5e0ff */
[----:B------:R-:W-:Y:S01]  /*1fef0*/  STL [R1+0x8d8], R146 ;  /* 0x0008d89201007387 */ /* 0x000fe20000100800 */
[----:B------:R-:W-:-:S03]  /*1ff00*/  IADD3 R13, P3, R13, R48, RZ ;  /* 0x000000300d0d7210 */ /* 0x000fc60007f7e0ff */
[----:B------:R-:W3:Y:S01]  /*1ff10*/  LDL.LU R53, [R1+0x898] ;  /* 0x0008980001357983 */ /* 0x000ee20000300800 */
[----:B------:R-:W-:-:S03]  /*1ff20*/  IMAD.X R49, R49, 0x1, R0, P2 ;  /* 0x0000000131317824 */ /* 0x000fc600010e0600 */
[----:B------:R1:W-:Y:S01]  /*1ff30*/  LDGSTS.E [R5+0x200], [R8.64], P0 ;  /* 0x0020000008057fae */ /* 0x0003e20008121844 */
[----:B------:R-:W-:-:S03]  /*1ff40*/  IMAD.X R41, R41, 0x1, R0, P3 ;  /* 0x0000000129297824 */ /* 0x000fc600018e0600 */
[----:B------:R-:W3:Y:S01]  /*1ff50*/  LDL.LU R147, [R1+0x368] ;  /* 0x0003680001937983 */ /* 0x000ee20000300800 */
[----:B-1----:R-:W-:Y:S01]  /*1ff60*/  MOV R8, R16 ;  /* 0x0000001000087202 */ /* 0x002fe20000000f00 */
[----:B------:R-:W-:Y:S02]  /*1ff70*/  IMAD.MOV.U32 R9, RZ, RZ, R146 ;  /* 0x000000ffff097224 */ /* 0x000fe400078e0092 */
[----:B------:R-:W3:Y:S04]  /*1ff80*/  LDL.LU R16, [R1+0x894] ;  /* 0x0008940001107983 */ /* 0x000ee80000300800 */
[----:B------:R1:W-:Y:S04]  /*1ff90*/  STL [R1+0x328], R44 ;  /* 0x0003282c01007387 */ /* 0x0003e80000100800 */
[----:B------:R1:W-:Y:S04]  /*1ffa0*/  LDGSTS.E [R5+0x1000], [R8.64], P1 ;  /* 0x0100000008057fae */ /* 0x0003e80008921844 */
[----:B------:R1:W-:Y:S04]  /*1ffb0*/  STL [R1+0x324], R49 ;  /* 0x0003243101007387 */ /* 0x0003e80000100800 */
[----:B------:R-:W-:Y:S01]  /*1ffc0*/  STL [R1+0x8d4], R13 ;  /* 0x0008d40d01007387 */ /* 0x000fe20000100800 */
[----:B-1----:R-:W-:Y:S01]  /*1ffd0*/  IMAD.MOV.U32 R8, RZ, RZ, R44 ;  /* 0x000000ffff087224 */ /* 0x002fe200078e002c */
[----:B------:R-:W-:-:S02]  /*1ffe0*/  MOV R9, R49 ;  /* 0x0000003100097202 */ /* 0x000fc40000000f00 */
[----:B------:R-:W3:Y:S04]  /*1fff0*/  LDL.LU R148, [R1+0x364] ;  /* 0x0003640001947983 */ /* 0x000ee80000300800 */
[----:B------:R1:W-:Y:S04]  /*20000*/  STL [R1+0x8b8], R41 ;  /* 0x0008b82901007387 */ /* 0x0003e80000100800 */
[----:B------:R-:W3:Y:S04]  /*20010*/  LDL.LU R44, [R1+0x878] ;  /* 0x00087800012c7983 */ /* 0x000ee80000300800 */
[----:B------:R1:W-:Y:S04]  /*20020*/  LDGSTS.E [R5+0x1200], [R8.64], P1 ;  /* 0x0120000008057fae */ /* 0x0003e80008921844 */
[----:B------:R-:W3:Y:S01]  /*20030*/  LDL.LU R49, [R1+0x384] ;  /* 0x0003840001317983 */ /* 0x000ee20000300800 */
[----:B-1----:R-:W-:-:S03]  /*20040*/  IMAD.MOV.U32 R9, RZ, RZ, R41 ;  /* 0x000000ffff097224 */ /* 0x002fc600078e0029 */
[----:B------:R-:W3:Y:S01]  /*20050*/  LDL.LU R41, [R1+0x388] ;  /* 0x0003880001297983 */ /* 0x000ee20000300800 */
[----:B------:R-:W-:-:S03]  /*20060*/  IMAD.MOV.U32 R8, RZ, RZ, R13 ;  /* 0x000000ffff087224 */ /* 0x000fc600078e000d */
[----:B------:R-:W3:Y:S04]  /*20070*/  LDL.LU R146, [R1+0x858] ;  /* 0x0008580001927983 */ /* 0x000ee80000300800 */
[----:B------:R-:W3:Y:S01]  /*20080*/  LDL.LU R13, [R1+0x874] ;  /* 0x00087400010d7983 */ /* 0x000ee20000300800 */
[----:B------:R-:W-:-:S04]  /*20090*/  ISETP.GT.AND P0, PT, R4, 0x8, PT ;  /* 0x000000080400780c */ /* 0x000fc80003f04270 */
[----:B------:R-:W-:-:S04]  /*200a0*/  SEL R3, RZ, 0x4, !P0 ;  /* 0x00000004ff037807 */ /* 0x000fc80004000000 */
[----:B------:R-:W-:-:S04]  /*200b0*/  SEL R3, R3, RZ, !P5 ;  /* 0x000000ff03037207 */ /* 0x000fc80006800000 */
[----:B------:R-:W-:Y:S02]  /*200c0*/  ISETP.NE.U32.AND P0, PT, R3, RZ, PT ;  /* 0x000000ff0300720c */ /* 0x000fe40003f05070 */
[----:B------:R-:W-:-:S04]  /*200d0*/  ISETP.GT.AND P1, PT, R4, 0xc, PT ;  /* 0x0000000c0400780c */ /* 0x000fc80003f24270 */
[----:B------:R-:W-:-:S04]  /*200e0*/  SEL R3, RZ, 0x4, !P1 ;  /* 0x00000004ff037807 */ /* 0x000fc80004800000 */
[----:B------:R-:W-:-:S03]  /*200f0*/  SEL R3, R3, RZ, !P5 ;  /* 0x000000ff03037207 */ /* 0x000fc60006800000 */
[----:B------:R1:W-:Y:S01]  /*20100*/  LDGSTS.E [R5+0x2000], [R8.64], P0 ;  /* 0x0200000008057fae */ /* 0x0003e20008121844 */
[----:B------:R-:W-:Y:S02]  /*20110*/  ISETP.NE.U32.AND P1, PT, R3, RZ, PT ;  /* 0x000000ff0300720c */ /* 0x000fe40003f25070 */
[----:B----4-:R-:W-:-:S04]  /*20120*/  IADD3 R144, P2, R144, R48, RZ ;  /* 0x0000003090907210 */ /* 0x010fc80007f5e0ff */
[----:B-1----:R-:W-:Y:S02]  /*20130*/  MOV R8, R144 ;  /* 0x0000009000087202 */ /* 0x002fe40000000f00 */
[----:B--2---:R-:W-:Y:S01]  /*20140*/  IADD3 R40, P3, R40, R48, RZ ;  /* 0x0000003028287210 */ /* 0x004fe20007f7e0ff */
[----:B------:R-:W-:Y:S01]  /*20150*/  STL [R1+0x348], R144 ;  /* 0x0003489001007387 */ /* 0x000fe20000100800 */
[----:B-----5:R-:W-:-:S04]  /*20160*/  IMAD.X R145, R145, 0x1, R0, P2 ;  /* 0x0000000191917824 */ /* 0x020fc800010e0600 */
[----:B------:R-:W-:Y:S01]  /*20170*/  IMAD.MOV.U32 R9, RZ, RZ, R145 ;  /* 0x000000ffff097224 */ /* 0x000fe200078e0091 */
[----:B------:R1:W-:Y:S01]  /*20180*/  STL [R1+0x344], R145 ;  /* 0x0003449101007387 */ /* 0x0003e20000100800 */
[----:B---3--:R-:W-:-:S03]  /*20190*/  IMAD.X R53, R53, 0x1, R0, P3 ;  /* 0x0000000135357824 */ /* 0x008fc600018e0600 */
[----:B------:R2:W-:Y:S01]  /*201a0*/  LDGSTS.E [R5+0x2200], [R8.64], P0 ;  /* 0x0220000008057fae */ /* 0x0005e20008121844 */
[----:B------:R-:W-:-:S03]  /*201b0*/  ISETP.GT.AND P0, PT, R4, 0x10, PT ;  /* 0x000000100400780c */ /* 0x000fc60003f04270 */
[----:B------:R-:W-:Y:S01]  /*201c0*/  STL [R1+0x8b4], R40 ;  /* 0x0008b42801007387 */ /* 0x000fe20000100800 */
[----:B------:R-:W-:Y:S02]  /*201d0*/  SEL R3, RZ, 0x4, !P0 ;  /* 0x00000004ff037807 */ /* 0x000fe40004000000 */
[----:B------:R-:W-:Y:S01]  /*201e0*/  IADD3 R147, P2, R147, R48, RZ ;  /* 0x0000003093937210 */ /* 0x000fe20007f5e0ff */
[----:B------:R3:W-:Y:S01]  /*201f0*/  STL [R1+0x898], R53 ;  /* 0x0008983501007387 */ /* 0x0007e20000100800 */
[----:B------:R-:W-:-:S03]  /*20200*/  SEL R3, R3, RZ, !P5 ;  /* 0x000000ff03037207 */ /* 0x000fc60006800000 */
[----:B-1----:R-:W4:Y:S01]  /*20210*/  LDL.LU R145, [R1+0x3a4] ;  /* 0x0003a40001917983 */ /* 0x002f220000300800 */
[----:B--2---:R-:W-:Y:S02]  /*20220*/  IMAD.MOV.U32 R8, RZ, RZ, R40 ;  /* 0x000000ffff087224 */ /* 0x004fe400078e0028 */
[----:B------:R-:W-:Y:S01]  /*20230*/  IMAD.MOV.U32 R9, RZ, RZ, R53 ;  /* 0x000000ffff097224 */ /* 0x000fe200078e0035 */
[----:B------:R-:W2:Y:S01]  /*20240*/  LDL.LU R144, [R1+0x3a8] ;  /* 0x0003a80001907983 */ /* 0x000ea20000300800 */
[----:B------:R-:W-:-:S03]  /*20250*/  IADD3 R16, P3, R16, R48, RZ ;  /* 0x0000003010107210 */ /* 0x000fc60007f7e0ff */
[----:B---3--:R-:W3:Y:S01]  /*20260*/  LDL.LU R53, [R1+0x838] ;  /* 0x0008380001357983 */ /* 0x008ee20000300800 */
[----:B------:R-:W-:-:S03]  /*20270*/  ISETP.NE.U32.AND P0, PT, R3, RZ, PT ;  /* 0x000000ff0300720c */ /* 0x000fc60003f05070 */
[----:B------:R-:W5:Y:S04]  /*20280*/  LDL.LU R40, [R1+0x854] ;  /* 0x0008540001287983 */ /* 0x000f680000300800 */
[----:B------:R1:W-:Y:S01]  /*20290*/  LDGSTS.E [R5+0x3000], [R8.64], P1 ;  /* 0x0300000008057fae */ /* 0x0003e20008921844 */
[----:B------:R-:W-:Y:S02]  /*202a0*/  IMAD.X R148, R148, 0x1, R0, P2 ;  /* 0x0000000194947824 */ /* 0x000fe400010e0600 */
[----:B-1----:R-:W-:Y:S02]  /*202b0*/  IMAD.MOV.U32 R8, RZ, RZ, R147 ;  /* 0x000000ffff087224 */ /* 0x002fe400078e0093 */
[----:B------:R-:W-:Y:S01]  /*202c0*/  IMAD.MOV.U32 R9, RZ, RZ, R148 ;  /* 0x000000ffff097224 */ /* 0x000fe200078e0094 */
[----:B------:R-:W-:Y:S01]  /*202d0*/  STL [R1+0x368], R147 ;  /* 0x0003689301007387 */ /* 0x000fe20000100800 */
[----:B------:R-:W-:-:S03]  /*202e0*/  IADD3.X R44, R44, R0, RZ, P3, !PT ;  /* 0x000000002c2c7210 */ /* 0x000fc60001ffe4ff */
[----:B------:R-:W-:Y:S04]  /*202f0*/  STL [R1+0x364], R148 ;  /* 0x0003649401007387 */ /* 0x000fe80000100800 */
[----:B------:R1:W-:Y:S04]  /*20300*/  LDGSTS.E [R5+0x3200], [R8.64], P1 ;  /* 0x0320000008057fae */ /* 0x0003e80008921844 */
[----:B------:R-:W-:Y:S04]  /*20310*/  STL [R1+0x894], R16 ;  /* 0x0008941001007387 */ /* 0x000fe80000100800 */
[----:B------:R1:W-:Y:S01]  /*20320*/  STL [R1+0x878], R44 ;  /* 0x0008782c01007387 */ /* 0x0003e20000100800 */
[----:B------:R-:W-:Y:S01]  /*20330*/  IADD3 R41, P2, R41, R48, RZ ;  /* 0x0000003029297210 */ /* 0x000fe20007f5e0ff */
[----:B-1----:R-:W-:-:S02]  /*20340*/  IMAD.MOV.U32 R8, RZ, RZ, R16 ;  /* 0x000000ffff087224 */ /* 0x002fc400078e0010 */
[----:B------:R-:W-:Y:S01]  /*20350*/  IMAD.MOV.U32 R9, RZ, RZ, R44 ;  /* 0x000000ffff097224 */ /* 0x000fe200078e002c */
[----:B------:R-:W-:Y:S01]  /*20360*/  IADD3.X R49, R49, R0, RZ, P2, !PT ;  /* 0x0000000031317210 */ /* 0x000fe200017fe4ff */
[----:B------:R-:W3:Y:S01]  /*20370*/  LDL.LU R44, [R1+0x3c8] ;  /* 0x0003c800012c7983 */ /* 0x000ee20000300800 */
[----:B------:R-:W-:-:S03]  /*20380*/  IADD3 R13, P3, R13, R48, RZ ;  /* 0x000000300d0d7210 */ /* 0x000fc60007f7e0ff */
[----:B------:R-:W3:Y:S02]  /*20390*/  LDL.LU R16, [R1+0x834] ;  /* 0x0008340001107983 */ /* 0x000ee40000300800 */
[----:B------:R-:W-:Y:S02]  /*203a0*/  IMAD.X R146, R146, 0x1, R0, P3 ;  /* 0x0000000192927824 */ /* 0x000fe400018e0600 */
[----:B------:R-:W-:Y:S04]  /*203b0*/  STL [R1+0x388], R41 ;  /* 0x0003882901007387 */ /* 0x000fe80000100800 */
[----:B------:R1:W-:Y:S04]  /*203c0*/  LDGSTS.E [R5+0x4000], [R8.64], P0 ;  /* 0x0400000008057fae */ /* 0x0003e80008121844 */
[----:B------:R1:W-:Y:S04]  /*203d0*/  STL [R1+0x384], R49 ;  /* 0x0003843101007387 */ /* 0x0003e80000100800 */
[----:B------:R1:W-:Y:S02]  /*203e0*/  STL [R1+0x874], R13 ;  /* 0x0008740d01007387 */ /* 0x0003e40000100800 */
[----:B-1----:R-:W-:-:S02]  /*203f0*/  IMAD.MOV.U32 R9, RZ, RZ, R49 ;  /* 0x000000ffff097224 */ /* 0x002fc400078e0031 */
[----:B------:R-:W3:Y:S01]  /*20400*/  LDL.LU R49, [R1+0x3c4] ;  /* 0x0003c40001317983 */ /* 0x000ee20000300800 */
[----:B------:R-:W-:-:S03]  /*20410*/  IMAD.MOV.U32 R8, RZ, RZ, R41 ;  /* 0x000000ffff087224 */ /* 0x000fc600078e0029 */
[----:B------:R-:W-:Y:S04]  /*20420*/  STL [R1+0x858], R146 ;  /* 0x0008589201007387 */ /* 0x000fe80000100800 */
[----:B------:R-:W3:Y:S01]  /*20430*/  LDL.LU R41, [R1+0x800] ;  /* 0x0008000001297983 */ /* 0x000ee20000300800 */
[----:B------:R-:W-:-:S03]  /*20440*/  ISETP.GT.AND P1, PT, R4, 0x14, PT ;  /* 0x000000140400780c */ /* 0x000fc60003f24270 */
[----:B------:R1:W-:Y:S01]  /*20450*/  LDGSTS.E [R5+0x4200], [R8.64], P0 ;  /* 0x0420000008057fae */ /* 0x0003e20008121844 */
[----:B------:R-:W-:-:S03]  /*20460*/  SEL R3, RZ, 0x4, !P1 ;  /* 0x00000004ff037807 */ /* 0x000fc60004800000 */
[----:B------:R-:W3:Y:S01]  /*20470*/  LDL.LU R147, [R1+0x3e8] ;  /* 0x0003e80001937983 */ /* 0x000ee20000300800 */
[----:B------:R-:W-:Y:S02]  /*20480*/  SEL R3, R3, RZ, !P5 ;  /* 0x000000ff03037207 */ /* 0x000fe40006800000 */
[----:B------:R-:W-:Y:S02]  /*20490*/  ISETP.GT.AND P0, PT, R4, 0x18, PT ;  /* 0x000000180400780c */ /* 0x000fe40003f04270 */
[----:B------:R-:W-:Y:S02]  /*204a0*/  ISETP.NE.U32.AND P1, PT, R3, RZ, PT ;  /* 0x000000ff0300720c */ /* 0x000fe40003f25070 */
[----:B------:R-:W-:Y:S01]  /*204b0*/  SEL R3, RZ, 0x4, !P0 ;  /* 0x00000004ff037807 */ /* 0x000fe20004000000 */
[----:B-1----:R-:W-:Y:S01]  /*204c0*/  IMAD.MOV.U32 R8, RZ, RZ, R13 ;  /* 0x000000ffff087224 */ /* 0x002fe200078e000d */
[----:B------:R-:W-:Y:S01]  /*204d0*/  MOV R9, R146 ;  /* 0x0000009200097202 */ /* 0x000fe20000000f00 */
[----:B------:R-:W3:Y:S01]  /*204e0*/  LDL.LU R13, [R1+0x81c] ;  /* 0x00081c00010d7983 */ /* 0x000ee20000300800 */
[----:B------:R-:W-:-:S04]  /*204f0*/  SEL R3, R3, RZ, !P5 ;  /* 0x000000ff03037207 */ /* 0x000fc80006800000 */
[----:B------:R-:W-:-:S03]  /*20500*/  ISETP.NE.U32.AND P0, PT, R3, RZ, PT ;  /* 0x000000ff0300720c */ /* 0x000fc60003f05070 */
[----:B------:R1:W-:Y:S01]  /*20510*/  LDGSTS.E [R5+0x5000], [R8.64], P1 ;  /* 0x0500000008057fae */ /* 0x0003e20008921844 */
[----:B--2---:R-:W-:-:S05]  /*20520*/  IADD3 R144, P2, R144, R48, RZ ;  /* 0x0000003090907210 */ /* 0x004fca0007f5e0ff */
[--C-:B----4-:R-:W-:Y:S01]  /*20530*/  IMAD.X R145, R145, 0x1, R0.reuse, P2 ;  /* 0x0000000191917824 */ /* 0x110fe200010e0600 */
[----:B-----5:R-:W-:Y:S01]  /*20540*/  IADD3 R40, P3, R40, R48, RZ ;  /* 0x0000003028287210 */ /* 0x020fe20007f7e0ff */
[----:B------:R-:W-:Y:S04]  /*20550*/  STL [R1+0x3a8], R144 ;  /* 0x0003a89001007387 */ /* 0x000fe80000100800 */
[----:B---3--:R-:W-:Y:S01]  /*20560*/  IMAD.X R53, R53, 0x1, R0, P3 ;  /* 0x0000000135357824 */ /* 0x008fe200018e0600 */
[----:B------:R2:W-:Y:S01]  /*20570*/  STL [R1+0x3a4], R145 ;  /* 0x0003a49101007387 */ /* 0x0005e20000100800 */
[----:B-1----:R-:W-:-:S03]  /*20580*/  IMAD.MOV.U32 R8, RZ, RZ, R144 ;  /* 0x000000ffff087224 */ /* 0x002fc600078e0090 */
[----:B------:R-:W-:Y:S01]  /*20590*/  STL [R1+0x854], R40 ;  /* 0x0008542801007387 */ /* 0x000fe20000100800 */
[----:B------:R-:W-:-:S03]  /*205a0*/  IMAD.MOV.U32 R9, RZ, RZ, R145 ;  /* 0x000000ffff097224 */ /* 0x000fc600078e0091 */
[----:B------:R-:W3:Y:S04]  /*205b0*/  LDL.LU R148, [R1+0x3e4] ;  /* 0x0003e40001947983 */ /* 0x000ee80000300800 */
[----:B------:R1:W-:Y:S04]  /*205c0*/  STL [R1+0x838], R53 ;  /* 0x0008383501007387 */ /* 0x0003e80000100800 */
[----:B--2---:R-:W2:Y:S04]  /*205d0*/  LDL.LU R145, [R1+0x7e0] ;  /* 0x0007e00001917983 */ /* 0x004ea80000300800 */
[----:B------:R-:W4:Y:S04]  /*205e0*/  LDL.LU R146, [R1+0x404] ;  /* 0x0004040001927983 */ /* 0x000f280000300800 */
[----:B------:R-:W5:Y:S04]  /*205f0*/  LDL.LU R144, [R1+0x408] ;  /* 0x0004080001907983 */ /* 0x000f680000300800 */
[----:B------:R1:W-:Y:S01]  /*20600*/  LDGSTS.E [R5+0x5200], [R8.64], P1 ;  /* 0x0520000008057fae */ /* 0x0003e20008921844 */
[-C--:B------:R-:W-:Y:S01]  /*20610*/  IADD3 R44, P2, R44, R48.reuse, RZ ;  /* 0x000000302c2c7210 */ /* 0x080fe20007f5e0ff */
[----:B-1----:R-:W-:Y:S01]  /*20620*/  IMAD.MOV.U32 R9, RZ, RZ, R53 ;  /* 0x000000ffff097224 */ /* 0x002fe200078e0035 */
[----:B------:R-:W-:Y:S01]  /*20630*/  IADD3 R16, P3, R16, R48, RZ ;  /* 0x0000003010107210 */ /* 0x000fe20007f7e0ff */
[----:B------:R-:W4:Y:S01]  /*20640*/  LDL.LU R53, [R1+0x424] ;  /* 0x0004240001357983 */ /* 0x000f220000300800 */
[----:B------:R-:W-:-:S03]  /*20650*/  MOV R8, R40 ;  /* 0x0000002800087202 */ /* 0x000fc60000000f00 */
[----:B------:R-:W4:Y:S04]  /*20660*/  LDL.LU R40, [R1+0x7fc] ;  /* 0x0007fc0001287983 */ /* 0x000f280000300800 */
[----:B------:R-:W-:Y:S04]  /*20670*/  STL [R1+0x3c8], R44 ;  /* 0x0003c82c01007387 */ /* 0x000fe80000100800 */
[----:B------:R1:W-:Y:S01]  /*20680*/  LDGSTS.E [R5+0x6000], [R8.64], P0 ;  /* 0x0600000008057fae */ /* 0x0003e20008121844 */
[----:B------:R-:W-:Y:S02]  /*20690*/  IMAD.X R49, R49, 0x1, R0, P2 ;  /* 0x0000000131317824 */ /* 0x000fe400010e0600 */
[----:B-1----:R-:W-:-:S03]  /*206a0*/  IMAD.MOV.U32 R8, RZ, RZ, R44 ;  /* 0x000000ffff087224 */ /* 0x002fc600078e002c */
[----:B------:R1:W-:Y:S01]  /*206b0*/  STL [R1+0x3c4], R49 ;  /* 0x0003c43101007387 */ /* 0x0003e20000100800 */
[----:B------:R-:W-:Y:S01]  /*206c0*/  IMAD.X R41, R41, 0x1, R0, P3 ;  /* 0x0000000129297824 */ /* 0x000fe200018e0600 */
[----:B------:R-:W-:Y:S02]  /*206d0*/  MOV R9, R49 ;  /* 0x0000003100097202 */ /* 0x000fe40000000f00 */
[----:B------:R-:W-:Y:S04]  /*206e0*/  STL [R1+0x834], R16 ;  /* 0x0008341001007387 */ /* 0x000fe80000100800 */
[----:B------:R1:W-:Y:S04]  /*206f0*/  STL [R1+0x800], R41 ;  /* 0x0008002901007387 */ /* 0x0003e80000100800 */
[----:B-1----:R-:W4:Y:S04]  /*20700*/  LDL.LU R49, [R1+0x428] ;  /* 0x0004280001317983 */ /* 0x002f280000300800 */
[----:B------:R-:W4:Y:S04]  /*20710*/  LDL.LU R44, [R1+0x42c] ;  /* 0x00042c00012c7983 */ /* 0x000f280000300800 */
[----:B------:R1:W-:Y:S02]  /*20720*/  LDGSTS.E [R5+0x6200], [R8.64], P0 ;  /* 0x0620000008057fae */ /* 0x0003e40008121844 */
[----:B-1----:R-:W-:-:S02]  /*20730*/  IMAD.MOV.U32 R9, RZ, RZ, R41 ;  /* 0x000000ffff097224 */ /* 0x002fc400078e0029 */
[----:B------:R-:W-:Y:S01]  /*20740*/  IMAD.MOV.U32 R8, RZ, RZ, R16 ;  /* 0x000000ffff087224 */ /* 0x000fe200078e0010 */
[----:B------:R-:W4:Y:S04]  /*20750*/  LDL.LU R41, [R1+0x454] ;  /* 0x0004540001297983 */ /* 0x000f280000300800 */
[----:B------:R-:W4:Y:S01]  /*20760*/  LDL.LU R16, [R1+0x7dc] ;  /* 0x0007dc0001107983 */ /* 0x000f220000300800 */
[----:B------:R-:W-:-:S04]  /*20770*/  ISETP.GT.AND P1, PT, R4, 0x1c, PT ;  /* 0x0000001c0400780c */ /* 0x000fc80003f24270 */
[----:B------:R-:W-:-:S04]  /*20780*/  SEL R3, RZ, 0x4, !P1 ;  /* 0x00000004ff037807 */ /* 0x000fc80004800000 */
[----:B------:R-:W-:Y:S02]  /*20790*/  SEL R3, R3, RZ, !P5 ;  /* 0x000000ff03037207 */ /* 0x000fe40006800000 */
[----:B------:R-:W-:Y:S02]  /*207a0*/  ISETP.GT.AND P0, PT, R4, 0x20, PT ;  /* 0x000000200400780c */ /* 0x000fe40003f04270 */
[----:B------:R-:W-:Y:S02]  /*207b0*/  ISETP.NE.U32.AND P1, PT, R3, RZ, PT ;  /* 0x000000ff0300720c */ /* 0x000fe40003f25070 */
[----:B------:R-:W-:Y:S02]  /*207c0*/  SEL R3, RZ, 0x4, !P0 ;  /* 0x00000004ff037807 */ /* 0x000fe40004000000 */
[----:B------:R-:W-:Y:S02]  /*207d0*/  IADD3 R147, P2, R147, R48, RZ ;  /* 0x0000003093937210 */ /* 0x000fe40007f5e0ff */
[----:B------:R-:W-:-:S02]  /*207e0*/  SEL R3, R3, RZ, !P5 ;  /* 0x000000ff03037207 */ /* 0x000fc40006800000 */
[----:B------:R-:W-:Y:S02]  /*207f0*/  IADD3 R13, P3, R13, R48, RZ ;  /* 0x000000300d0d7210 */ /* 0x000fe40007f7e0ff */
[----:B------:R-:W-:-:S03]  /*20800*/  ISETP.NE.U32.AND P0, PT, R3, RZ, PT ;  /* 0x000000ff0300720c */ /* 0x000fc60003f05070 */
[----:B------:R1:W-:Y:S04]  /*20810*/  LDGSTS.E [R5+0x7000], [R8.64], P1 ;  /* 0x0700000008057fae */ /* 0x0003e80008921844 */
[----:B------:R-:W-:Y:S01]  /*20820*/  STL [R1+0x3e8], R147 ;  /* 0x0003e89301007387 */ /* 0x000fe20000100800 */
[----:B-1----:R-:W-:Y:S01]  /*20830*/  MOV R8, R147 ;  /* 0x0000009300087202 */ /* 0x002fe20000000f00 */
[----:B---3--:R-:W-:-:S04]  /*20840*/  IMAD.X R148, R148, 0x1, R0, P2 ;  /* 0x0000000194947824 */ /* 0x008fc800010e0600 */
[----:B------:R-:W-:Y:S01]  /*20850*/  IMAD.MOV.U32 R9, RZ, RZ, R148 ;  /* 0x000000ffff097224 */ /* 0x000fe200078e0094 */
[----:B------:R-:W-:Y:S01]  /*20860*/  STL [R1+0x3e4], R148 ;  /* 0x0003e49401007387 */ /* 0x000fe20000100800 */
[----:B--2---:R-:W-:-:S03]  /*20870*/  IMAD.X R145, R145, 0x1, R0, P3 ;  /* 0x0000000191917824 */ /* 0x004fc600018e0600 */
[----:B------:R1:W-:Y:S01]  /*20880*/  LDGSTS.E [R5+0x7200], [R8.64], P1 ;  /* 0x0720000008057fae */ /* 0x0003e20008921844 */
[----:B-----5:R-:W-:-:S03]  /*20890*/  IADD3 R144, P2, R144, R48, RZ ;  /* 0x0000003090907210 */ /* 0x020fc60007f5e0ff */
[----:B------:R-:W-:Y:S01]  /*208a0*/  STL [R1+0x81c], R13 ;  /* 0x00081c0d01007387 */ /* 0x000fe20000100800 */
[----:B------:R-:W-:Y:S01]  /*208b0*/  ISETP.GT.AND P1, PT, R4, 0x24, PT ;  /* 0x000000240400780c */ /* 0x000fe20003f24270 */
[----:B-1----:R-:W-:Y:S02]  /*208c0*/  IMAD.MOV.U32 R8, RZ, RZ, R13 ;  /* 0x000000ffff087224 */ /* 0x002fe400078e000d */
[----:B------:R1:W-:Y:S01]  /*208d0*/  STL [R1+0x7e0], R145 ;  /* 0x0007e09101007387 */ /* 0x0003e20000100800 */
[----:B------:R-:W-:Y:S02]  /*208e0*/  IMAD.MOV.U32 R9, RZ, RZ, R145 ;  /* 0x000000ffff097224 */ /* 0x000fe400078e0091 */
[----:B----4-:R-:W-:Y:S01]  /*208f0*/  IMAD.X R146, R146, 0x1, R0, P2 ;  /* 0x0000000192927824 */ /* 0x010fe200010e0600 */
[----:B------:R-:W-:Y:S02]  /*20900*/  SEL R3, RZ, 0x4, !P1 ;  /* 0x00000004ff037807 */ /* 0x000fe40004800000 */
[----:B------:R2:W-:Y:S04]  /*20910*/  LDGSTS.E [R5+0x8000], [R8.64], P0 ;  /* 0x0800000008057fae */ /* 0x0005e80008121844 */
[----:B-1----:R-:W3:Y:S04]  /*20920*/  LDL.LU R145, [R1+0x45c] ;  /* 0x00045c0001917983 */ /* 0x002ee80000300800 */
[----:B------:R-:W4:Y:S01]  /*20930*/  LDL.LU R13, [R1+0x494] ;  /* 0x00049400010d7983 */ /* 0x000f220000300800 */
[----:B------:R-:W-:-:S03]  /*20940*/  IADD3 R40, P3, R40, R48, RZ ;  /* 0x0000003028287210 */ /* 0x000fc60007f7e0ff */
[----:B------:R-:W-:Y:S01]  /*20950*/  STL [R1+0x408], R144 ;  /* 0x0004089001007387 */ /* 0x000fe20000100800 */
[----:B--2---:R-:W-:Y:S01]  /*20960*/  IMAD.MOV.U32 R9, RZ, RZ, R146 ;  /* 0x000000ffff097224 */ /* 0x004fe200078e0092 */
[----:B------:R-:W-:Y:S02]  /*20970*/  IADD3.X R53, R53, R0, RZ, P3, !PT ;  /* 0x0000000035357210 */ /* 0x000fe40001ffe4ff */
[----:B------:R1:W-:Y:S01]  /*20980*/  STL [R1+0x404], R146 ;  /* 0x0004049201007387 */ /* 0x0003e20000100800 */
[----:B------:R-:W-:-:S03]  /*20990*/  IMAD.MOV.U32 R8, RZ, RZ, R144 ;  /* 0x000000ffff087224 */ /* 0x000fc600078e0090 */
[----:B------:R2:W-:Y:S01]  /*209a0*/  STL [R1+0x7fc], R40 ;  /* 0x0007fc2801007387 */ /* 0x0005e20000100800 */
[----:B------:R-:W-:-:S03]  /*209b0*/  SEL R3, R3, RZ, !P5 ;  /* 0x000000ff03037207 */ /* 0x000fc60006800000 */
[----:B------:R5:W-:Y:S04]  /*209c0*/  LDGSTS.E [R5+0x8200], [R8.64], P0 ;  /* 0x0820000008057fae */ /* 0x000be80008121844 */
[----:B-1----:R-:W4:Y:S04]  /*209d0*/  LDL.LU R146, [R1+0x458] ;  /* 0x0004580001927983 */ /* 0x002f280000300800 */
[----:B------:R1:W-:Y:S01]  /*209e0*/  STL [R1+0x424], R53 ;  /* 0x0004243501007387 */ /* 0x0003e20000100800 */
[----:B------:R-:W-:-:S03]  /*209f0*/  ISETP.NE.U32.AND P1, PT, R3, RZ, PT ;  /* 0x000000ff0300720c */ /* 0x000fc60003f25070 */
[----:B------:R-:W4:Y:S01]  /*20a00*/  LDL.LU R144, [R1+0x490] ;  /* 0x0004900001907983 */ /* 0x000f220000300800 */
[----:B-----5:R-:W-:-:S03]  /*20a10*/  IMAD.MOV.U32 R8, RZ, RZ, R40 ;  /* 0x000000ffff087224 */ /* 0x020fc600078e0028 */
[----:B------:R-:W5:Y:S04]  /*20a20*/  LDL.LU R147, [R1+0x49c] ;  /* 0x00049c0001937983 */ /* 0x000f680000300800 */
[----:B--2---:R-:W2:Y:S01]  /*20a30*/  LDL.LU R40, [R1+0x4d4] ;  /* 0x0004d40001287983 */ /* 0x004ea20000300800 */
[----:B------:R-:W-:-:S04]  /*20a40*/  IADD3 R44, P2, R44, R48, RZ ;  /* 0x000000302c2c7210 */ /* 0x000fc80007f5e0ff */
[----:B------:R-:W-:Y:S01]  /*20a50*/  IADD3.X R49, R49, R0, RZ, P2, !PT ;  /* 0x0000000031317210 */ /* 0x000fe200017fe4ff */
[----:B------:R1:W-:Y:S04]  /*20a60*/  STL [R1+0x42c], R44 ;  /* 0x00042c2c01007387 */ /* 0x0003e80000100800 */
[----:B------:R-:W-:Y:S01]  /*20a70*/  STL [R1+0x428], R49 ;  /* 0x0004283101007387 */ /* 0x000fe20000100800 */
[----:B------:R-:W-:-:S05]  /*20a80*/  IMAD.MOV.U32 R9, RZ, RZ, R53 ;  /* 0x000000ffff097224 */ /* 0x000fca00078e0035 */
[----:B------:R1:W-:Y:S01]  /*20a90*/  LDGSTS.E [R5+0x9000], [R8.64], P1 ;  /* 0x0900000008057fae */ /* 0x0003e20008921844 */
[----:B------:R-:W-:-:S05]  /*20aa0*/  IADD3 R16, P3, R16, R48, RZ ;  /* 0x0000003010107210 */ /* 0x000fca0007f7e0ff */
[----:B------:R1:W-:Y:S01]  /*20ab0*/  STL [R1+0x7dc], R16 ;  /* 0x0007dc1001007387 */ /* 0x0003e20000100800 */
[----:B------:R-:W-:-:S03]  /*20ac0*/  IMAD.X R41, R41, 0x1, R0, P3 ;  /* 0x0000000129297824 */ /* 0x000fc600018e0600 */
[----:B------:R-:W2:Y:S04]  /*20ad0*/  LDL.LU R148, [R1+0x498] ;  /* 0x0004980001947983 */ /* 0x000ea80000300800 */
[----:B------:R1:W-:Y:S04]  /*20ae0*/  STL [R1+0x454], R41 ;  /* 0x0004542901007387 */ /* 0x0003e80000100800 */
[----:B-1----:R-:W2:Y:S01]  /*20af0*/  LDL.LU R53, [R1+0x4d0] ;  /* 0x0004d00001357983 */ /* 0x002ea20000300800 */
[----:B------:R-:W-:Y:S02]  /*20b00*/  IMAD.MOV.U32 R8, RZ, RZ, R44 ;  /* 0x000000ffff087224 */ /* 0x000fe400078e002c */
[----:B------:R-:W-:Y:S01]  /*20b10*/  IMAD.MOV.U32 R9, RZ, RZ, R49 ;  /* 0x000000ffff097224 */ /* 0x000fe200078e0031 */
[----:B------:R-:W2:Y:S04]  /*20b20*/  LDL.LU R44, [R1+0x4d8] ;  /* 0x0004d800012c7983 */ /* 0x000ea80000300800 */
[----:B------:R1:W-:Y:S02]  /*20b30*/  LDGSTS.E [R5+0x9200], [R8.64], P1 ;  /* 0x0920000008057fae */ /* 0x0003e40008921844 */
[----:B-1----:R-:W-:-:S02]  /*20b40*/  IMAD.MOV.U32 R8, RZ, RZ, R16 ;  /* 0x000000ffff087224 */ /* 0x002fc400078e0010 */
[----:B------:R-:W2:Y:S01]  /*20b50*/  LDL.LU R16, [R1+0x4dc] ;  /* 0x0004dc0001107983 */ /* 0x000ea20000300800 */
[----:B------:R-:W-:-:S03]  /*20b60*/  MOV R9, R41 ;  /* 0x0000002900097202 */ /* 0x000fc60000000f00 */
[----:B------:R-:W2:Y:S04]  /*20b70*/  LDL.LU R49, [R1+0x770] ;  /* 0x0007700001317983 */ /* 0x000ea80000300800 */
[----:B------:R-:W2:Y:S01]  /*20b80*/  LDL.LU R41, [R1+0x774] ;  /* 0x0007740001297983 */ /* 0x000ea20000300800 */
[----:B------:R-:W-:-:S04]  /*20b90*/  ISETP.GT.AND P0, PT, R4, 0x28, PT ;  /* 0x000000280400780c */ /* 0x000fc80003f04270 */
[----:B------:R-:W-:-:S04]  /*20ba0*/  SEL R3, RZ, 0x4, !P0 ;  /* 0x00000004ff037807 */ /* 0x000fc80004000000 */
[----:B------:R-:W-:Y:S02]  /*20bb0*/  SEL R3, R3, RZ, !P5 ;  /* 0x000000ff03037207 */ /* 0x000fe40006800000 */
[----:B------:R-:W-:Y:S02]  /*20bc0*/  ISETP.GT.AND P1, PT, R4, 0x2c, PT ;  /* 0x0000002c0400780c */ /* 0x000fe40003f24270 */
[----:B------:R-:W-:Y:S02]  /*20bd0*/  ISETP.NE.U32.AND P0, PT, R3, RZ, PT ;  /* 0x000000ff0300720c */ /* 0x000fe40003f05070 */
[----:B------:R-:W-:-:S04]  /*20be0*/  SEL R3, RZ, 0x4, !P1 ;  /* 0x00000004ff037807 */ /* 0x000fc80004800000 */
[----:B------:R-:W-:-:S04]  /*20bf0*/  SEL R3, R3, RZ, !P5 ;  /* 0x000000ff03037207 */ /* 0x000fc80006800000 */
[----:B------:R-:W-:-:S03]  /*20c00*/  ISETP.NE.U32.AND P1, PT, R3, RZ, PT ;  /* 0x000000ff0300720c */ /* 0x000fc60003f25070 */
[----:B------:R1:W-:Y:S01]  /*20c10*/  LDGSTS.E [R5+0xa000], [R8.64], P0 ;  /* 0x0a00000008057fae */ /* 0x0003e20008121844 */
[-C--:B---3--:R-:W-:Y:S02]  /*20c20*/  IADD3 R145, P2, R145, R48.reuse, RZ ;  /* 0x0000003091917210 */ /* 0x088fe40007f5e0ff */
[----:B----4-:R-:W-:-:S03]  /*20c30*/  IADD3 R13, P3, R13, R48, RZ ;  /* 0x000000300d0d7210 */ /* 0x010fc60007f7e0ff */
[----:B-1----:R-:W-:Y:S01]  /*20c40*/  IMAD.MOV.U32 R8, RZ, RZ, R145 ;  /* 0x000000ffff087224 */ /* 0x002fe200078e0091 */
[----:B------:R-:W-:Y:S01]  /*20c50*/  STL [R1+0x45c], R145 ;  /* 0x00045c9101007387 */ /* 0x000fe20000100800 */
[----:B------:R-:W-:-:S04]  /*20c60*/  IMAD.X R146, R146, 0x1, R0, P2 ;  /* 0x0000000192927824 */ /* 0x000fc800010e0600 */
[----:B------:R-:W-:Y:S02]  /*20c70*/  IMAD.MOV.U32 R9, RZ, RZ, R146 ;  /* 0x000000ffff097224 */ /* 0x000fe400078e0092 */
[----:B------:R-:W-:-:S03]  /*20c80*/  IMAD.X R144, R144, 0x1, R0, P3 ;  /* 0x0000000190907824 */ /* 0x000fc600018e0600 */
[----:B------:R1:W-:Y:S01]  /*20c90*/  LDGSTS.E [R5+0xa200], [R8.64], P0 ;  /* 0x0a20000008057fae */ /* 0x0003e20008121844 */
[----:B-----5:R-:W-:-:S03]  /*20ca0*/  IADD3 R147, P2, R147, R48, RZ ;  /* 0x0000003093937210 */ /* 0x020fc60007f5e0ff */
[----:B------:R3:W-:Y:S01]  /*20cb0*/  STL [R1+0x458], R146 ;  /* 0x0004589201007387 */ /* 0x0007e20000100800 */
[----:B------:R-:W-:Y:S02]  /*20cc0*/  ISETP.GT.AND P0, PT, R4, 0x30, PT ;  /* 0x000000300400780c */ /* 0x000fe40003f04270 */
[----:B--2---:R-:W-:Y:S01]  /*20cd0*/  IADD3 R40, P3, R40, R48, RZ ;  /* 0x0000003028287210 */ /* 0x004fe20007f7e0ff */
[----:B------:R-:W-:Y:S01]  /*20ce0*/  STL [R1+0x494], R13 ;  /* 0x0004940d01007387 */ /* 0x000fe20000100800 */
[----:B-1----:R-:W-:Y:S01]  /*20cf0*/  MOV R8, R13 ;  /* 0x0000000d00087202 */ /* 0x002fe20000000f00 */
[----:B------:R-:W-:Y:S02]  /*20d00*/  IMAD.MOV.U32 R9, RZ, RZ, R144 ;  /* 0x000000ffff097224 */ /* 0x000fe400078e0090 */
[----:B------:R1:W-:Y:S04]  /*20d10*/  STL [R1+0x490], R144 ;  /* 0x0004909001007387 */ /* 0x0003e80000100800 */
[----:B---3--:R-:W2:Y:S01]  /*20d20*/  LDL.LU R146, [R1+0x778] ;  /* 0x0007780001927983 */ /* 0x008ea20000300800 */
[----:B------:R-:W-:-:S03]  /*20d30*/  SEL R3, RZ, 0x4, !P0 ;  /* 0x00000004ff037807 */ /* 0x000fc60004000000 */
[----:B------:R-:W3:Y:S04]  /*20d40*/  LDL.LU R145, [R1+0x77c] ;  /* 0x00077c0001917983 */ /* 0x000ee80000300800 */
[----:B------:R4:W-:Y:S04]  /*20d50*/  LDGSTS.E [R5+0xb000], [R8.64], P1 ;  /* 0x0b00000008057fae */ /* 0x0009e80008921844 */
[----:B-1----:R-:W5:Y:S01]  /*20d60*/  LDL.LU R144, [R1+0x7a0] ;  /* 0x0007a00001907983 */ /* 0x002f620000300800 */
[----:B------:R-:W-:-:S03]  /*20d70*/  SEL R3, R3, RZ, !P5 ;  /* 0x000000ff03037207 */ /* 0x000fc60006800000 */
[----:B------:R-:W5:Y:S01]  /*20d80*/  LDL.LU R13, [R1+0x7a4] ;  /* 0x0007a400010d7983 */ /* 0x000f620000300800 */
[----:B----4-:R-:W-:Y:S02]  /*20d90*/  IMAD.MOV.U32 R8, RZ, RZ, R147 ;  /* 0x000000ffff087224 */ /* 0x010fe400078e0093 */
[--C-:B------:R-:W-:Y:S01]  /*20da0*/  IMAD.X R148, R148, 0x1, R0.reuse, P2 ;  /* 0x0000000194947824 */ /* 0x100fe200010e0600 */
[----:B------:R-:W-:Y:S04]  /*20db0*/  STL [R1+0x49c], R147 ;  /* 0x00049c9301007387 */ /* 0x000fe80000100800 */
[----:B------:R-:W-:Y:S01]  /*20dc0*/  MOV R9, R148 ;  /* 0x0000009400097202 */ /* 0x000fe20000000f00 */
[----:B------:R-:W-:Y:S01]  /*20dd0*/  IMAD.X R53, R53, 0x1, R0, P3 ;  /* 0x0000000135357824 */ /* 0x000fe200018e0600 */
[----:B------:R-:W-:Y:S04]  /*20de0*/  STL [R1+0x498], R148 ;  /* 0x0004989401007387 */ /* 0x000fe80000100800 */
[----:B------:R-:W-:Y:S04]  /*20df0*/  STL [R1+0x4d4], R40 ;  /* 0x0004d42801007387 */ /* 0x000fe80000100800 */
[----:B------:R1:W-:Y:S01]  /*20e00*/  LDGSTS.E [R5+0xb200], [R8.64], P1 ;  /* 0x0b20000008057fae */ /* 0x0003e20008921844 */
[----:B------:R-:W-:-:S03]  /*20e10*/  ISETP.NE.U32.AND P0, PT, R3, RZ, PT ;  /* 0x000000ff0300720c */ /* 0x000fc60003f05070 */
[----:B------:R4:W-:Y:S01]  /*20e20*/  STL [R1+0x4d0], R53 ;  /* 0x0004d03501007387 */ /* 0x0009e20000100800 */
[----:B-1----:R-:W-:Y:S02]  /*20e30*/  IMAD.MOV.U32 R9, RZ, RZ, R53 ;  /* 0x000000ffff097224 */ /* 0x002fe400078e0035 */
[----:B------:R-:W-:Y:S01]  /*20e40*/  IMAD.MOV.U32 R8, RZ, RZ, R40 ;  /* 0x000000ffff087224 */ /* 0x000fe200078e0028 */
[----:B----4-:R-:W5:Y:S04]  /*20e50*/  LDL.LU R53, [R1+0x4e8] ;  /* 0x0004e80001357983 */ /* 0x010f680000300800 */
[----:B------:R-:W5:Y:S01]  /*20e60*/  LDL.LU R40, [R1+0x4ec] ;  /* 0x0004ec0001287983 */ /* 0x000f620000300800 */
[-C--:B------:R-:W-:Y:S02]  /*20e70*/  IADD3 R16, P2, R16, R48.reuse, RZ ;  /* 0x0000003010107210 */ /* 0x080fe40007f5e0ff */
[----:B------:R-:W-:Y:S01]  /*20e80*/  IADD3 R41, P3, R41, R48, RZ ;  /* 0x0000003029297210 */ /* 0x000fe20007f7e0ff */
[----:B------:R1:W-:Y:S02]  /*20e90*/  LDGSTS.E [R5+0xc000], [R8.64], P0 ;  /* 0x0c00000008057fae */ /* 0x0003e40008121844 */
[----:B------:R-:W-:-:S02]  /*20ea0*/  IMAD.X R44, R44, 0x1, R0, P2 ;  /* 0x000000012c2c7824 */ /* 0x000fc400010e0600 */
[----:B------:R-:W-:Y:S01]  /*20eb0*/  IMAD.X R49, R49, 0x1, R0, P3 ;  /* 0x0000000131317824 */ /* 0x000fe200018e0600 */
[----:B------:R-:W-:Y:S04]  /*20ec0*/  STL [R1+0x4dc], R16 ;  /* 0x0004dc1001007387 */ /* 0x000fe80000100800 */
[----:B------:R1:W-:Y:S02]  /*20ed0*/  STL [R1+0x4d8], R44 ;  /* 0x0004d82c01007387 */ /* 0x0003e40000100800 */
[----:B-1----:R-:W-:Y:S01]  /*20ee0*/  MOV R8, R16 ;  /* 0x0000001000087202 */ /* 0x002fe20000000f00 */
[----:B------:R-:W-:Y:S01]  /*20ef0*/  IMAD.MOV.U32 R9, RZ, RZ, R44 ;  /* 0x000000ffff097224 */ /* 0x000fe200078e002c */
[----:B------:R-:W-:Y:S04]  /*20f00*/  STL [R1+0x774], R41 ;  /* 0x0007742901007387 */ /* 0x000fe80000100800 */
[----:B------:R1:W-:Y:S04]  /*20f10*/  LDGSTS.E [R5+0xc200], [R8.64], P0 ;  /* 0x0c20000008057fae */ /* 0x0003e80008121844 */
[----:B------:R-:W5:Y:S04]  /*20f20*/  LDL.LU R44, [R1+0x7bc] ;  /* 0x0007bc00012c7983 */ /* 0x000f680000300800 */
[----:B------:R1:W-:Y:S04]  /*20f30*/  STL [R1+0x770], R49 ;  /* 0x0007703101007387 */ /* 0x0003e80000100800 */
[----:B------:R-:W5:Y:S01]  /*20f40*/  LDL.LU R16, [R1+0x50c] ;  /* 0x00050c0001107983 */ /* 0x000f620000300800 */
[----:B-1----:R-:W-:-:S02]  /*20f50*/  IMAD.MOV.U32 R9, RZ, RZ, R49 ;  /* 0x000000ffff097224 */ /* 0x002fc400078e0031 */
[----:B------:R-:W-:Y:S01]  /*20f60*/  IMAD.MOV.U32 R8, RZ, RZ, R41 ;  /* 0x000000ffff087224 */ /* 0x000fe200078e0029 */
[----:B------:R-:W5:Y:S04]  /*20f70*/  LDL.LU R49, [R1+0x7b8] ;  /* 0x0007b80001317983 */ /* 0x000f680000300800 */
[----:B------:R-:W5:Y:S01]  /*20f80*/  LDL.LU R41, [R1+0x508] ;  /* 0x0005080001297983 */ /* 0x000f620000300800 */
        /* <DEDUP_REMOVED lines=9> */
[----:B---3--:R-:W-:-:S05]  /*21020*/  IADD3 R145, P2, R145, R48, RZ ;  /* 0x0000003091917210 */ /* 0x008fca0007f5e0ff */
[----:B--2---:R-:W-:Y:S02]  /*21030*/  IMAD.X R146, R146, 0x1, R0, P2 ;  /* 0x0000000192927824 */ /* 0x004fe400010e0600 */
[----:B-1----:R-:W-:Y:S02]  /*21040*/  IMAD.MOV.U32 R8, RZ, RZ, R145 ;  /* 0x000000ffff087224 */ /* 0x002fe400078e0091 */
[----:B------:R-:W-:Y:S01]  /*21050*/  IMAD.MOV.U32 R9, RZ, RZ, R146 ;  /* 0x000000ffff097224 */ /* 0x000fe200078e0092 */
[----:B-----5:R-:W-:Y:S01]  /*21060*/  IADD3 R13, P3, R13, R48, RZ ;  /* 0x000000300d0d7210 */ /* 0x020fe20007f7e0ff */
[----:B------:R1:W-:Y:S03]  /*21070*/  STL [R1+0x77c], R145 ;  /* 0x00077c9101007387 */ /* 0x0003e60000100800 */
[----:B------:R-:W-:Y:S01]  /*21080*/  IADD3.X R144, R144, R0, RZ, P3, !PT ;  /* 0x0000000090907210 */ /* 0x000fe20001ffe4ff */
[----:B------:R-:W-:Y:S04]  /*21090*/  STL [R1+0x778], R146 ;  /* 0x0007789201007387 */ /* 0x000fe80000100800 */
[----:B------:R2:W-:Y:S04]  /*210a0*/  STL [R1+0x7a4], R13 ;  /* 0x0007a40d01007387 */ /* 0x0005e80000100800 */
[----:B------:R3:W-:Y:S01]  /*210b0*/  LDGSTS.E [R5+0xd200], [R8.64], P1 ;  /* 0x0d20000008057fae */ /* 0x0007e20008921844 */
[----:B------:R-:W-:-:S03]  /*210c0*/  ISETP.GT.AND P1, PT, R4, 0x3c, PT ;  /* 0x0000003c0400780c */ /* 0x000fc60003f24270 */
[----:B------:R5:W-:Y:S04]  /*210d0*/  STL [R1+0x7a0], R144 ;  /* 0x0007a09001007387 */ /* 0x000be80000100800 */
[----:B-1----:R-:W4:Y:S01]  /*210e0*/  LDL.LU R145, [R1+0x8e0] ;  /* 0x0008e00001917983 */ /* 0x002f220000300800 */
[----:B---3--:R-:W-:Y:S02]  /*210f0*/  IMAD.MOV.U32 R8, RZ, RZ, R13 ;  /* 0x000000ffff087224 */ /* 0x008fe400078e000d */
[----:B------:R-:W-:Y:S01]  /*21100*/  IMAD.MOV.U32 R9, RZ, RZ, R144 ;  /* 0x000000ffff097224 */ /* 0x000fe200078e0090 */
[----:B--2---:R-:W2:Y:S01]  /*21110*/  LDL.LU R13, [R1+0x8fc] ;  /* 0x0008fc00010d7983 */ /* 0x004ea20000300800 */
[----:B------:R-:W-:-:S03]  /*21120*/  SEL R3, RZ, 0x4, !P1 ;  /* 0x00000004ff037807 */ /* 0x000fc60004800000 */
[----:B------:R1:W-:Y:S01]  /*21130*/  LDGSTS.E [R5+0xe000], [R8.64], P0 ;  /* 0x0e00000008057fae */ /* 0x0003e20008121844 */
[----:B-----5:R-:W-:-:S04]  /*21140*/  IADD3 R40, P2, R40, R48, RZ ;  /* 0x0000003028287210 */ /* 0x020fc80007f5e0ff */
[----:B------:R-:W-:Y:S01]  /*21150*/  IADD3.X R53, R53, R0, RZ, P2, !PT ;  /* 0x0000000035357210 */ /* 0x000fe200017fe4ff */
[----:B------:R3:W-:Y:S01]  /*21160*/  STL [R1+0x4ec], R40 ;  /* 0x0004ec2801007387 */ /* 0x0007e20000100800 */
[----:B-1----:R-:W-:-:S03]  /*21170*/  IMAD.MOV.U32 R8, RZ, RZ, R40 ;  /* 0x000000ffff087224 */ /* 0x002fc600078e0028 */
[----:B------:R1:W-:Y:S01]  /*21180*/  STL [R1+0x4e8], R53 ;  /* 0x0004e83501007387 */ /* 0x0003e20000100800 */
[----:B------:R-:W-:-:S03]  /*21190*/  IMAD.MOV.U32 R9, RZ, RZ, R53 ;  /* 0x000000ffff097224 */ /* 0x000fc600078e0035 */
[----:B------:R-:W5:Y:S04]  /*211a0*/  LDL.LU R146, [R1+0x30c] ;  /* 0x00030c0001927983 */ /* 0x000f680000300800 */
[----:B------:R-:W5:Y:S01]  /*211b0*/  LDL.LU R144, [R1+0x310] ;  /* 0x0003100001907983 */ /* 0x000f620000300800 */
[----:B------:R-:W-:-:S03]  /*211c0*/  SEL R3, R3, RZ, !P5 ;  /* 0x000000ff03037207 */ /* 0x000fc60006800000 */
[----:B------:R-:W5:Y:S04]  /*211d0*/  LDL.LU R147, [R1+0x8c0] ;  /* 0x0008c00001937983 */ /* 0x000f680000300800 */
[----:B------:R1:W-:Y:S01]  /*211e0*/  LDGSTS.E [R5+0xe200], [R8.64], P0 ;  /* 0x0e20000008057fae */ /* 0x0003e20008121844 */
[----:B------:R-:W-:-:S03]  /*211f0*/  IADD3 R44, P0, R44, R48, RZ ;  /* 0x000000302c2c7210 */ /* 0x000fc60007f1e0ff */
[----:B---3--:R-:W3:Y:S01]  /*21200*/  LDL.LU R40, [R1+0x8dc] ;  /* 0x0008dc0001287983 */ /* 0x008ee20000300800 */
[----:B------:R-:W-:Y:S02]  /*21210*/  ISETP.NE.U32.AND P1, PT, R3, RZ, PT ;  /* 0x000000ff0300720c */ /* 0x000fe40003f25070 */
[----:B------:R-:W-:Y:S01]  /*21220*/  IADD3 R16, P2, R16, R48, RZ ;  /* 0x0000003010107210 */ /* 0x000fe20007f5e0ff */
[----:B------:R1:W-:Y:S01]  /*21230*/  STL [R1+0x7bc], R44 ;  /* 0x0007bc2c01007387 */ /* 0x0003e20000100800 */
[----:B------:R-:W-:-:S03]  /*21240*/  IMAD.X R49, R49, 0x1, R0, P0 ;  /* 0x0000000131317824 */ /* 0x000fc600000e0600 */
[----:B------:R-:W-:Y:S02]  /*21250*/  IMAD.X R41, R41, 0x1, R0, P2 ;  /* 0x0000000129297824 */ /* 0x000fe400010e0600 */
[----:B------:R1:W-:Y:S02]  /*21260*/  STL [R1+0x7b8], R49 ;  /* 0x0007b83101007387 */ /* 0x0003e40000100800 */
[----:B-1----:R-:W-:Y:S01]  /*21270*/  MOV R8, R44 ;  /* 0x0000002c00087202 */ /* 0x002fe20000000f00 */
[----:B------:R-:W-:Y:S01]  /*21280*/  IMAD.MOV.U32 R9, RZ, RZ, R49 ;  /* 0x000000ffff097224 */ /* 0x000fe200078e0031 */
[----:B------:R-:W-:Y:S04]  /*21290*/  STL [R1+0x50c], R16 ;  /* 0x00050c1001007387 */ /* 0x000fe80000100800 */
[----:B------:R1:W-:Y:S04]  /*212a0*/  STL [R1+0x508], R41 ;  /* 0x0005082901007387 */ /* 0x0003e80000100800 */
[----:B------:R-:W3:Y:S04]  /*212b0*/  LDL.LU R53, [R1+0x32c] ;  /* 0x00032c0001357983 */ /* 0x000ee80000300800 */
[----:B------:R-:W3:Y:S04]  /*212c0*/  LDL.LU R44, [R1+0x330] ;  /* 0x00033000012c7983 */ /* 0x000ee80000300800 */
[----:B------:R1:W-:Y:S04]  /*212d0*/  LDGSTS.E [R5+0xf000], [R8.64], P1 ;  /* 0x0f00000008057fae */ /* 0x0003e80008921844 */
[----:B------:R-:W3:Y:S01]  /*212e0*/  LDL.LU R49, [R1+0x8a0] ;  /* 0x0008a00001317983 */ /* 0x000ee20000300800 */
[----:B-1----:R-:W-:-:S03]  /*212f0*/  IMAD.MOV.U32 R9, RZ, RZ, R41 ;  /* 0x000000ffff097224 */ /* 0x002fc600078e0029 */
[----:B------:R-:W3:Y:S01]  /*21300*/  LDL.LU R41, [R1+0x8bc] ;  /* 0x0008bc0001297983 */ /* 0x000ee20000300800 */
[----:B------:R-:W-:Y:S01]  /*21310*/  ISETP.GT.AND P0, PT, R4, 0x1, PT ;  /* 0x000000010400780c */ /* 0x000fe20003f04270 */
[----:B------:R-:W-:Y:S01]  /*21320*/  IMAD.MOV.U32 R8, RZ, RZ, R16 ;  /* 0x000000ffff087224 */ /* 0x000fe200078e0010 */
[----:B------:R-:W-:Y:S02]  /*21330*/  LOP3.LUT R17, R17, 0x7f, RZ, 0xc0, !PT ;  /* 0x0000007f11117812 */ /* 0x000fe400078ec0ff */
[----:B------:R-:W-:Y:S02]  /*21340*/  SEL R3, RZ, 0x4, !P0 ;  /* 0x00000004ff037807 */ /* 0x000fe40004000000 */
[----:B------:R1:W-:Y:S02]  /*21350*/  LDGSTS.E [R5+0xf200], [R8.64], P1 ;  /* 0x0f20000008057fae */ /* 0x0003e40008921844 */
[----:B------:R-:W-:Y:S01]  /*21360*/  SEL R3, R3, RZ, !P5 ;  /* 0x000000ff03037207 */ /* 0x000fe20006800000 */
[----:B------:R-:W-:-:S03]  /*21370*/  IMAD.SHL.U32 R17, R17, 0x4, RZ ;  /* 0x0000000411117824 */ /* 0x000fc600078e00ff */
[----:B------:R-:W-:Y:S02]  /*21380*/  ISETP.NE.U32.AND P1, PT, R3, RZ, PT ;  /* 0x000000ff0300720c */ /* 0x000fe40003f25070 */
[----:B------:R-:W-:-:S05]  /*21390*/  LOP3.LUT R148, R17, 0x20, RZ, 0x3c, !PT ;  /* 0x0000002011947812 */ /* 0x000fca00078e3cff */
[----:B------:R-:W-:Y:S01]  /*213a0*/  IMAD R3, R45, 0x10000, R148 ;  /* 0x000100002d037824 */ /* 0x000fe200078e0294 */
[----:B--2---:R-:W-:-:S04]  /*213b0*/  IADD3 R13, P0, R13, R48, RZ ;  /* 0x000000300d0d7210 */ /* 0x004fc80007f1e0ff */
[----:B----4-:R-:W-:Y:S01]  /*213c0*/  IADD3.X R145, R145, R0, RZ, P0, !PT ;  /* 0x0000000091917210 */ /* 0x010fe200007fe4ff */
[----:B------:R-:W-:Y:S01]  /*213d0*/  STL [R1+0x8fc], R13 ;  /* 0x0008fc0d01007387 */ /* 0x000fe20000100800 */
[----:B------:R-:W-:Y:S01]  /*213e0*/  ISETP.GT.AND P0, PT, R4, 0x5, PT ;  /* 0x000000050400780c */ /* 0x000fe20003f04270 */
[----:B-1----:R-:W-:Y:S02]  /*213f0*/  IMAD.MOV.U32 R8, RZ, RZ, R13 ;  /* 0x000000ffff087224 */ /* 0x002fe400078e000d */
[----:B------:R-:W-:Y:S01]  /*21400*/  IMAD.MOV.U32 R9, RZ, RZ, R145 ;  /* 0x000000ffff097224 */ /* 0x000fe200078e0091 */
[----:B------:R1:W-:Y:S01]  /*21410*/  STL [R1+0x8e0], R145 ;  /* 0x0008e09101007387 */ /* 0x0003e20000100800 */
[----:B------:R-:W-:-:S03]  /*21420*/  SEL R5, RZ, 0x4, !P0 ;  /* 0x00000004ff057807 */ /* 0x000fc60004000000 */
[----:B------:R2:W-:Y:S01]  /*21430*/  LDGSTS.E [R3+0x400], [R8.64], P1 ;  /* 0x0040000008037fae */ /* 0x0005e20008921844 */
[----:B------:R-:W-:-:S03]  /*21440*/  SEL R5, R5, RZ, !P5 ;  /* 0x000000ff05057207 */ /* 0x000fc60006800000 */
[----:B-1----:R-:W4:Y:S04]  /*21450*/  LDL.LU R145, [R1+0x350] ;  /* 0x0003500001917983 */ /* 0x002f280000300800 */
[----:B------:R-:W4:Y:S01]  /*21460*/  LDL.LU R13, [R1+0x89c] ;  /* 0x00089c00010d7983 */ /* 0x000f220000300800 */
[----:B-----5:R-:W-:-:S05]  /*21470*/  IADD3 R144, P2, R144, R48, RZ ;  /* 0x0000003090907210 */ /* 0x020fca0007f5e0ff */
[----:B------:R-:W-:Y:S01]  /*21480*/  IMAD.X R146, R146, 0x1, R0, P2 ;  /* 0x0000000192927824 */ /* 0x000fe200010e0600 */
[----:B------:R-:W-:Y:S01]  /*21490*/  STL [R1+0x310], R144 ;  /* 0x0003109001007387 */ /* 0x000fe20000100800 */
[----:B---3--:R-:W-:-:S03]  /*214a0*/  IADD3 R40, P3, R40, R48, RZ ;  /* 0x0000003028287210 */ /* 0x008fc60007f7e0ff */
[----:B------:R1:W-:Y:S01]  /*214b0*/  STL [R1+0x30c], R146 ;  /* 0x00030c9201007387 */ /* 0x0003e20000100800 */
[----:B--2---:R-:W-:-:S03]  /*214c0*/  IMAD.MOV.U32 R9, RZ, RZ, R146 ;  /* 0x000000ffff097224 */ /* 0x004fc600078e0092 */
[----:B------:R2:W-:Y:S01]  /*214d0*/  STL [R1+0x8dc], R40 ;  /* 0x0008dc2801007387 */ /* 0x0005e20000100800 */
[----:B------:R-:W-:-:S03]  /*214e0*/  IADD3.X R147, R147, R0, RZ, P3, !PT ;  /* 0x0000000093937210 */ /* 0x000fc60001ffe4ff */
[----:B-1----:R-:W3:Y:S01]  /*214f0*/  LDL.LU R146, [R1+0x34c] ;  /* 0x00034c0001927983 */ /* 0x002ee20000300800 */
[----:B------:R-:W-:Y:S01]  /*21500*/  ISETP.NE.U32.AND P0, PT, R5, RZ, PT ;  /* 0x000000ff0500720c */ /* 0x000fe20003f05070 */
[----:B------:R-:W-:Y:S02]  /*21510*/  IMAD.MOV.U32 R8, RZ, RZ, R144 ;  /* 0x000000ffff087224 */ /* 0x000fe400078e0090 */
[----:B------:R-:W-:Y:S04]  /*21520*/  STL [R1+0x8c0], R147 ;  /* 0x0008c09301007387 */ /* 0x000fe80000100800 */
[----:B------:R-:W5:Y:S04]  /*21530*/  LDL.LU R144, [R1+0x880] ;  /* 0x0008800001907983 */ /* 0x000f680000300800 */
[----:B------:R1:W-:Y:S04]  /*21540*/  LDGSTS.E [R3+0x600], [R8.64], P1 ;  /* 0x0060000008037fae */ /* 0x0003e80008921844 */
[----:B------:R-:W5:Y:S01]  /*21550*/  LDL.LU R148, [R1+0x370] ;  /* 0x0003700001947983 */ /* 0x000f620000300800 */
[----:B------:R-:W-:Y:S01]  /*21560*/  IADD3 R44, P2, R44, R48, RZ ;  /* 0x000000302c2c7210 */ /* 0x000fe20007f5e0ff */
[----:B-1----:R-:W-:-:S03]  /*21570*/  IMAD.MOV.U32 R8, RZ, RZ, R40 ;  /* 0x000000ffff087224 */ /* 0x002fc600078e0028 */
[----:B------:R-:W-:Y:S01]  /*21580*/  IADD3.X R53, R53, R0, RZ, P2, !PT ;  /* 0x0000000035357210 */ /* 0x000fe200017fe4ff */
[----:B------:R-:W-:Y:S01]  /*21590*/  IMAD.MOV.U32 R9, RZ, RZ, R147 ;  /* 0x000000ffff097224 */ /* 0x000fe200078e0093 */
[----:B--2---:R-:W2:Y:S04]  /*215a0*/  LDL.LU R40, [R1+0x87c] ;  /* 0x00087c0001287983 */ /* 0x004ea80000300800 */
[----:B------:R1:W-:Y:S04]  /*215b0*/  STL [R1+0x330], R44 ;  /* 0x0003302c01007387 */ /* 0x0003e80000100800 */
[----:B------:R1:W-:Y:S01]  /*215c0*/  LDGSTS.E [R3+0x1400], [R8.64], P0 ;  /* 0x0140000008037fae */ /* 0x0003e20008121844 */
[----:B------:R-:W-:-:S03]  /*215d0*/  IADD3 R41, P3, R41, R48, RZ ;  /* 0x0000003029297210 */ /* 0x000fc60007f7e0ff */
[----:B------:R1:W-:Y:S02]  /*215e0*/  STL [R1+0x32c], R53 ;  /* 0x00032c3501007387 */ /* 0x0003e40000100800 */
[----:B------:R-:W-:Y:S02]  /*215f0*/  IMAD.X R49, R49, 0x1, R0, P3 ;  /* 0x0000000131317824 */ /* 0x000fe400018e0600 */
[----:B------:R1:W-:Y:S02]  /*21600*/  STL [R1+0x8bc], R41 ;  /* 0x0008bc2901007387 */ /* 0x0003e40000100800 */
[----:B-1----:R-:W-:Y:S02]  /*21610*/  IMAD.MOV.U32 R8, RZ, RZ, R44 ;  /* 0x000000ffff087224 */ /* 0x002fe400078e002c */
[----:B------:R-:W-:Y:S01]  /*21620*/  IMAD.MOV.U32 R9, RZ, RZ, R53 ;  /* 0x000000ffff097224 */ /* 0x000fe200078e0035 */
[----:B------:R-:W2:Y:S04]  /*21630*/  LDL.LU R149, [R1+0x36c] ;  /* 0x00036c0001957983 */ /* 0x000ea80000300800 */
[----:B------:R1:W-:Y:S04]  /*21640*/  STL [R1+0x8a0], R49 ;  /* 0x0008a03101007387 */ /* 0x0003e80000100800 */
[----:B------:R-:W2:Y:S04]  /*21650*/  LDL.LU R44, [R1+0x860] ;  /* 0x00086000012c7983 */ /* 0x000ea80000300800 */
[----:B------:R1:W-:Y:S04]  /*21660*/  LDGSTS.E [R3+0x1600], [R8.64], P0 ;  /* 0x0160000008037fae */ /* 0x0003e80008121844 */
[----:B------:R-:W2:Y:S01]  /*21670*/  LDL.LU R53, [R1+0x38c] ;  /* 0x00038c0001357983 */ /* 0x000ea20000300800 */
[----:B-1----:R-:W-:-:S03]  /*21680*/  IMAD.MOV.U32 R8, RZ, RZ, R41 ;  /* 0x000000ffff087224 */ /* 0x002fc600078e0029 */
[----:B------:R-:W2:Y:S01]  /*21690*/  LDL.LU R41, [R1+0x390] ;  /* 0x0003900001297983 */ /* 0x000ea20000300800 */
[----:B------:R-:W-:-:S03]  /*216a0*/  MOV R9, R49 ;  /* 0x0000003100097202 */ /* 0x000fc60000000f00 */
[----:B------:R-:W2:Y:S04]  /*216b0*/  LDL.LU R147, [R1+0x840] ;  /* 0x0008400001937983 */ /* 0x000ea80000300800 */
[----:B------:R-:W2:Y:S01]  /*216c0*/  LDL.LU R49, [R1+0x85c] ;  /* 0x00085c0001317983 */ /* 0x000ea20000300800 */
        /* <DEDUP_REMOVED lines=9> */
[-C--:B----4-:R-:W-:Y:S02]  /*21760*/  IADD3 R145, P2, R145, R48.reuse, RZ ;  /* 0x0000003091917210 */ /* 0x090fe40007f5e0ff */
[----:B------:R-:W-:-:S03]  /*21770*/  IADD3 R13, P3, R13, R48, RZ ;  /* 0x000000300d0d7210 */ /* 0x000fc60007f7e0ff */
[----:B-1----:R-:W-:Y:S01]  /*21780*/  IMAD.MOV.U32 R8, RZ, RZ, R145 ;  /* 0x000000ffff087224 */ /* 0x002fe200078e0091 */
[----:B------:R-:W-:Y:S01]  /*21790*/  STL [R1+0x350], R145 ;  /* 0x0003509101007387 */ /* 0x000fe20000100800 */
[----:B---3--:R-:W-:-:S04]  /*217a0*/  IMAD.X R146, R146, 0x1, R0, P2 ;  /* 0x0000000192927824 */ /* 0x008fc800010e0600 */
[----:B------:R-:W-:Y:S01]  /*217b0*/  IMAD.MOV.U32 R9, RZ, RZ, R146 ;  /* 0x000000ffff097224 */ /* 0x000fe200078e0092 */
[----:B------:R1:W-:Y:S01]  /*217c0*/  STL [R1+0x34c], R146 ;  /* 0x00034c9201007387 */ /* 0x0003e20000100800 */
[----:B-----5:R-:W-:-:S03]  /*217d0*/  IMAD.X R144, R144, 0x1, R0, P3 ;  /* 0x0000000190907824 */ /* 0x020fc600018e0600 */
[----:B------:R3:W-:Y:S01]  /*217e0*/  LDGSTS.E [R3+0x2600], [R8.64], P1 ;  /* 0x0260000008037fae */ /* 0x0007e20008921844 */
[----:B------:R-:W-:-:S03]  /*217f0*/  ISETP.GT.AND P1, PT, R4, 0x11, PT ;  /* 0x000000110400780c */ /* 0x000fc60003f24270 */
[----:B------:R-:W-:Y:S01]  /*21800*/  STL [R1+0x89c], R13 ;  /* 0x00089c0d01007387 */ /* 0x000fe20000100800 */
[----:B------:R-:W-:Y:S02]  /*21810*/  SEL R5, RZ, 0x4, !P1 ;  /* 0x00000004ff057807 */ /* 0x000fe40004800000 */
[----:B------:R-:W-:Y:S01]  /*21820*/  IADD3 R148, P2, R148, R48, RZ ;  /* 0x0000003094947210 */ /* 0x000fe20007f5e0ff */
[----:B------:R4:W-:Y:S04]  /*21830*/  STL [R1+0x880], R144 ;  /* 0x0008809001007387 */ /* 0x0009e80000100800 */
[----:B-1----:R-:W5:Y:S01]  /*21840*/  LDL.LU R146, [R1+0x3ac] ;  /* 0x0003ac0001927983 */ /* 0x002f620000300800 */
[----:B---3--:R-:W-:-:S03]  /*21850*/  MOV R8, R13 ;  /* 0x0000000d00087202 */ /* 0x008fc60000000f00 */
[----:B------:R-:W3:Y:S01]  /*21860*/  LDL.LU R145, [R1+0x3b0] ;  /* 0x0003b00001917983 */ /* 0x000ee20000300800 */
[----:B------:R-:W-:Y:S01]  /*21870*/  IMAD.MOV.U32 R9, RZ, RZ, R144 ;  /* 0x000000ffff097224 */ /* 0x000fe200078e0090 */
[----:B------:R-:W-:Y:S02]  /*21880*/  SEL R5, R5, RZ, !P5 ;  /* 0x000000ff05057207 */ /* 0x000fe40006800000 */
[----:B----4-:R-:W4:Y:S01]  /*21890*/  LDL.LU R144, [R1+0x820] ;  /* 0x0008200001907983 */ /* 0x010f220000300800 */
[----:B--2---:R-:W-:Y:S02]  /*218a0*/  IADD3 R40, P3, R40, R48, RZ ;  /* 0x0000003028287210 */ /* 0x004fe40007f7e0ff */
[----:B------:R-:W-:Y:S01]  /*218b0*/  ISETP.NE.U32.AND P1, PT, R5, RZ, PT ;  /* 0x000000ff0500720c */ /* 0x000fe20003f25070 */
[----:B------:R-:W2:Y:S04]  /*218c0*/  LDL.LU R13, [R1+0x83c] ;  /* 0x00083c00010d7983 */ /* 0x000ea80000300800 */
[----:B------:R1:W-:Y:S04]  /*218d0*/  LDGSTS.E [R3+0x3400], [R8.64], P0 ;  /* 0x0340000008037fae */ /* 0x0003e80008121844 */
[----:B------:R-:W-:Y:S01]  /*218e0*/  STL [R1+0x370], R148 ;  /* 0x0003709401007387 */ /* 0x000fe20000100800 */
[----:B------:R-:W-:-:S02]  /*218f0*/  IMAD.X R149, R149, 0x1, R0, P2 ;  /* 0x0000000195957824 */ /* 0x000fc400010e0600 */
[----:B-1----:R-:W-:-:S03]  /*21900*/  IMAD.MOV.U32 R8, RZ, RZ, R148 ;  /* 0x000000ffff087224 */ /* 0x002fc600078e0094 */
[----:B------:R-:W-:Y:S01]  /*21910*/  MOV R9, R149 ;  /* 0x0000009500097202 */ /* 0x000fe20000000f00 */
[----:B------:R-:W-:Y:S01]  /*21920*/  IMAD.X R44, R44, 0x1, R0, P3 ;  /* 0x000000012c2c7824 */ /* 0x000fe200018e0600 */
[----:B------:R-:W-:Y:S04]  /*21930*/  STL [R1+0x36c], R149 ;  /* 0x00036c9501007387 */ /* 0x000fe80000100800 */
[----:B------:R1:W-:Y:S04]  /*21940*/  LDGSTS.E [R3+0x3600], [R8.64], P0 ;  /* 0x0360000008037fae */ /* 0x0003e80008121844 */
[----:B------:R-:W-:Y:S01]  /*21950*/  STL [R1+0x87c], R40 ;  /* 0x00087c2801007387 */ /* 0x000fe20000100800 */
[----:B------:R-:W-:Y:S01]  /*21960*/  IADD3 R41, P2, R41, R48, RZ ;  /* 0x0000003029297210 */ /* 0x000fe20007f5e0ff */
[----:B-1----:R-:W-:-:S02]  /*21970*/  IMAD.MOV.U32 R8, RZ, RZ, R40 ;  /* 0x000000ffff087224 */ /* 0x002fc400078e0028 */
[----:B------:R1:W-:Y:S01]  /*21980*/  STL [R1+0x860], R44 ;  /* 0x0008602c01007387 */ /* 0x0003e20000100800 */
[----:B------:R-:W-:Y:S02]  /*21990*/  IMAD.MOV.U32 R9, RZ, RZ, R44 ;  /* 0x000000ffff097224 */ /* 0x000fe400078e002c */
[--C-:B------:R-:W-:Y:S01]  /*219a0*/  IMAD.X R53, R53, 0x1, R0.reuse, P2 ;  /* 0x0000000135357824 */ /* 0x100fe200010e0600 */
[----:B------:R-:W-:Y:S02]  /*219b0*/  IADD3 R49, P3, R49, R48, RZ ;  /* 0x0000003031317210 */ /* 0x000fe40007f7e0ff */
[----:B------:R1:W-:Y:S04]  /*219c0*/  LDGSTS.E [R3+0x4400], [R8.64], P1 ;  /* 0x0440000008037fae */ /* 0x0003e80008921844 */
[----:B-1----:R-:W4:Y:S01]  /*219d0*/  LDL.LU R44, [R1+0x3d0] ;  /* 0x0003d000012c7983 */ /* 0x002f220000300800 */
[----:B------:R-:W-:-:S03]  /*219e0*/  IMAD.X R147, R147, 0x1, R0, P3 ;  /* 0x0000000193937824 */ /* 0x000fc600018e0600 */
[----:B------:R-:W4:Y:S04]  /*219f0*/  LDL.LU R40, [R1+0x808] ;  /* 0x0008080001287983 */ /* 0x000f280000300800 */
[----:B------:R-:W-:Y:S01]  /*21a00*/  STL [R1+0x390], R41 ;  /* 0x0003902901007387 */ /* 0x000fe20000100800 */
[----:B------:R-:W-:-:S03]  /*21a10*/  IMAD.MOV.U32 R9, RZ, RZ, R53 ;  /* 0x000000ffff097224 */ /* 0x000fc600078e0035 */
[----:B------:R1:W-:Y:S01]  /*21a20*/  STL [R1+0x38c], R53 ;  /* 0x00038c3501007387 */ /* 0x0003e20000100800 */
[----:B------:R-:W-:-:S03]  /*21a30*/  MOV R8, R41 ;  /* 0x0000002900087202 */ /* 0x000fc60000000f00 */
[----:B------:R1:W-:Y:S01]  /*21a40*/  STL [R1+0x85c], R49 ;  /* 0x00085c3101007387 */ /* 0x0003e20000100800 */
[----:B------:R-:W-:-:S03]  /*21a50*/  ISETP.GT.AND P0, PT, R4, 0x15, PT ;  /* 0x000000150400780c */ /* 0x000fc60003f04270 */
[----:B------:R1:W-:Y:S04]  /*21a60*/  LDGSTS.E [R3+0x4600], [R8.64], P1 ;  /* 0x0460000008037fae */ /* 0x0003e80008921844 */
[----:B-1----:R-:W4:Y:S04]  /*21a70*/  LDL.LU R53, [R1+0x3cc] ;  /* 0x0003cc0001357983 */ /* 0x002f280000300800 */
[----:B------:R-:W-:Y:S04]  /*21a80*/  STL [R1+0x840], R147 ;  /* 0x0008409301007387 */ /* 0x000fe80000100800 */
[----:B------:R-:W4:Y:S01]  /*21a90*/  LDL.LU R41, [R1+0x804] ;  /* 0x0008040001297983 */ /* 0x000f220000300800 */
[----:B------:R-:W-:-:S02]  /*21aa0*/  SEL R5, RZ, 0x4, !P0 ;  /* 0x00000004ff057807 */ /* 0x000fc40004000000 */
[----:B------:R-:W-:Y:S01]  /*21ab0*/  ISETP.GT.AND P1, PT, R4, 0x19, PT ;  /* 0x000000190400780c */ /* 0x000fe20003f24270 */
[----:B------:R-:W-:Y:S01]  /*21ac0*/  IMAD.MOV.U32 R8, RZ, RZ, R49 ;  /* 0x000000ffff087224 */ /* 0x000fe200078e0031 */
[----:B------:R-:W-:Y:S01]  /*21ad0*/  SEL R5, R5, RZ, !P5 ;  /* 0x000000ff05057207 */ /* 0x000fe20006800000 */
[----:B------:R-:W-:Y:S01]  /*21ae0*/  IMAD.MOV.U32 R9, RZ, RZ, R147 ;  /* 0x000000ffff097224 */ /* 0x000fe200078e0093 */
[----:B------:R-:W4:Y:S02]  /*21af0*/  LDL.LU R148, [R1+0x3f0] ;  /* 0x0003f00001947983 */ /* 0x000f240000300800 */
[----:B------:R-:W-:Y:S02]  /*21b00*/  ISETP.NE.U32.AND P0, PT, R5, RZ, PT ;  /* 0x000000ff0500720c */ /* 0x000fe40003f05070 */
[----:B------:R-:W-:Y:S01]  /*21b10*/  SEL R5, RZ, 0x4, !P1 ;  /* 0x00000004ff057807 */ /* 0x000fe20004800000 */
[----:B------:R-:W4:Y:S03]  /*21b20*/  LDL.LU R49, [R1+0x7e8] ;  /* 0x0007e80001317983 */ /* 0x000f260000300800 */
[----:B------:R-:W-:-:S04]  /*21b30*/  SEL R5, R5, RZ, !P5 ;  /* 0x000000ff05057207 */ /* 0x000fc80006800000 */
[----:B------:R-:W-:-:S03]  /*21b40*/  ISETP.NE.U32.AND P1, PT, R5, RZ, PT ;  /* 0x000000ff0500720c */ /* 0x000fc60003f25070 */
[----:B------:R1:W-:Y:S01]  /*21b50*/  LDGSTS.E [R3+0x5400], [R8.64], P0 ;  /* 0x0540000008037fae */ /* 0x0003e20008121844 */
[----:B---3--:R-:W-:-:S05]  /*21b60*/  IADD3 R145, P2, R145, R48, RZ ;  /* 0x0000003091917210 */ /* 0x008fca0007f5e0ff */
[----:B-----5:R-:W-:Y:S01]  /*21b70*/  IMAD.X R146, R146, 0x1, R0, P2 ;  /* 0x0000000192927824 */ /* 0x020fe200010e0600 */
[----:B--2---:R-:W-:Y:S01]  /*21b80*/  IADD3 R13, P3, R13, R48, RZ ;  /* 0x000000300d0d7210 */ /* 0x004fe20007f7e0ff */
[----:B------:R-:W-:Y:S01]  /*21b90*/  STL [R1+0x3b0], R145 ;  /* 0x0003b09101007387 */ /* 0x000fe20000100800 */
[----:B-1----:R-:W-:-:S03]  /*21ba0*/  IMAD.MOV.U32 R8, RZ, RZ, R145 ;  /* 0x000000ffff087224 */ /* 0x002fc600078e0091 */
[----:B------:R1:W-:Y:S01]  /*21bb0*/  STL [R1+0x3ac], R146 ;  /* 0x0003ac9201007387 */ /* 0x0003e20000100800 */
[----:B----4-:R-:W-:Y:S01]  /*21bc0*/  IADD3.X R144, R144, R0, RZ, P3, !PT ;  /* 0x0000000090907210 */ /* 0x010fe20001ffe4ff */
[----:B------:R-:W-:Y:S02]  /*21bd0*/  IMAD.MOV.U32 R9, RZ, RZ, R146 ;  /* 0x000000ffff097224 */ /* 0x000fe400078e0092 */
[----:B------:R-:W-:Y:S04]  /*21be0*/  STL [R1+0x83c], R13 ;  /* 0x00083c0d01007387 */ /* 0x000fe80000100800 */
[----:B------:R-:W2:Y:S04]  /*21bf0*/  LDL.LU R149, [R1+0x3ec] ;  /* 0x0003ec0001957983 */ /* 0x000ea80000300800 */
[----:B------:R3:W-:Y:S04]  /*21c00*/  STL [R1+0x820], R144 ;  /* 0x0008209001007387 */ /* 0x0007e80000100800 */
[----:B-1----:R-:W4:Y:S04]  /*21c10*/  LDL.LU R146, [R1+0x7e4] ;  /* 0x0007e40001927983 */ /* 0x002f280000300800 */
[----:B------:R1:W-:Y:S04]  /*21c20*/  LDGSTS.E [R3+0x5600], [R8.64], P0 ;  /* 0x0560000008037fae */ /* 0x0003e80008121844 */
[----:B------:R-:W5:Y:S01]  /*21c30*/  LDL.LU R147, [R1+0x40c] ;  /* 0x00040c0001937983 */ /* 0x000f620000300800 */
[----:B-1----:R-:W-:-:S03]  /*21c40*/  IMAD.MOV.U32 R9, RZ, RZ, R144 ;  /* 0x000000ffff097224 */ /* 0x002fc600078e0090 */
[----:B---3--:R-:W3:Y:S01]  /*21c50*/  LDL.LU R144, [R1+0x410] ;  /* 0x0004100001907983 */ /* 0x008ee20000300800 */
[----:B------:R-:W-:-:S03]  /*21c60*/  IMAD.MOV.U32 R8, RZ, RZ, R13 ;  /* 0x000000ffff087224 */ /* 0x000fc600078e000d */
[----:B------:R-:W5:Y:S04]  /*21c70*/  LDL.LU R145, [R1+0x430] ;  /* 0x0004300001917983 */ /* 0x000f680000300800 */
[----:B------:R-:W5:Y:S04]  /*21c80*/  LDL.LU R13, [R1+0x434] ;  /* 0x00043400010d7983 */ /* 0x000f680000300800 */
[----:B------:R1:W-:Y:S01]  /*21c90*/  LDGSTS.E [R3+0x6400], [R8.64], P1 ;  /* 0x0640000008037fae */ /* 0x0003e20008921844 */
[-C--:B------:R-:W-:Y:S02]  /*21ca0*/  IADD3 R44, P2, R44, R48.reuse, RZ ;  /* 0x000000302c2c7210 */ /* 0x080fe40007f5e0ff */
[----:B------:R-:W-:-:S03]  /*21cb0*/  IADD3 R40, P3, R40, R48, RZ ;  /* 0x0000003028287210 */ /* 0x000fc60007f7e0ff */
[----:B------:R-:W-:Y:S01]  /*21cc0*/  STL [R1+0x3d0], R44 ;  /* 0x0003d02c01007387 */ /* 0x000fe20000100800 */
[----:B-1----:R-:W-:Y:S01]  /*21cd0*/  IMAD.MOV.U32 R8, RZ, RZ, R44 ;  /* 0x000000ffff087224 */ /* 0x002fe200078e002c */
[----:B------:R-:W-:-:S05]  /*21ce0*/  IADD3.X R53, R53, R0, RZ, P2, !PT ;  /* 0x0000000035357210 */ /* 0x000fca00017fe4ff */
[----:B------:R1:W-:Y:S01]  /*21cf0*/  STL [R1+0x3cc], R53 ;  /* 0x0003cc3501007387 */ /* 0x0003e20000100800 */
[----:B------:R-:W-:-:S03]  /*21d00*/  IMAD.X R41, R41, 0x1, R0, P3 ;  /* 0x0000000129297824 */ /* 0x000fc600018e0600 */
[----:B------:R-:W-:Y:S01]  /*21d10*/  STL [R1+0x808], R40 ;  /* 0x0008082801007387 */ /* 0x000fe20000100800 */
[----:B------:R-:W-:-:S03]  /*21d20*/  IMAD.MOV.U32 R9, RZ, RZ, R53 ;  /* 0x000000ffff097224 */ /* 0x000fc600078e0035 */
[----:B------:R1:W-:Y:S04]  /*21d30*/  STL [R1+0x804], R41 ;  /* 0x0008042901007387 */ /* 0x0003e80000100800 */
[----:B-1----:R-:W5:Y:S04]  /*21d40*/  LDL.LU R53, [R1+0x438] ;  /* 0x0004380001357983 */ /* 0x002f680000300800 */
[----:B------:R-:W5:Y:S04]  /*21d50*/  LDL.LU R44, [R1+0x43c] ;  /* 0x00043c00012c7983 */ /* 0x000f680000300800 */
[----:B------:R1:W-:Y:S02]  /*21d60*/  LDGSTS.E [R3+0x6600], [R8.64], P1 ;  /* 0x0660000008037fae */ /* 0x0003e40008921844 */
[----:B-1----:R-:W-:Y:S01]  /*21d70*/  MOV R9, R41 ;  /* 0x0000002900097202 */ /* 0x002fe20000000f00 */
[----:B------:R-:W-:Y:S01]  /*21d80*/  IMAD.MOV.U32 R8, RZ, RZ, R40 ;  /* 0x000000ffff087224 */ /* 0x000fe200078e0028 */
[----:B------:R-:W5:Y:S04]  /*21d90*/  LDL.LU R41, [R1+0x460] ;  /* 0x0004600001297983 */ /* 0x000f680000300800 */
[----:B------:R-:W5:Y:S01]  /*21da0*/  LDL.LU R40, [R1+0x464] ;  /* 0x0004640001287983 */ /* 0x000f620000300800 */
[----:B------:R-:W-:-:S04]  /*21db0*/  ISETP.GT.AND P0, PT, R4, 0x1d, PT ;  /* 0x0000001d0400780c */ /* 0x000fc80003f04270 */
[----:B------:R-:W-:-:S04]  /*21dc0*/  SEL R5, RZ, 0x4, !P0 ;  /* 0x00000004ff057807 */ /* 0x000fc80004000000 */
[----:B------:R-:W-:-:S04]  /*21dd0*/  SEL R5, R5, RZ, !P5 ;  /* 0x000000ff05057207 */ /* 0x000fc80006800000 */
[----:B------:R-:W-:Y:S02]  /*21de0*/  ISETP.NE.U32.AND P0, PT, R5, RZ, PT ;  /* 0x000000ff0500720c */ /* 0x000fe40003f05070 */
[----:B------:R-:W-:Y:S02]  /*21df0*/  ISETP.GT.AND P1, PT, R4, 0x21, PT ;  /* 0x000000210400780c */ /* 0x000fe40003f24270 */
[----:B------:R-:W-:Y:S02]  /*21e00*/  IADD3 R148, P2, R148, R48, RZ ;  /* 0x0000003094947210 */ /* 0x000fe40007f5e0ff */
[----:B------:R-:W-:-:S04]  /*21e10*/  SEL R5, RZ, 0x4, !P1 ;  /* 0x00000004ff057807 */ /* 0x000fc80004800000 */
[----:B------:R-:W-:Y:S02]  /*21e20*/  SEL R5, R5, RZ, !P5 ;  /* 0x000000ff05057207 */ /* 0x000fe40006800000 */
[----:B------:R-:W-:Y:S01]  /*21e30*/  IADD3 R49, P3, R49, R48, RZ ;  /* 0x0000003031317210 */ /* 0x000fe20007f7e0ff */
[----:B------:R1:W-:Y:S01]  /*21e40*/  LDGSTS.E [R3+0x7400], [R8.64], P0 ;  /* 0x0740000008037fae */ /* 0x0003e20008121844 */
[----:B------:R-:W-:-:S03]  /*21e50*/  ISETP.NE.U32.AND P1, PT, R5, RZ, PT ;  /* 0x000000ff0500720c */ /* 0x000fc60003f25070 */
[----:B------:R-:W-:Y:S01]  /*21e60*/  STL [R1+0x3f0], R148 ;  /* 0x0003f09401007387 */ /* 0x000fe20000100800 */
[----:B-1----:R-:W-:Y:S02]  /*21e70*/  IMAD.MOV.U32 R8, RZ, RZ, R148 ;  /* 0x000000ffff087224 */ /* 0x002fe400078e0094 */
[----:B--2---:R-:W-:-:S04]  /*21e80*/  IMAD.X R149, R149, 0x1, R0, P2 ;  /* 0x0000000195957824 */ /* 0x004fc800010e0600 */
[----:B------:R-:W-:Y:S01]  /*21e90*/  IMAD.MOV.U32 R9, RZ, RZ, R149 ;  /* 0x000000ffff097224 */ /* 0x000fe200078e0095 */
[----:B------:R-:W-:Y:S01]  /*21ea0*/  STL [R1+0x3ec], R149 ;  /* 0x0003ec9501007387 */ /* 0x000fe20000100800 */
[----:B----4-:R-:W-:-:S03]  /*21eb0*/  IMAD.X R146, R146, 0x1, R0, P3 ;  /* 0x0000000192927824 */ /* 0x010fc600018e0600 */
[----:B------:R1:W-:Y:S01]  /*21ec0*/  LDGSTS.E [R3+0x7600], [R8.64], P0 ;  /* 0x0760000008037fae */ /* 0x0003e20008121844 */
[----:B------:R-:W-:-:S03]  /*21ed0*/  ISETP.GT.AND P0, PT, R4, 0x25, PT ;  /* 0x000000250400780c */ /* 0x000fc60003f04270 */
[----:B------:R-:W-:Y:S01]  /*21ee0*/  STL [R1+0x7e8], R49 ;  /* 0x0007e83101007387 */ /* 0x000fe20000100800 */
[----:B------:R-:W-:-:S03]  /*21ef0*/  SEL R5, RZ, 0x4, !P0 ;  /* 0x00000004ff057807 */ /* 0x000fc60004000000 */
[----:B------:R2:W-:Y:S01]  /*21f00*/  STL [R1+0x7e4], R146 ;  /* 0x0007e49201007387 */ /* 0x0005e20000100800 */
[----:B-1----:R-:W-:Y:S02]  /*21f10*/  MOV R8, R49 ;  /* 0x0000003100087202 */ /* 0x002fe40000000f00 */
[-C--:B---3--:R-:W-:Y:S01]  /*21f20*/  IADD3 R144, P2, R144, R48.reuse, RZ ;  /* 0x0000003090907210 */ /* 0x088fe20007f5e0ff */
[----:B------:R-:W-:Y:S02]  /*21f30*/  IMAD.MOV.U32 R9, RZ, RZ, R146 ;  /* 0x000000ffff097224 */ /* 0x000fe400078e0092 */
[----:B--2---:R-:W2:Y:S02]  /*21f40*/  LDL.LU R146, [R1+0x46c] ;  /* 0x00046c0001927983 */ /* 0x004ea40000300800 */
[----:B-----5:R-:W-:Y:S02]  /*21f50*/  IMAD.X R147, R147, 0x1, R0, P2 ;  /* 0x0000000193937824 */ /* 0x020fe400010e0600 */
[----:B------:R-:W3:Y:S01]  /*21f60*/  LDL.LU R49, [R1+0x4a4] ;  /* 0x0004a40001317983 */ /* 0x000ee20000300800 */
[----:B------:R-:W-:-:S02]  /*21f70*/  IADD3 R13, P3, R13, R48, RZ ;  /* 0x000000300d0d7210 */ /* 0x000fc40007f7e0ff */
[----:B------:R-:W-:Y:S01]  /*21f80*/  SEL R5, R5, RZ, !P5 ;  /* 0x000000ff05057207 */ /* 0x000fe20006800000 */
[----:B------:R-:W-:Y:S02]  /*21f90*/  STL [R1+0x410], R144 ;  /* 0x0004109001007387 */ /* 0x000fe40000100800 */
[----:B------:R-:W-:Y:S02]  /*21fa0*/  IMAD.X R145, R145, 0x1, R0, P3 ;  /* 0x0000000191917824 */ /* 0x000fe400018e0600 */
[----:B------:R1:W-:Y:S04]  /*21fb0*/  LDGSTS.E [R3+0x8400], [R8.64], P1 ;  /* 0x0840000008037fae */ /* 0x0003e80008921844 */
[----:B------:R4:W-:Y:S01]  /*21fc0*/  STL [R1+0x40c], R147 ;  /* 0x00040c9301007387 */ /* 0x0009e20000100800 */
[----:B------:R-:W-:-:S03]  /*21fd0*/  ISETP.NE.U32.AND P0, PT, R5, RZ, PT ;  /* 0x000000ff0500720c */ /* 0x000fc60003f05070 */
[----:B------:R5:W-:Y:S01]  /*21fe0*/  STL [R1+0x434], R13 ;  /* 0x0004340d01007387 */ /* 0x000be20000100800 */
[----:B-1----:R-:W-:Y:S01]  /*21ff0*/  MOV R9, R147 ;  /* 0x0000009300097202 */ /* 0x002fe20000000f00 */
[----:B------:R-:W-:Y:S02]  /*22000*/  IMAD.MOV.U32 R8, RZ, RZ, R144 ;  /* 0x000000ffff087224 */ /* 0x000fe400078e0090 */
[----:B----4-:R-:W4:Y:S04]  /*22010*/  LDL.LU R147, [R1+0x468] ;  /* 0x0004680001937983 */ /* 0x010f280000300800 */
[----:B------:R-:W-:Y:S04]  /*22020*/  STL [R1+0x430], R145 ;  /* 0x0004309101007387 */ /* 0x000fe80000100800 */
[----:B------:R-:W4:Y:S04]  /*22030*/  LDL.LU R144, [R1+0x4a0] ;  /* 0x0004a00001907983 */ /* 0x000f280000300800 */
[----:B------:R1:W-:Y:S04]  /*22040*/  LDGSTS.E [R3+0x8600], [R8.64], P1 ;  /* 0x0860000008037fae */ /* 0x0003e80008921844 */
[----:B------:R-:W4:Y:S01]  /*22050*/  LDL.LU R148, [R1+0x4ac] ;  /* 0x0004ac0001947983 */ /* 0x000f220000300800 */
[----:B-1----:R-:W-:-:S03]  /*22060*/  IMAD.MOV.U32 R8, RZ, RZ, R13 ;  /* 0x000000ffff087224 */ /* 0x002fc600078e000d */
[----:B-----5:R-:W5:Y:S01]  /*22070*/  LDL.LU R13, [R1+0x754] ;  /* 0x00075400010d7983 */ /* 0x020f620000300800 */
[----:B------:R-:W-:-:S05]  /*22080*/  IADD3 R44, P2, R44, R48, RZ ;  /* 0x000000302c2c7210 */ /* 0x000fca0007f5e0ff */
[----:B------:R-:W-:Y:S01]  /*22090*/  IMAD.X R53, R53, 0x1, R0, P2 ;  /* 0x0000000135357824 */ /* 0x000fe200010e0600 */
[----:B------:R1:W-:Y:S01]  /*220a0*/  STL [R1+0x43c], R44 ;  /* 0x00043c2c01007387 */ /* 0x0003e20000100800 */
[----:B------:R-:W-:-:S03]  /*220b0*/  IMAD.MOV.U32 R9, RZ, RZ, R145 ;  /* 0x000000ffff097224 */ /* 0x000fc600078e0091 */
[----:B------:R1:W-:Y:S04]  /*220c0*/  STL [R1+0x438], R53 ;  /* 0x0004383501007387 */ /* 0x0003e80000100800 */
[----:B------:R1:W-:Y:S01]  /*220d0*/  LDGSTS.E [R3+0x9400], [R8.64], P0 ;  /* 0x0940000008037fae */ /* 0x0003e20008121844 */
[----:B------:R-:W-:-:S05]  /*220e0*/  IADD3 R40, P3, R40, R48, RZ ;  /* 0x0000003028287210 */ /* 0x000fca0007f7e0ff */
[----:B------:R1:W-:Y:S01]  /*220f0*/  STL [R1+0x464], R40 ;  /* 0x0004642801007387 */ /* 0x0003e20000100800 */
[----:B------:R-:W-:-:S03]  /*22100*/  IMAD.X R41, R41, 0x1, R0, P3 ;  /* 0x0000000129297824 */ /* 0x000fc600018e0600 */
[----:B------:R-:W5:Y:S01]  /*22110*/  LDL.LU R149, [R1+0x4a8] ;  /* 0x0004a80001957983 */ /* 0x000f620000300800 */
[----:B-1----:R-:W-:-:S03]  /*22120*/  MOV R8, R44 ;  /* 0x0000002c00087202 */ /* 0x002fc60000000f00 */
[----:B------:R1:W-:Y:S04]  /*22130*/  STL [R1+0x460], R41 ;  /* 0x0004602901007387 */ /* 0x0003e80000100800 */
[----:B------:R-:W5:Y:S01]  /*22140*/  LDL.LU R44, [R1+0x750] ;  /* 0x00075000012c7983 */ /* 0x000f620000300800 */
[----:B------:R-:W-:-:S03]  /*22150*/  IMAD.MOV.U32 R9, RZ, RZ, R53 ;  /* 0x000000ffff097224 */ /* 0x000fc600078e0035 */
[----:B------:R-:W5:Y:S04]  /*22160*/  LDL.LU R53, [R1+0x758] ;  /* 0x0007580001357983 */ /* 0x000f680000300800 */
[----:B------:R1:W-:Y:S02]  /*22170*/  LDGSTS.E [R3+0x9600], [R8.64], P0 ;  /* 0x0960000008037fae */ /* 0x0003e40008121844 */
[----:B-1----:R-:W-:Y:S02]  /*22180*/  IMAD.MOV.U32 R8, RZ, RZ, R40 ;  /* 0x000000ffff087224 */ /* 0x002fe400078e0028 */
[----:B------:R-:W5:Y:S01]  /*22190*/  LDL.LU R40, [R1+0x75c] ;  /* 0x00075c0001287983 */ /* 0x000f620000300800 */
[----:B------:R-:W-:-:S03]  /*221a0*/  IMAD.MOV.U32 R9, RZ, RZ, R41 ;  /* 0x000000ffff097224 */ /* 0x000fc600078e0029 */
        /* <DEDUP_REMOVED lines=11> */
[-C--:B--2---:R-:W-:Y:S02]  /*22260*/  IADD3 R146, P2, R146, R48.reuse, RZ ;  /* 0x0000003092927210 */ /* 0x084fe40007f5e0ff */
[----:B---3--:R-:W-:-:S03]  /*22270*/  IADD3 R49, P3, R49, R48, RZ ;  /* 0x0000003031317210 */ /* 0x008fc60007f7e0ff */
[----:B-1----:R-:W-:Y:S01]  /*22280*/  IMAD.MOV.U32 R8, RZ, RZ, R146 ;  /* 0x000000ffff087224 */ /* 0x002fe200078e0092 */
[----:B------:R-:W-:Y:S01]  /*22290*/  STL [R1+0x46c], R146 ;  /* 0x00046c9201007387 */ /* 0x000fe20000100800 */
[----:B----4-:R-:W-:-:S04]  /*222a0*/  IMAD.X R147, R147, 0x1, R0, P2 ;  /* 0x0000000193937824 */ /* 0x010fc800010e0600 */
[----:B------:R-:W-:Y:S01]  /*222b0*/  IMAD.MOV.U32 R9, RZ, RZ, R147 ;  /* 0x000000ffff097224 */ /* 0x000fe200078e0093 */
[----:B------:R1:W-:Y:S01]  /*222c0*/  STL [R1+0x468], R147 ;  /* 0x0004689301007387 */ /* 0x0003e20000100800 */
[----:B------:R-:W-:-:S03]  /*222d0*/  IADD3.X R144, R144, R0, RZ, P3, !PT ;  /* 0x0000000090907210 */ /* 0x000fc60001ffe4ff */
[----:B------:R-:W-:Y:S04]  /*222e0*/  STL [R1+0x4a4], R49 ;  /* 0x0004a43101007387 */ /* 0x000fe80000100800 */
[----:B------:R2:W-:Y:S01]  /*222f0*/  LDGSTS.E [R3+0xa600], [R8.64], P1 ;  /* 0x0a60000008037fae */ /* 0x0005e20008921844 */
[----:B------:R-:W-:-:S03]  /*22300*/  IADD3 R148, P2, R148, R48, RZ ;  /* 0x0000003094947210 */ /* 0x000fc60007f5e0ff */
[----:B------:R3:W-:Y:S01]  /*22310*/  STL [R1+0x4a0], R144 ;  /* 0x0004a09001007387 */ /* 0x0007e20000100800 */
[----:B------:R-:W-:-:S03]  /*22320*/  ISETP.GT.AND P1, PT, R4, 0x31, PT ;  /* 0x000000310400780c */ /* 0x000fc60003f24270 */
[----:B-1----:R-:W4:Y:S01]  /*22330*/  LDL.LU R147, [R1+0x788] ;  /* 0x0007880001937983 */ /* 0x002f220000300800 */
[----:B--2---:R-:W-:-:S03]  /*22340*/  IMAD.MOV.U32 R8, RZ, RZ, R49 ;  /* 0x000000ffff087224 */ /* 0x004fc600078e0031 */
[----:B------:R-:W2:Y:S01]  /*22350*/  LDL.LU R146, [R1+0x78c] ;  /* 0x00078c0001927983 */ /* 0x000ea20000300800 */
[----:B------:R-:W-:Y:S01]  /*22360*/  IMAD.MOV.U32 R9, RZ, RZ, R144 ;  /* 0x000000ffff097224 */ /* 0x000fe200078e0090 */
[----:B-----5:R-:W-:Y:S02]  /*22370*/  IADD3 R13, P3, R13, R48, RZ ;  /* 0x000000300d0d7210 */ /* 0x020fe40007f7e0ff */
[----:B------:R-:W-:Y:S01]  /*22380*/  SEL R5, RZ, 0x4, !P1 ;  /* 0x00000004ff057807 */ /* 0x000fe20004800000 */
[----:B---3--:R-:W3:Y:S04]  /*22390*/  LDL.LU R144, [R1+0x7a8] ;  /* 0x0007a80001907983 */ /* 0x008ee80000300800 */
[----:B------:R1:W-:Y:S01]  /*223a0*/  LDGSTS.E [R3+0xb400], [R8.64], P0 ;  /* 0x0b40000008037fae */ /* 0x0003e20008121844 */
[----:B------:R-:W-:-:S03]  /*223b0*/  SEL R5, R5, RZ, !P5 ;  /* 0x000000ff05057207 */ /* 0x000fc60006800000 */
[----:B------:R-:W5:Y:S04]  /*223c0*/  LDL.LU R49, [R1+0x7ac] ;  /* 0x0007ac0001317983 */ /* 0x000f680000300800 */
[----:B------:R-:W-:Y:S01]  /*223d0*/  STL [R1+0x4ac], R148 ;  /* 0x0004ac9401007387 */ /* 0x000fe20000100800 */
[----:B-1----:R-:W-:Y:S01]  /*223e0*/  IMAD.MOV.U32 R8, RZ, RZ, R148 ;  /* 0x000000ffff087224 */ /* 0x002fe200078e0094 */
[----:B------:R-:W-:Y:S02]  /*223f0*/  ISETP.NE.U32.AND P1, PT, R5, RZ, PT ;  /* 0x000000ff0500720c */ /* 0x000fe40003f25070 */
[----:B------:R-:W-:-:S05]  /*22400*/  IADD3.X R149, R149, R0, RZ, P2, !PT ;  /* 0x0000000095957210 */ /* 0x000fca00017fe4ff */
[----:B------:R-:W-:Y:S02]  /*22410*/  IMAD.MOV.U32 R9, RZ, RZ, R149 ;  /* 0x000000ffff097224 */ /* 0x000fe400078e0095 */
[----:B------:R-:W-:Y:S01]  /*22420*/  IMAD.X R44, R44, 0x1, R0, P3 ;  /* 0x000000012c2c7824 */ /* 0x000fe200018e0600 */
[----:B------:R-:W-:Y:S04]  /*22430*/  STL [R1+0x4a8], R149 ;  /* 0x0004a89501007387 */ /* 0x000fe80000100800 */
[----:B------:R-:W-:Y:S04]  /*22440*/  STL [R1+0x754], R13 ;  /* 0x0007540d01007387 */ /* 0x000fe80000100800 */
[----:B------:R1:W-:Y:S04]  /*22450*/  LDGSTS.E [R3+0xb600], [R8.64], P0 ;  /* 0x0b60000008037fae */ /* 0x0003e80008121844 */
[----:B------:R1:W-:Y:S02]  /*22460*/  STL [R1+0x750], R44 ;  /* 0x0007502c01007387 */ /* 0x0003e40000100800 */
[----:B-1----:R-:W-:Y:S01]  /*22470*/  MOV R9, R44 ;  /* 0x0000002c00097202 */ /* 0x002fe20000000f00 */
[----:B------:R-:W-:Y:S01]  /*22480*/  IMAD.MOV.U32 R8, RZ, RZ, R13 ;  /* 0x000000ffff087224 */ /* 0x000fe200078e000d */
[----:B------:R-:W3:Y:S04]  /*22490*/  LDL.LU R44, [R1+0x4f0] ;  /* 0x0004f000012c7983 */ /* 0x000ee80000300800 */
[----:B------:R-:W3:Y:S01]  /*224a0*/  LDL.LU R13, [R1+0x4f4] ;  /* 0x0004f400010d7983 */ /* 0x000ee20000300800 */
[----:B------:R-:W-:-:S02]  /*224b0*/  IADD3 R40, P2, R40, R48, RZ ;  /* 0x0000003028287210 */ /* 0x000fc40007f5e0ff */
[----:B------:R-:W-:Y:S01]  /*224c0*/  IADD3 R41, P3, R41, R48, RZ ;  /* 0x0000003029297210 */ /* 0x000fe20007f7e0ff */
[----:B------:R1:W-:Y:S02]  /*224d0*/  LDGSTS.E [R3+0xc400], [R8.64], P1 ;  /* 0x0c40000008037fae */ /* 0x0003e40008921844 */
[--C-:B------:R-:W-:Y:S02]  /*224e0*/  IMAD.X R53, R53, 0x1, R0.reuse, P2 ;  /* 0x0000000135357824 */ /* 0x100fe400010e0600 */
[----:B------:R-:W-:Y:S01]  /*224f0*/  STL [R1+0x75c], R40 ;  /* 0x00075c2801007387 */ /* 0x000fe20000100800 */
[----:B------:R-:W-:-:S03]  /*22500*/  IMAD.X R145, R145, 0x1, R0, P3 ;  /* 0x0000000191917824 */ /* 0x000fc600018e0600 */
[----:B------:R1:W-:Y:S02]  /*22510*/  STL [R1+0x758], R53 ;  /* 0x0007583501007387 */ /* 0x0003e40000100800 */
[----:B-1----:R-:W-:Y:S02]  /*22520*/  IMAD.MOV.U32 R8, RZ, RZ, R40 ;  /* 0x000000ffff087224 */ /* 0x002fe400078e0028 */
[----:B------:R-:W-:Y:S01]  /*22530*/  STL [R1+0x784], R41 ;  /* 0x0007842901007387 */ /* 0x000fe20000100800 */
[----:B------:R-:W-:-:S03]  /*22540*/  IMAD.MOV.U32 R9, RZ, RZ, R53 ;  /* 0x000000ffff097224 */ /* 0x000fc600078e0035 */
[----:B------:R-:W3:Y:S04]  /*22550*/  LDL.LU R53, [R1+0x7c4] ;  /* 0x0007c40001357983 */ /* 0x000ee80000300800 */
[----:B------:R1:W-:Y:S04]  /*22560*/  STL [R1+0x780], R145 ;  /* 0x0007809101007387 */ /* 0x0003e80000100800 */
[----:B------:R1:W-:Y:S04]  /*22570*/  LDGSTS.E [R3+0xc600], [R8.64], P1 ;  /* 0x0c60000008037fae */ /* 0x0003e80008921844 */
[----:B------:R-:W3:Y:S01]  /*22580*/  LDL.LU R40, [R1+0x514] ;  /* 0x0005140001287983 */ /* 0x000ee20000300800 */
[----:B-1----:R-:W-:-:S03]  /*22590*/  IMAD.MOV.U32 R9, RZ, RZ, R145 ;  /* 0x000000ffff097224 */ /* 0x002fc600078e0091 */
[----:B------:R-:W3:Y:S01]  /*225a0*/  LDL.LU R145, [R1+0x7c0] ;  /* 0x0007c00001917983 */ /* 0x000ee20000300800 */
[----:B------:R-:W-:-:S03]  /*225b0*/  MOV R8, R41 ;  /* 0x0000002900087202 */ /* 0x000fc60000000f00 */
[----:B------:R-:W3:Y:S01]  /*225c0*/  LDL.LU R41, [R1+0x510] ;  /* 0x0005100001297983 */ /* 0x000ee20000300800 */
        /* <DEDUP_REMOVED lines=9> */
[----:B--2---:R-:W-:-:S05]  /*22660*/  IADD3 R146, P2, R146, R48, RZ ;  /* 0x0000003092927210 */ /* 0x004fca0007f5e0ff */
[----:B----4-:R-:W-:Y:S02]  /*22670*/  IMAD.X R147, R147, 0x1, R0, P2 ;  /* 0x0000000193937824 */ /* 0x010fe400010e0600 */
[----:B-1----:R-:W-:-:S03]  /*22680*/  IMAD.MOV.U32 R8, RZ, RZ, R146 ;  /* 0x000000ffff087224 */ /* 0x002fc600078e0092 */
[----:B------:R-:W-:Y:S02]  /*22690*/  MOV R9, R147 ;  /* 0x0000009300097202 */ /* 0x000fe40000000f00 */
[----:B-----5:R-:W-:Y:S01]  /*226a0*/  IADD3 R49, P3, R49, R48, RZ ;  /* 0x0000003031317210 */ /* 0x020fe20007f7e0ff */
[----:B------:R-:W-:Y:S04]  /*226b0*/  STL [R1+0x78c], R146 ;  /* 0x00078c9201007387 */ /* 0x000fe80000100800 */
[----:B---3--:R-:W-:Y:S01]  /*226c0*/  IMAD.X R144, R144, 0x1, R0, P3 ;  /* 0x0000000190907824 */ /* 0x008fe200018e0600 */
[----:B------:R1:W-:Y:S01]  /*226d0*/  LDGSTS.E [R3+0xd600], [R8.64], P0 ;  /* 0x0d60000008037fae */ /* 0x0003e20008121844 */
[----:B------:R-:W-:-:S03]  /*226e0*/  ISETP.GT.AND P0, PT, R4, 0x3d, PT ;  /* 0x0000003d0400780c */ /* 0x000fc60003f04270 */
[----:B------:R2:W-:Y:S01]  /*226f0*/  STL [R1+0x788], R147 ;  /* 0x0007889301007387 */ /* 0x0005e20000100800 */
[----:B------:R-:W-:-:S03]  /*22700*/  SEL R5, RZ, 0x4, !P0 ;  /* 0x00000004ff057807 */ /* 0x000fc60004000000 */
[----:B------:R3:W-:Y:S01]  /*22710*/  STL [R1+0x7ac], R49 ;  /* 0x0007ac3101007387 */ /* 0x0007e20000100800 */
[----:B-1----:R-:W-:Y:S02]  /*22720*/  IMAD.MOV.U32 R8, RZ, RZ, R49 ;  /* 0x000000ffff087224 */ /* 0x002fe400078e0031 */
[----:B------:R-:W-:Y:S01]  /*22730*/  IMAD.MOV.U32 R9, RZ, RZ, R144 ;  /* 0x000000ffff097224 */ /* 0x000fe200078e0090 */
[----:B------:R-:W-:Y:S04]  /*22740*/  STL [R1+0x7a8], R144 ;  /* 0x0007a89001007387 */ /* 0x000fe80000100800 */
[----:B--2---:R-:W2:Y:S04]  /*22750*/  LDL.LU R147, [R1+0x8e4] ;  /* 0x0008e40001937983 */ /* 0x004ea80000300800 */
[----:B------:R-:W4:Y:S04]  /*22760*/  LDL.LU R146, [R1+0x8e8] ;  /* 0x0008e80001927983 */ /* 0x000f280000300800 */
[----:B------:R1:W-:Y:S01]  /*22770*/  LDGSTS.E [R3+0xe400], [R8.64], P1 ;  /* 0x0e40000008037fae */ /* 0x0003e20008921844 */
[----:B------:R-:W-:-:S04]  /*22780*/  SEL R5, R5, RZ, !P5 ;  /* 0x000000ff05057207 */ /* 0x000fc80006800000 */
[----:B------:R-:W-:Y:S02]  /*22790*/  ISETP.NE.U32.AND P0, PT, R5, RZ, PT ;  /* 0x000000ff0500720c */ /* 0x000fe40003f05070 */
[----:B------:R-:W-:-:S05]  /*227a0*/  IADD3 R13, P2, R13, R48, RZ ;  /* 0x000000300d0d7210 */ /* 0x000fca0007f5e0ff */
[----:B------:R-:W-:Y:S01]  /*227b0*/  IMAD.X R44, R44, 0x1, R0, P2 ;  /* 0x000000012c2c7824 */ /* 0x000fe200010e0600 */
[----:B------:R-:W-:Y:S01]  /*227c0*/  STL [R1+0x4f4], R13 ;  /* 0x0004f40d01007387 */ /* 0x000fe20000100800 */
[----:B-1----:R-:W-:-:S03]  /*227d0*/  IMAD.MOV.U32 R8, RZ, RZ, R13 ;  /* 0x000000ffff087224 */ /* 0x002fc600078e000d */
[----:B------:R-:W-:Y:S01]  /*227e0*/  MOV R9, R44 ;  /* 0x0000002c00097202 */ /* 0x000fe20000000f00 */
[----:B------:R1:W-:Y:S04]  /*227f0*/  STL [R1+0x4f0], R44 ;  /* 0x0004f02c01007387 */ /* 0x0003e80000100800 */
[----:B---3--:R-:W3:Y:S04]  /*22800*/  LDL.LU R49, [R1+0x314] ;  /* 0x0003140001317983 */ /* 0x008ee80000300800 */
[----:B------:R5:W-:Y:S04]  /*22810*/  LDGSTS.E [R3+0xe600], [R8.64], P1 ;  /* 0x0e60000008037fae */ /* 0x000be80008921844 */
[----:B-1----:R-:W3:Y:S01]  /*22820*/  LDL.LU R44, [R1+0x318] ;  /* 0x00031800012c7983 */ /* 0x002ee20000300800 */
[----:B------:R-:W-:-:S03]  /*22830*/  IADD3 R53, P1, R53, R48, RZ ;  /* 0x0000003035357210 */ /* 0x000fc60007f3e0ff */
[----:B------:R-:W3:Y:S04]  /*22840*/  LDL.LU R144, [R1+0x8c4] ;  /* 0x0008c40001907983 */ /* 0x000ee80000300800 */
[----:B------:R-:W3:Y:S01]  /*22850*/  LDL.LU R13, [R1+0x8c8] ;  /* 0x0008c800010d7983 */ /* 0x000ee20000300800 */
[----:B------:R-:W-:Y:S01]  /*22860*/  IADD3 R40, P2, R40, R48, RZ ;  /* 0x0000003028287210 */ /* 0x000fe20007f5e0ff */
[----:B-----5:R-:W-:Y:S02]  /*22870*/  IMAD.MOV.U32 R8, RZ, RZ, R53 ;  /* 0x000000ffff087224 */ /* 0x020fe400078e0035 */
[----:B------:R-:W-:Y:S01]  /*22880*/  STL [R1+0x7c4], R53 ;  /* 0x0007c43501007387 */ /* 0x000fe20000100800 */
[--C-:B------:R-:W-:Y:S02]  /*22890*/  IMAD.X R145, R145, 0x1, R0.reuse, P1 ;  /* 0x0000000191917824 */ /* 0x100fe400008e0600 */
[----:B------:R-:W-:-:S02]  /*228a0*/  IMAD.X R41, R41, 0x1, R0, P2 ;  /* 0x0000000129297824 */ /* 0x000fc400010e0600 */
[----:B------:R-:W-:Y:S01]  /*228b0*/  IMAD.MOV.U32 R9, RZ, RZ, R145 ;  /* 0x000000ffff097224 */ /* 0x000fe200078e0091 */
[----:B------:R1:W-:Y:S04]  /*228c0*/  STL [R1+0x7c0], R145 ;  /* 0x0007c09101007387 */ /* 0x0003e80000100800 */
[----:B------:R-:W-:Y:S04]  /*228d0*/  STL [R1+0x514], R40 ;  /* 0x0005142801007387 */ /* 0x000fe80000100800 */
[----:B------:R5:W-:Y:S04]  /*228e0*/  LDGSTS.E [R3+0xf400], [R8.64], P0 ;  /* 0x0f40000008037fae */ /* 0x000be80008121844 */
[----:B------:R5:W-:Y:S04]  /*228f0*/  STL [R1+0x510], R41 ;  /* 0x0005102901007387 */ /* 0x000be80000100800 */
[----:B-1----:R-:W3:Y:S01]  /*22900*/  LDL.LU R145, [R1+0x334] ;  /* 0x0003340001917983 */ /* 0x002ee20000300800 */
[----:B-----5:R-:W-:-:S03]  /*22910*/  IMAD.MOV.U32 R9, RZ, RZ, R41 ;  /* 0x000000ffff097224 */ /* 0x020fc600078e0029 */
[----:B------:R-:W5:Y:S01]  /*22920*/  LDL.LU R41, [R1+0x338] ;  /* 0x0003380001297983 */ /* 0x000f620000300800 */
[----:B------:R-:W-:-:S03]  /*22930*/  MOV R8, R40 ;  /* 0x0000002800087202 */ /* 0x000fc60000000f00 */
[----:B------:R-:W5:Y:S04]  /*22940*/  LDL.LU R53, [R1+0x8a4] ;  /* 0x0008a40001357983 */ /* 0x000f680000300800 */
[----:B------:R-:W5:Y:S04]  /*22950*/  LDL.LU R40, [R1+0x8a8] ;  /* 0x0008a80001287983 */ /* 0x000f680000300800 */
[----:B------:R1:W-:Y:S01]  /*22960*/  LDGSTS.E [R3+0xf600], [R8.64], P0 ;  /* 0x0f60000008037fae */ /* 0x0003e20008121844 */
[----:B------:R-:W-:Y:S01]  /*22970*/  ISETP.GT.AND P0, PT, R4, 0x2, PT ;  /* 0x000000020400780c */ /* 0x000fe20003f04270 */
[----:B------:R-:W-:-:S03]  /*22980*/  IMAD.SHL.U32 R151, R151, 0x4, RZ ;  /* 0x0000000497977824 */ /* 0x000fc600078e00ff */
[----:B-1----:R-:W-:-:S04]  /*22990*/  SEL R3, RZ, 0x4, !P0 ;  /* 0x00000004ff037807 */ /* 0x002fc80004000000 */
[----:B------:R-:W-:-:S04]  /*229a0*/  SEL R3, R3, RZ, !P5 ;  /* 0x000000ff03037207 */ /* 0x000fc80006800000 */
[----:B------:R-:W-:Y:S02]  /*229b0*/  ISETP.NE.U32.AND P1, PT, R3, RZ, PT ;  /* 0x000000ff0300720c */ /* 0x000fe40003f25070 */
[----:B------:R-:W-:Y:S01]  /*229c0*/  LOP3.LUT R148, R151, 0x40, RZ, 0x3c, !PT ;  /* 0x0000004097947812 */ /* 0x000fe200078e3cff */
[----:B------:R-:W-:Y:S04]  /*229d0*/  HMMA.1688.F32.TF32 R224, R140, R46, R224 ;  /* 0x0000002e8ce0723c */ /* 0x000fe800000810e0 */
[----:B------:R-:W-:-:S04]  /*229e0*/  IMAD R3, R45, 0x10000, R148 ;  /* 0x000100002d037824 */ /* 0x000fc800078e0294 */
[----:B------:R-:W-:Y:S01]  /*229f0*/  HMMA.1688.F32.TF32 R220, R140, R14, R220 ;  /* 0x0000000e8cdc723c */ /* 0x000fe200000810dc */
[----:B----4-:R-:W-:-:S05]  /*22a00*/  IADD3 R146, P0, R146, R48, RZ ;  /* 0x0000003092927210 */ /* 0x010fca0007f1e0ff */
[----:B--2---:R-:W-:Y:S01]  /*22a10*/  IMAD.X R147, R147, 0x1, R0, P0 ;  /* 0x0000000193937824 */ /* 0x004fe200000e0600 */
[----:B------:R-:W-:Y:S01]  /*22a20*/  ISETP.GT.AND P0, PT, R4, 0x6, PT ;  /* 0x000000060400780c */ /* 0x000fe20003f04270 */
[----:B------:R-:W-:Y:S01]  /*22a30*/  STL [R1+0x8e8], R146 ;  /* 0x0008e89201007387 */ /* 0x000fe20000100800 */
[----:B------:R-:W-:Y:S01]  /*22a40*/  MOV R8, R146 ;  /* 0x0000009200087202 */ /* 0x000fe20000000f00 */
[----:B------:R-:W-:Y:S02]  /*22a50*/  IMAD.MOV.U32 R9, RZ, RZ, R147 ;  /* 0x000000ffff097224 */ /* 0x000fe400078e0093 */
[----:B------:R-:W-:Y:S01]  /*22a60*/  STL [R1+0x8e4], R147 ;  /* 0x0008e49301007387 */ /* 0x000fe20000100800 */
[----:B------:R-:W-:-:S03]  /*22a70*/  SEL R5, RZ, 0x4, !P0 ;  /* 0x00000004ff057807 */ /* 0x000fc60004000000 */
[----:B------:R-:W2:Y:S04]  /*22a80*/  LDL.LU R47, [R1+0x358] ;  /* 0x00035800012f7983 */ /* 0x000ea80000300800 */
[----:B------:R-:W4:Y:S01]  /*22a90*/  LDL.LU R14, [R1+0x888] ;  /* 0x00088800010e7983 */ /* 0x000f220000300800 */
[----:B------:R-:W-:-:S03]  /*22aa0*/  SEL R5, R5, RZ, !P5 ;  /* 0x000000ff05057207 */ /* 0x000fc60006800000 */
[----:B------:R1:W-:Y:S01]  /*22ab0*/  LDGSTS.E [R3+0x800], [R8.64], P1 ;  /* 0x0080000008037fae */ /* 0x0003e20008921844 */
[----:B------:R-:W-:Y:S02]  /*22ac0*/  ISETP.NE.U32.AND P0, PT, R5, RZ, PT ;  /* 0x000000ff0500720c */ /* 0x000fe40003f05070 */
[----:B---3--:R-:W-:-:S05]  /*22ad0*/  IADD3 R44, P2, R44, R48, RZ ;  /* 0x000000302c2c7210 */ /* 0x008fca0007f5e0ff */
[--C-:B------:R-:W-:Y:S01]  /*22ae0*/  IMAD.X R49, R49, 0x1, R0.reuse, P2 ;  /* 0x0000000131317824 */ /* 0x100fe200010e0600 */
[----:B------:R-:W-:Y:S01]  /*22af0*/  IADD3 R13, P3, R13, R48, RZ ;  /* 0x000000300d0d7210 */ /* 0x000fe20007f7e0ff */
[----:B------:R-:W-:Y:S03]  /*22b00*/  STL [R1+0x318], R44 ;  /* 0x0003182c01007387 */ /* 0x000fe60000100800 */
[----:B-1----:R-:W-:Y:S01]  /*22b10*/  MOV R9, R49 ;  /* 0x0000003100097202 */ /* 0x002fe20000000f00 */
[----:B------:R1:W-:Y:S01]  /*22b20*/  STL [R1+0x314], R49 ;  /* 0x0003143101007387 */ /* 0x0003e20000100800 */
[----:B------:R-:W-:-:S03]  /*22b30*/  IMAD.X R144, R144, 0x1, R0, P3 ;  /* 0x0000000190907824 */ /* 0x000fc600018e0600 */
[----:B------:R-:W-:Y:S04]  /*22b40*/  STL [R1+0x8c8], R13 ;  /* 0x0008c80d01007387 */ /* 0x000fe80000100800 */
[----:B-1----:R-:W3:Y:S01]  /*22b50*/  LDL.LU R49, [R1+0x354] ;  /* 0x0003540001317983 */ /* 0x002ee20000300800 */
[----:B------:R-:W-:-:S03]  /*22b60*/  IMAD.MOV.U32 R8, RZ, RZ, R44 ;  /* 0x000000ffff087224 */ /* 0x000fc600078e002c */
[----:B------:R1:W-:Y:S04]  /*22b70*/  STL [R1+0x8c4], R144 ;  /* 0x0008c49001007387 */ /* 0x0003e80000100800 */
[----:B------:R-:W3:Y:S04]  /*22b80*/  LDL.LU R44, [R1+0x884] ;  /* 0x00088400012c7983 */ /* 0x000ee80000300800 */
[----:B------:R1:W-:Y:S01]  /*22b90*/  LDGSTS.E [R3+0xa00], [R8.64], P1 ;  /* 0x00a0000008037fae */ /* 0x0003e20008921844 */
[----:B-----5:R-:W-:Y:S01]  /*22ba0*/  IADD3 R41, P2, R41, R48, RZ ;  /* 0x0000003029297210 */ /* 0x020fe20007f5e0ff */
[----:B-1----:R-:W-:-:S02]  /*22bb0*/  IMAD.MOV.U32 R8, RZ, RZ, R13 ;  /* 0x000000ffff087224 */ /* 0x002fc400078e000d */
[----:B------:R-:W-:Y:S02]  /*22bc0*/  IMAD.MOV.U32 R9, RZ, RZ, R144 ;  /* 0x000000ffff097224 */ /* 0x000fe400078e0090 */
[----:B------:R-:W-:Y:S01]  /*22bd0*/  IMAD.X R145, R145, 0x1, R0, P2 ;  /* 0x0000000191917824 */ /* 0x000fe200010e0600 */
[----:B------:R-:W5:Y:S01]  /*22be0*/  LDL.LU R144, [R1+0x378] ;  /* 0x0003780001907983 */ /* 0x000f620000300800 */
[----:B------:R-:W-:-:S03]  /*22bf0*/  IADD3 R40, P3, R40, R48, RZ ;  /* 0x0000003028287210 */ /* 0x000fc60007f7e0ff */
[----:B------:R-:W5:Y:S02]  /*22c00*/  LDL.LU R13, [R1+0x868] ;  /* 0x00086800010d7983 */ /* 0x000f640000300800 */
[----:B------:R-:W-:Y:S02]  /*22c10*/  IMAD.X R53, R53, 0x1, R0, P3 ;  /* 0x0000000135357824 */ /* 0x000fe400018e0600 */
[----:B------:R-:W-:Y:S04]  /*22c20*/  STL [R1+0x338], R41 ;  /* 0x0003382901007387 */ /* 0x000fe80000100800 */
[----:B------:R1:W-:Y:S04]  /*22c30*/  LDGSTS.E [R3+0x1800], [R8.64], P0 ;  /* 0x0180000008037fae */ /* 0x0003e80008121844 */
[----:B------:R1:W-:Y:S04]  /*22c40*/  STL [R1+0x334], R145 ;  /* 0x0003349101007387 */ /* 0x0003e80000100800 */
[----:B------:R1:W-:Y:S02]  /*22c50*/  STL [R1+0x8a8], R40 ;  /* 0x0008a82801007387 */ /* 0x0003e40000100800 */
[----:B-1----:R-:W-:Y:S01]  /*22c60*/  MOV R8, R41 ;  /* 0x0000002900087202 */ /* 0x002fe20000000f00 */
[----:B------:R-:W-:-:S02]  /*22c70*/  IMAD.MOV.U32 R9, RZ, RZ, R145 ;  /* 0x000000ffff097224 */ /* 0x000fc400078e0091 */
[----:B------:R-:W5:Y:S04]  /*22c80*/  LDL.LU R145, [R1+0x374] ;  /* 0x0003740001917983 */ /* 0x000f680000300800 */
[----:B------:R1:W-:Y:S04]  /*22c90*/  STL [R1+0x8a4], R53 ;  /* 0x0008a43501007387 */ /* 0x0003e80000100800 */
[----:B------:R-:W5:Y:S04]  /*22ca0*/  LDL.LU R41, [R1+0x864] ;  /* 0x0008640001297983 */ /* 0x000f680000300800 */
[----:B------:R1:W-:Y:S04]  /*22cb0*/  LDGSTS.E [R3+0x1a00], [R8.64], P0 ;  /* 0x01a0000008037fae */ /* 0x0003e80008121844 */
[----:B------:R-:W5:Y:S01]  /*22cc0*/  LDL.LU R46, [R1+0x394] ;  /* 0x00039400012e7983 */ /* 0x000f620000300800 */
[----:B-1----:R-:W-:-:S03]  /*22cd0*/  IMAD.MOV.U32 R8, RZ, RZ, R40 ;  /* 0x000000ffff087224 */ /* 0x002fc600078e0028 */
[----:B------:R-:W5:Y:S01]  /*22ce0*/  LDL.LU R40, [R1+0x398] ;  /* 0x0003980001287983 */ /* 0x000f620000300800 */
[----:B------:R-:W-:-:S03]  /*22cf0*/  IMAD.MOV.U32 R9, RZ, RZ, R53 ;  /* 0x000000ffff097224 */ /* 0x000fc600078e0035 */
[----:B------:R-:W5:Y:S04]  /*22d00*/  LDL.LU R53, [R1+0x844] ;  /* 0x0008440001357983 */ /* 0x000f680000300800 */
[----:B------:R-:W5:Y:S01]  /*22d10*/  LDL.LU R15, [R1+0x848] ;  /* 0x00084800010f7983 */ /* 0x000f620000300800 */
        /* <DEDUP_REMOVED lines=9> */
[-C--:B--2---:R-:W-:Y:S02]  /*22db0*/  IADD3 R47, P2, R47, R48.reuse, RZ ;  /* 0x000000302f2f7210 */ /* 0x084fe40007f5e0ff */
[----:B----4-:R-:W-:-:S03]  /*22dc0*/  IADD3 R14, P3, R14, R48, RZ ;  /* 0x000000300e0e7210 */ /* 0x010fc60007f7e0ff */
[----:B-1----:R-:W-:Y:S01]  /*22dd0*/  IMAD.MOV.U32 R8, RZ, RZ, R47 ;  /* 0x000000ffff087224 */ /* 0x002fe200078e002f */
[----:B------:R-:W-:Y:S01]  /*22de0*/  STL [R1+0x358], R47 ;  /* 0x0003582f01007387 */ /* 0x000fe20000100800 */
[----:B---3--:R-:W-:-:S04]  /*22df0*/  IMAD.X R49, R49, 0x1, R0, P2 ;  /* 0x0000000131317824 */ /* 0x008fc800010e0600 */
[----:B------:R-:W-:Y:S01]  /*22e00*/  IMAD.MOV.U32 R9, RZ, RZ, R49 ;  /* 0x000000ffff097224 */ /* 0x000fe200078e0031 */
[----:B------:R1:W-:Y:S01]  /*22e10*/  STL [R1+0x354], R49 ;  /* 0x0003543101007387 */ /* 0x0003e20000100800 */
[----:B------:R-:W-:-:S03]  /*22e20*/  IADD3.X R44, R44, R0, RZ, P3, !PT ;  /* 0x000000002c2c7210 */ /* 0x000fc60001ffe4ff */
[----:B------:R2:W-:Y:S01]  /*22e30*/  LDGSTS.E [R3+0x2a00], [R8.64], P1 ;  /* 0x02a0000008037fae */ /* 0x0005e20008921844 */
[----:B------:R-:W-:-:S03]  /*22e40*/  ISETP.GT.AND P1, PT, R4, 0x12, PT ;  /* 0x000000120400780c */ /* 0x000fc60003f24270 */
[----:B------:R-:W-:Y:S01]  /*22e50*/  STL [R1+0x888], R14 ;  /* 0x0008880e01007387 */ /* 0x000fe20000100800 */
[----:B------:R-:W-:-:S03]  /*22e60*/  SEL R5, RZ, 0x4, !P1 ;  /* 0x00000004ff057807 */ /* 0x000fc60004800000 */
[----:B------:R3:W-:Y:S04]  /*22e70*/  STL [R1+0x884], R44 ;  /* 0x0008842c01007387 */ /* 0x0007e80000100800 */
[----:B-1----:R-:W4:Y:S04]  /*22e80*/  LDL.LU R49, [R1+0x3b4] ;  /* 0x0003b40001317983 */ /* 0x002f280000300800 */
[----:B------:R-:W4:Y:S01]  /*22e90*/  LDL.LU R47, [R1+0x3b8] ;  /* 0x0003b800012f7983 */ /* 0x000f220000300800 */
[----:B--2---:R-:W-:Y:S01]  /*22ea0*/  IMAD.MOV.U32 R8, RZ, RZ, R14 ;  /* 0x000000ffff087224 */ /* 0x004fe200078e000e */
[----:B------:R-:W-:Y:S01]  /*22eb0*/  SEL R5, R5, RZ, !P5 ;  /* 0x000000ff05057207 */ /* 0x000fe20006800000 */
[----:B------:R-:W-:-:S02]  /*22ec0*/  IMAD.MOV.U32 R9, RZ, RZ, R44 ;  /* 0x000000ffff097224 */ /* 0x000fc400078e002c */
[----:B---3--:R-:W2:Y:S01]  /*22ed0*/  LDL.LU R44, [R1+0x824] ;  /* 0x00082400012c7983 */ /* 0x008ea20000300800 */
[----:B-----5:R-:W-:-:S03]  /*22ee0*/  IADD3 R144, P2, R144, R48, RZ ;  /* 0x0000003090907210 */ /* 0x020fc60007f5e0ff */
[----:B------:R-:W3:Y:S01]  /*22ef0*/  LDL.LU R14, [R1+0x828] ;  /* 0x00082800010e7983 */ /* 0x000ee20000300800 */
[----:B------:R-:W-:Y:S02]  /*22f00*/  ISETP.NE.U32.AND P1, PT, R5, RZ, PT ;  /* 0x000000ff0500720c */ /* 0x000fe40003f25070 */
[----:B------:R-:W-:Y:S01]  /*22f10*/  IADD3 R13, P3, R13, R48, RZ ;  /* 0x000000300d0d7210 */ /* 0x000fe20007f7e0ff */
[----:B------:R1:W-:Y:S04]  /*22f20*/  LDGSTS.E [R3+0x3800], [R8.64], P0 ;  /* 0x0380000008037fae */ /* 0x0003e80008121844 */
[----:B------:R-:W-:Y:S01]  /*22f30*/  STL [R1+0x378], R144 ;  /* 0x0003789001007387 */ /* 0x000fe20000100800 */
[----:B-1----:R-:W-:Y:S01]  /*22f40*/  IMAD.MOV.U32 R8, RZ, RZ, R144 ;  /* 0x000000ffff087224 */ /* 0x002fe200078e0090 */
[----:B------:R-:W-:-:S05]  /*22f50*/  IADD3.X R145, R145, R0, RZ, P2, !PT ;  /* 0x0000000091917210 */ /* 0x000fca00017fe4ff */
[----:B------:R-:W-:Y:S02]  /*22f60*/  IMAD.MOV.U32 R9, RZ, RZ, R145 ;  /* 0x000000ffff097224 */ /* 0x000fe400078e0091 */
[--C-:B------:R-:W-:Y:S01]  /*22f70*/  IMAD.X R41, R41, 0x1, R0.reuse, P3 ;  /* 0x0000000129297824 */ /* 0x100fe200018e0600 */
[----:B------:R-:W-:Y:S04]  /*22f80*/  STL [R1+0x374], R145 ;  /* 0x0003749101007387 */ /* 0x000fe80000100800 */
[----:B------:R1:W-:Y:S04]  /*22f90*/  LDGSTS.E [R3+0x3a00], [R8.64], P0 ;  /* 0x03a0000008037fae */ /* 0x0003e80008121844 */
[----:B------:R-:W-:Y:S01]  /*22fa0*/  STL [R1+0x868], R13 ;  /* 0x0008680d01007387 */ /* 0x000fe20000100800 */
[----:B------:R-:W-:Y:S01]  /*22fb0*/  IADD3 R40, P2, R40, R48, RZ ;  /* 0x0000003028287210 */ /* 0x000fe20007f5e0ff */
[----:B-1----:R-:W-:Y:S01]  /*22fc0*/  IMAD.MOV.U32 R8, RZ, RZ, R13 ;  /* 0x000000ffff087224 */ /* 0x002fe200078e000d */
[----:B------:R-:W-:Y:S01]  /*22fd0*/  MOV R9, R41 ;  /* 0x0000002900097202 */ /* 0x000fe20000000f00 */
[----:B------:R1:W-:Y:S02]  /*22fe0*/  STL [R1+0x864], R41 ;  /* 0x0008642901007387 */ /* 0x0003e40000100800 */
[----:B------:R-:W-:-:S02]  /*22ff0*/  IMAD.X R46, R46, 0x1, R0, P2 ;  /* 0x000000012e2e7824 */ /* 0x000fc400010e0600 */
[----:B------:R5:W-:Y:S01]  /*23000*/  LDGSTS.E [R3+0x4800], [R8.64], P1 ;  /* 0x0480000008037fae */ /* 0x000be20008921844 */
[----:B------:R-:W-:-:S03]  /*23010*/  IADD3 R15, P3, R15, R48, RZ ;  /* 0x000000300f0f7210 */ /* 0x000fc60007f7e0ff */
[----:B-1----:R-:W2:Y:S02]  /*23020*/  LDL.LU R41, [R1+0x3d8] ;  /* 0x0003d80001297983 */ /* 0x002ea40000300800 */
[----:B------:R-:W-:Y:S02]  /*23030*/  IMAD.X R53, R53, 0x1, R0, P3 ;  /* 0x0000000135357824 */ /* 0x000fe400018e0600 */
[----:B------:R-:W2:Y:S01]  /*23040*/  LDL.LU R13, [R1+0x810] ;  /* 0x00081000010d7983 */ /* 0x000ea20000300800 */
[----:B-----5:R-:W-:-:S03]  /*23050*/  IMAD.MOV.U32 R9, RZ, RZ, R46 ;  /* 0x000000ffff097224 */ /* 0x020fc600078e002e */
[----:B------:R-:W-:Y:S01]  /*23060*/  STL [R1+0x398], R40 ;  /* 0x0003982801007387 */ /* 0x000fe20000100800 */
[----:B------:R-:W-:-:S03]  /*23070*/  IMAD.MOV.U32 R8, RZ, RZ, R40 ;  /* 0x000000ffff087224 */ /* 0x000fc600078e0028 */
[----:B------:R1:W-:Y:S04]  /*23080*/  STL [R1+0x394], R46 ;  /* 0x0003942e01007387 */ /* 0x0003e80000100800 */
[----:B------:R5:W-:Y:S01]  /*23090*/  STL [R1+0x848], R15 ;  /* 0x0008480f01007387 */ /* 0x000be20000100800 */
[----:B------:R-:W-:-:S03]  /*230a0*/  ISETP.GT.AND P0, PT, R4, 0x16, PT ;  /* 0x000000160400780c */ /* 0x000fc60003f04270 */
[----:B------:R5:W-:Y:S04]  /*230b0*/  LDGSTS.E [R3+0x4a00], [R8.64], P1 ;  /* 0x04a0000008037fae */ /* 0x000be80008921844 */
[----:B-1----:R-:W2:Y:S04]  /*230c0*/  LDL.LU R46, [R1+0x3d4] ;  /* 0x0003d400012e7983 */ /* 0x002ea80000300800 */
[----:B------:R-:W-:Y:S04]  /*230d0*/  STL [R1+0x844], R53 ;  /* 0x0008443501007387 */ /* 0x000fe80000100800 */
[----:B------:R-:W2:Y:S01]  /*230e0*/  LDL.LU R40, [R1+0x80c] ;  /* 0x00080c0001287983 */ /* 0x000ea20000300800 */
[----:B------:R-:W-:-:S02]  /*230f0*/  SEL R5, RZ, 0x4, !P0 ;  /* 0x00000004ff057807 */ /* 0x000fc40004000000 */
[----:B------:R-:W-:Y:S01]  /*23100*/  ISETP.GT.AND P1, PT, R4, 0x1a, PT ;  /* 0x0000001a0400780c */ /* 0x000fe20003f24270 */
[----:B-----5:R-:W-:Y:S01]  /*23110*/  IMAD.MOV.U32 R9, RZ, RZ, R53 ;  /* 0x000000ffff097224 */ /* 0x020fe200078e0035 */
[----:B------:R-:W-:Y:S01]  /*23120*/  SEL R5, R5, RZ, !P5 ;  /* 0x000000ff05057207 */ /* 0x000fe20006800000 */
[----:B------:R-:W5:Y:S03]  /*23130*/  LDL.LU R144, [R1+0x3f8] ;  /* 0x0003f80001907983 */ /* 0x000f660000300800 */
[----:B------:R-:W-:Y:S02]  /*23140*/  ISETP.NE.U32.AND P0, PT, R5, RZ, PT ;  /* 0x000000ff0500720c */ /* 0x000fe40003f05070 */
[----:B------:R-:W-:Y:S02]  /*23150*/  MOV R8, R15 ;  /* 0x0000000f00087202 */ /* 0x000fe40000000f00 */
[----:B------:R-:W5:Y:S01]  /*23160*/  LDL.LU R15, [R1+0x7f0] ;  /* 0x0007f000010f7983 */ /* 0x000f620000300800 */
[----:B------:R-:W-:-:S04]  /*23170*/  SEL R5, RZ, 0x4, !P1 ;  /* 0x00000004ff057807 */ /* 0x000fc80004800000 */
[----:B------:R-:W-:-:S04]  /*23180*/  SEL R5, R5, RZ, !P5 ;  /* 0x000000ff05057207 */ /* 0x000fc80006800000 */
[----:B------:R1:W-:Y:S01]  /*23190*/  LDGSTS.E [R3+0x5800], [R8.64], P0 ;  /* 0x0580000008037fae */ /* 0x0003e20008121844 */
[----:B------:R-:W-:Y:S02]  /*231a0*/  ISETP.NE.U32.AND P1, PT, R5, RZ, PT ;  /* 0x000000ff0500720c */ /* 0x000fe40003f25070 */
[----:B----4-:R-:W-:-:S05]  /*231b0*/  IADD3 R47, P2, R47, R48, RZ ;  /* 0x000000302f2f7210 */ /* 0x010fca0007f5e0ff */
[----:B------:R-:W-:Y:S01]  /*231c0*/  IMAD.X R49, R49, 0x1, R0, P2 ;  /* 0x0000000131317824 */ /* 0x000fe200010e0600 */
[----:B------:R4:W-:Y:S01]  /*231d0*/  STL [R1+0x3b8], R47 ;  /* 0x0003b82f01007387 */ /* 0x0009e20000100800 */
[----:B---3--:R-:W-:-:S03]  /*231e0*/  IADD3 R14, P3, R14, R48, RZ ;  /* 0x000000300e0e7210 */ /* 0x008fc60007f7e0ff */
[----:B------:R-:W-:Y:S01]  /*231f0*/  STL [R1+0x3b4], R49 ;  /* 0x0003b43101007387 */ /* 0x000fe20000100800 */
[----:B-1----:R-:W-:Y:S01]  /*23200*/  IMAD.MOV.U32 R8, RZ, RZ, R47 ;  /* 0x000000ffff087224 */ /* 0x002fe200078e002f */
[----:B------:R-:W-:Y:S02]  /*23210*/  MOV R9, R49 ;  /* 0x0000003100097202 */ /* 0x000fe40000000f00 */
[----:B------:R-:W-:Y:S01]  /*23220*/  STL [R1+0x828], R14 ;  /* 0x0008280e01007387 */ /* 0x000fe20000100800 */
[----:B--2---:R-:W-:-:S03]  /*23230*/  IMAD.X R44, R44, 0x1, R0, P3 ;  /* 0x000000012c2c7824 */ /* 0x004fc600018e0600 */
[----:B------:R-:W2:Y:S04]  /*23240*/  LDL.LU R145, [R1+0x3f4] ;  /* 0x0003f40001917983 */ /* 0x000ea80000300800 */
[----:B------:R1:W-:Y:S04]  /*23250*/  STL [R1+0x824], R44 ;  /* 0x0008242c01007387 */ /* 0x0003e80000100800 */
[----:B----4-:R-:W3:Y:S04]  /*23260*/  LDL.LU R47, [R1+0x7ec] ;  /* 0x0007ec00012f7983 */ /* 0x010ee80000300800 */
[----:B------:R4:W-:Y:S04]  /*23270*/  LDGSTS.E [R3+0x5a00], [R8.64], P0 ;  /* 0x05a0000008037fae */ /* 0x0009e80008121844 */
[----:B------:R-:W3:Y:S01]  /*23280*/  LDL.LU R53, [R1+0x414] ;  /* 0x0004140001357983 */ /* 0x000ee20000300800 */
[----:B----4-:R-:W-:-:S03]  /*23290*/  IMAD.MOV.U32 R9, RZ, RZ, R44 ;  /* 0x000000ffff097224 */ /* 0x010fc600078e002c */
[----:B-1----:R-:W4:Y:S01]  /*232a0*/  LDL.LU R44, [R1+0x418] ;  /* 0x00041800012c7983 */ /* 0x002f220000300800 */
[----:B------:R-:W-:-:S03]  /*232b0*/  IMAD.MOV.U32 R8, RZ, RZ, R14 ;  /* 0x000000ffff087224 */ /* 0x000fc600078e000e */
[----:B------:R-:W4:Y:S04]  /*232c0*/  LDL.LU R49, [R1+0x440] ;  /* 0x0004400001317983 */ /* 0x000f280000300800 */
[----:B------:R-:W4:Y:S04]  /*232d0*/  LDL.LU R14, [R1+0x7d0] ;  /* 0x0007d000010e7983 */ /* 0x000f280000300800 */
[----:B------:R1:W-:Y:S01]  /*232e0*/  LDGSTS.E [R3+0x6800], [R8.64], P1 ;  /* 0x0680000008037fae */ /* 0x0003e20008921844 */
[-C--:B------:R-:W-:Y:S02]  /*232f0*/  IADD3 R41, P2, R41, R48.reuse, RZ ;  /* 0x0000003029297210 */ /* 0x080fe40007f5e0ff */
[----:B------:R-:W-:-:S03]  /*23300*/  IADD3 R13, P3, R13, R48, RZ ;  /* 0x000000300d0d7210 */ /* 0x000fc60007f7e0ff */
[----:B------:R-:W-:Y:S01]  /*23310*/  STL [R1+0x3d8], R41 ;  /* 0x0003d82901007387 */ /* 0x000fe20000100800 */
[----:B-1----:R-:W-:Y:S01]  /*23320*/  MOV R8, R41 ;  /* 0x0000002900087202 */ /* 0x002fe20000000f00 */
[----:B------:R-:W-:-:S05]  /*23330*/  IMAD.X R46, R46, 0x1, R0, P2 ;  /* 0x000000012e2e7824 */ /* 0x000fca00010e0600 */
[----:B------:R1:W-:Y:S01]  /*23340*/  STL [R1+0x3d4], R46 ;  /* 0x0003d42e01007387 */ /* 0x0003e20000100800 */
[----:B------:R-:W-:-:S03]  /*23350*/  IMAD.X R40, R40, 0x1, R0, P3 ;  /* 0x0000000128287824 */ /* 0x000fc600018e0600 */
[----:B------:R-:W-:Y:S01]  /*23360*/  STL [R1+0x810], R13 ;  /* 0x0008100d01007387 */ /* 0x000fe20000100800 */
[----:B------:R-:W-:-:S03]  /*23370*/  IMAD.MOV.U32 R9, RZ, RZ, R46 ;  /* 0x000000ffff097224 */ /* 0x000fc600078e002e */
[----:B------:R5:W-:Y:S04]  /*23380*/  STL [R1+0x80c], R40 ;  /* 0x00080c2801007387 */ /* 0x000be80000100800 */
[----:B-1----:R-:W4:Y:S04]  /*23390*/  LDL.LU R46, [R1+0x444] ;  /* 0x00044400012e7983 */ /* 0x002f280000300800 */
[----:B------:R-:W4:Y:S04]  /*233a0*/  LDL.LU R41, [R1+0x448] ;  /* 0x0004480001297983 */ /* 0x000f280000300800 */
[----:B------:R1:W-:Y:S02]  /*233b0*/  LDGSTS.E [R3+0x6a00], [R8.64], P1 ;  /* 0x06a0000008037fae */ /* 0x0003e40008921844 */
[----:B-1----:R-:W-:-:S02]  /*233c0*/  IMAD.MOV.U32 R9, RZ, RZ, R40 ;  /* 0x000000ffff097224 */ /* 0x002fc400078e0028 */
[----:B------:R-:W-:Y:S01]  /*233d0*/  IMAD.MOV.U32 R8, RZ, RZ, R13 ;  /* 0x000000ffff087224 */ /* 0x000fe200078e000d */
[----:B-----5:R-:W5:Y:S04]  /*233e0*/  LDL.LU R40, [R1+0x470] ;  /* 0x0004700001287983 */ /* 0x020f680000300800 */
[----:B------:R-:W5:Y:S01]  /*233f0*/  LDL.LU R13, [R1+0x474] ;  /* 0x00047400010d7983 */ /* 0x000f620000300800 */
[----:B------:R-:W-:-:S04]  /*23400*/  ISETP.GT.AND P0, PT, R4, 0x1e, PT ;  /* 0x0000001e0400780c */ /* 0x000fc80003f04270 */
[----:B------:R-:W-:-:S04]  /*23410*/  SEL R5, RZ, 0x4, !P0 ;  /* 0x00000004ff057807 */ /* 0x000fc80004000000 */
[----:B------:R-:W-:Y:S02]  /*23420*/  SEL R5, R5, RZ, !P5 ;  /* 0x000000ff05057207 */ /* 0x000fe40006800000 */
[----:B------:R-:W-:Y:S02]  /*23430*/  ISETP.GT.AND P1, PT, R4, 0x22, PT ;  /* 0x000000220400780c */ /* 0x000fe40003f24270 */
[----:B------:R-:W-:Y:S02]  /*23440*/  ISETP.NE.U32.AND P0, PT, R5, RZ, PT ;  /* 0x000000ff0500720c */ /* 0x000fe40003f05070 */
[----:B------:R-:W-:Y:S02]  /*23450*/  IADD3 R144, P2, R144, R48, RZ ;  /* 0x0000003090907210 */ /* 0x000fe40007f5e0ff */
[----:B------:R-:W-:-:S04]  /*23460*/  SEL R5, RZ, 0x4, !P1 ;  /* 0x00000004ff057807 */ /* 0x000fc80004800000 */
[----:B------:R-:W-:Y:S02]  /*23470*/  SEL R5, R5, RZ, !P5 ;  /* 0x000000ff05057207 */ /* 0x000fe40006800000 */
[----:B------:R-:W-:Y:S02]  /*23480*/  IADD3 R15, P3, R15, R48, RZ ;  /* 0x000000300f0f7210 */ /* 0x000fe40007f7e0ff */
[----:B------:R-:W-:Y:S01]  /*23490*/  ISETP.NE.U32.AND P1, PT, R5, RZ, PT ;  /* 0x000000ff0500720c */ /* 0x000fe20003f25070 */
[----:B------:R1:W-:Y:S04]  /*234a0*/  LDGSTS.E [R3+0x7800], [R8.64], P0 ;  /* 0x0780000008037fae */ /* 0x0003e80008121844 */
[----:B------:R-:W-:Y:S01]  /*234b0*/  STL [R1+0x3f8], R144 ;  /* 0x0003f89001007387 */ /* 0x000fe20000100800 */
[----:B-1----:R-:W-:-:S02]  /*234c0*/  IMAD.MOV.U32 R8, RZ, RZ, R144 ;  /* 0x000000ffff087224 */ /* 0x002fc400078e0090 */
[----:B--2---:R-:W-:-:S04]  /*234d0*/  IMAD.X R145, R145, 0x1, R0, P2 ;  /* 0x0000000191917824 */ /* 0x004fc800010e0600 */
[----:B------:R-:W-:Y:S01]  /*234e0*/  IMAD.MOV.U32 R9, RZ, RZ, R145 ;  /* 0x000000ffff097224 */ /* 0x000fe200078e0091 */
[----:B---3--:R-:W-:-:S04]  /*234f0*/  IADD3.X R47, R47, R0, RZ, P3, !PT ;  /* 0x000000002f2f7210 */ /* 0x008fc80001ffe4ff */
[----:B------:R1:W-:Y:S01]  /*23500*/  LDGSTS.E [R3+0x7a00], [R8.64], P0 ;  /* 0x07a0000008037fae */ /* 0x0003e20008121844 */
[----:B------:R-:W-:-:S03]  /*23510*/  ISETP.GT.AND P0, PT, R4, 0x26, PT ;  /* 0x000000260400780c */ /* 0x000fc60003f04270 */
[----:B------:R-:W-:Y:S01]  /*23520*/  STL [R1+0x3f4], R145 ;  /* 0x0003f49101007387 */ /* 0x000fe20000100800 */
[----:B------:R-:W-:-:S03]  /*23530*/  SEL R5, RZ, 0x4, !P0 ;  /* 0x00000004ff057807 */ /* 0x000fc60004000000 */
[----:B------:R-:W-:Y:S01]  /*23540*/  STL [R1+0x7f0], R15 ;  /* 0x0007f00f01007387 */ /* 0x000fe20000100800 */
[----:B-1----:R-:W-:Y:S01]  /*23550*/  IMAD.MOV.U32 R8, RZ, RZ, R15 ;  /* 0x000000ffff087224 */ /* 0x002fe200078e000f */
[----:B----4-:R-:W-:Y:S01]  /*23560*/  IADD3 R44, P2, R44, R48, RZ ;  /* 0x000000302c2c7210 */ /* 0x010fe20007f5e0ff */
[----:B------:R-:W-:Y:S01]  /*23570*/  IMAD.MOV.U32 R9, RZ, RZ, R47 ;  /* 0x000000ffff097224 */ /* 0x000fe200078e002f */
[----:B------:R1:W-:Y:S02]  /*23580*/  STL [R1+0x7ec], R47 ;  /* 0x0007ec2f01007387 */ /* 0x0003e40000100800 */
[----:B------:R-:W-:Y:S02]  /*23590*/  IADD3.X R53, R53, R0, RZ, P2, !PT ;  /* 0x0000000035357210 */ /* 0x000fe400017fe4ff */
[----:B------:R2:W-:Y:S01]  /*235a0*/  LDGSTS.E [R3+0x8800], [R8.64], P1 ;  /* 0x0880000008037fae */ /* 0x0005e20008921844 */
[----:B------:R-:W-:-:S03]  /*235b0*/  IADD3 R14, P3, R14, R48, RZ ;  /* 0x000000300e0e7210 */ /* 0x000fc60007f7e0ff */
[----:B-1----:R-:W3:Y:S01]  /*235c0*/  LDL.LU R47, [R1+0x47c] ;  /* 0x00047c00012f7983 */ /* 0x002ee20000300800 */
[----:B------:R-:W-:-:S03]  /*235d0*/  SEL R5, R5, RZ, !P5 ;  /* 0x000000ff05057207 */ /* 0x000fc60006800000 */
[----:B------:R-:W4:Y:S01]  /*235e0*/  LDL.LU R15, [R1+0x4b4] ;  /* 0x0004b400010f7983 */ /* 0x000f220000300800 */
[----:B--2---:R-:W-:-:S03]  /*235f0*/  IMAD.MOV.U32 R9, RZ, RZ, R53 ;  /* 0x000000ffff097224 */ /* 0x004fc600078e0035 */
[----:B------:R-:W-:Y:S01]  /*23600*/  STL [R1+0x418], R44 ;  /* 0x0004182c01007387 */ /* 0x000fe20000100800 */
[----:B------:R-:W-:-:S03]  /*23610*/  IMAD.X R49, R49, 0x1, R0, P3 ;  /* 0x0000000131317824 */ /* 0x000fc600018e0600 */
[----:B------:R1:W-:Y:S01]  /*23620*/  STL [R1+0x414], R53 ;  /* 0x0004143501007387 */ /* 0x0003e20000100800 */
[----:B------:R-:W-:-:S03]  /*23630*/  IMAD.MOV.U32 R8, RZ, RZ, R44 ;  /* 0x000000ffff087224 */ /* 0x000fc600078e002c */
[----:B------:R2:W-:Y:S01]  /*23640*/  STL [R1+0x7d0], R14 ;  /* 0x0007d00e01007387 */ /* 0x0005e20000100800 */
[----:B------:R-:W-:-:S03]  /*23650*/  ISETP.NE.U32.AND P0, PT, R5, RZ, PT ;  /* 0x000000ff0500720c */ /* 0x000fc60003f05070 */
[----:B------:R2:W-:Y:S04]  /*23660*/  LDGSTS.E [R3+0x8a00], [R8.64], P1 ;  /* 0x08a0000008037fae */ /* 0x0005e80008921844 */
[----:B-1----:R-:W4:Y:S04]  /*23670*/  LDL.LU R53, [R1+0x478] ;  /* 0x0004780001357983 */ /* 0x002f280000300800 */
[----:B------:R-:W-:Y:S04]  /*23680*/  STL [R1+0x440], R49 ;  /* 0x0004403101007387 */ /* 0x000fe80000100800 */
[----:B------:R-:W4:Y:S01]  /*23690*/  LDL.LU R44, [R1+0x4b0] ;  /* 0x0004b000012c7983 */ /* 0x000f220000300800 */
[----:B--2---:R-:W-:-:S03]  /*236a0*/  IMAD.MOV.U32 R8, RZ, RZ, R14 ;  /* 0x000000ffff087224 */ /* 0x004fc600078e000e */
[----:B------:R-:W2:Y:S01]  /*236b0*/  LDL.LU R144, [R1+0x4bc] ;  /* 0x0004bc0001907983 */ /* 0x000ea20000300800 */
[----:B------:R-:W-:-:S03]  /*236c0*/  MOV R9, R49 ;  /* 0x0000003100097202 */ /* 0x000fc60000000f00 */
[----:B------:R-:W2:Y:S04]  /*236d0*/  LDL.LU R14, [R1+0x764] ;  /* 0x00076400010e7983 */ /* 0x000ea80000300800 */
[----:B------:R1:W-:Y:S01]  /*236e0*/  LDGSTS.E [R3+0x9800], [R8.64], P0 ;  /* 0x0980000008037fae */ /* 0x0003e20008121844 */
[----:B------:R-:W-:-:S05]  /*236f0*/  IADD3 R41, P2, R41, R48, RZ ;  /* 0x0000003029297210 */ /* 0x000fca0007f5e0ff */
[----:B------:R-:W-:Y:S01]  /*23700*/  IMAD.X R46, R46, 0x1, R0, P2 ;  /* 0x000000012e2e7824 */ /* 0x000fe200010e0600 */
[----:B------:R-:W-:Y:S04]  /*23710*/  STL [R1+0x448], R41 ;  /* 0x0004482901007387 */ /* 0x000fe80000100800 */
[----:B------:R5:W-:Y:S01]  /*23720*/  STL [R1+0x444], R46 ;  /* 0x0004442e01007387 */ /* 0x000be20000100800 */
[----:B-1----:R-:W-:Y:S01]  /*23730*/  IMAD.MOV.U32 R9, RZ, RZ, R46 ;  /* 0x000000ffff097224 */ /* 0x002fe200078e002e */
[----:B-----5:R-:W-:-:S05]  /*23740*/  IADD3 R13, P3, R13, R48, RZ ;  /* 0x000000300d0d7210 */ /* 0x020fca0007f7e0ff */
[----:B------:R-:W-:Y:S01]  /*23750*/  IMAD.X R40, R40, 0x1, R0, P3 ;  /* 0x0000000128287824 */ /* 0x000fe200018e0600 */
[----:B------:R1:W-:Y:S04]  /*23760*/  STL [R1+0x474], R13 ;  /* 0x0004740d01007387 */ /* 0x0003e80000100800 */
[----:B------:R-:W5:Y:S04]  /*23770*/  LDL.LU R145, [R1+0x4b8] ;  /* 0x0004b80001917983 */ /* 0x000f680000300800 */
[----:B------:R1:W-:Y:S04]  /*23780*/  STL [R1+0x470], R40 ;  /* 0x0004702801007387 */ /* 0x0003e80000100800 */
[----:B------:R-:W5:Y:S01]  /*23790*/  LDL.LU R46, [R1+0x760] ;  /* 0x00076000012e7983 */ /* 0x000f620000300800 */
[----:B------:R-:W-:Y:S01]  /*237a0*/  ISETP.GT.AND P1, PT, R4, 0x2a, PT ;  /* 0x0000002a0400780c */ /* 0x000fe20003f24270 */
[----:B------:R-:W-:-:S02]  /*237b0*/  IMAD.MOV.U32 R8, RZ, RZ, R41 ;  /* 0x000000ffff087224 */ /* 0x000fc400078e0029 */
[----:B------:R-:W5:Y:S01]  /*237c0*/  LDL.LU R41, [R1+0x768] ;  /* 0x0007680001297983 */ /* 0x000f620000300800 */
[----:B------:R-:W-:-:S03]  /*237d0*/  SEL R5, RZ, 0x4, !P1 ;  /* 0x00000004ff057807 */ /* 0x000fc60004800000 */
[----:B------:R1:W-:Y:S01]  /*237e0*/  LDGSTS.E [R3+0x9a00], [R8.64], P0 ;  /* 0x09a0000008037fae */ /* 0x0003e20008121844 */
[----:B------:R-:W-:Y:S02]  /*237f0*/  SEL R5, R5, RZ, !P5 ;  /* 0x000000ff05057207 */ /* 0x000fe40006800000 */
[----:B------:R-:W-:Y:S02]  /*23800*/  ISETP.GT.AND P0, PT, R4, 0x2e, PT ;  /* 0x0000002e0400780c */ /* 0x000fe40003f04270 */
[----:B------:R-:W-:Y:S02]  /*23810*/  ISETP.NE.U32.AND P1, PT, R5, RZ, PT ;  /* 0x000000ff0500720c */ /* 0x000fe40003f25070 */
[----:B-1----:R-:W-:Y:S02]  /*23820*/  MOV R8, R13 ;  /* 0x0000000d00087202 */ /* 0x002fe40000000f00 */
[----:B------:R-:W5:Y:S01]  /*23830*/  LDL.LU R13, [R1+0x76c] ;  /* 0x00076c00010d7983 */ /* 0x000f620000300800 */
[----:B------:R-:W-:Y:S01]  /*23840*/  IMAD.MOV.U32 R9, RZ, RZ, R40 ;  /* 0x000000ffff097224 */ /* 0x000fe200078e0028 */
[----:B------:R-:W-:-:S02]  /*23850*/  SEL R5, RZ, 0x4, !P0 ;  /* 0x00000004ff057807 */ /* 0x000fc40004000000 */
[----:B------:R-:W5:Y:S04]  /*23860*/  LDL.LU R49, [R1+0x790] ;  /* 0x0007900001317983 */ /* 0x000f680000300800 */
[----:B------:R-:W5:Y:S01]  /*23870*/  LDL.LU R40, [R1+0x794] ;  /* 0x0007940001287983 */ /* 0x000f620000300800 */
[----:B------:R-:W-:-:S03]  /*23880*/  SEL R5, R5, RZ, !P5 ;  /* 0x000000ff05057207 */ /* 0x000fc60006800000 */
[----:B------:R1:W-:Y:S01]  /*23890*/  LDGSTS.E [R3+0xa800], [R8.64], P1 ;  /* 0x0a80000008037fae */ /* 0x0003e20008921844 */
[----:B------:R-:W-:Y:S02]  /*238a0*/  ISETP.NE.U32.AND P0, PT, R5, RZ, PT ;  /* 0x000000ff0500720c */ /* 0x000fe40003f05070 */
[-C--:B---3--:R-:W-:Y:S02]  /*238b0*/  IADD3 R47, P2, R47, R48.reuse, RZ ;  /* 0x000000302f2f7210 */ /* 0x088fe40007f5e0ff */
[----:B----4-:R-:W-:-:S03]  /*238c0*/  IADD3 R15, P3, R15, R48, RZ ;  /* 0x000000300f0f7210 */ /* 0x010fc60007f7e0ff */
[----:B-1----:R-:W-:Y:S01]  /*238d0*/  IMAD.MOV.U32 R8, RZ, RZ, R47 ;  /* 0x000000ffff087224 */ /* 0x002fe200078e002f */
[----:B------:R-:W-:Y:S01]  /*238e0*/  STL [R1+0x47c], R47 ;  /* 0x00047c2f01007387 */ /* 0x000fe20000100800 */
[----:B------:R-:W-:-:S05]  /*238f0*/  IMAD.X R53, R53, 0x1, R0, P2 ;  /* 0x0000000135357824 */ /* 0x000fca00010e0600 */
[----:B------:R-:W-:Y:S01]  /*23900*/  MOV R9, R53 ;  /* 0x0000003500097202 */ /* 0x000fe20000000f00 */
[----:B------:R-:W-:Y:S01]  /*23910*/  IMAD.X R44, R44, 0x1, R0, P3 ;  /* 0x000000012c2c7824 */ /* 0x000fe200018e0600 */
[----:B------:R1:W-:Y:S01]  /*23920*/  STL [R1+0x478], R53 ;  /* 0x0004783501007387 */ /* 0x0003e20000100800 */
[----:B--2---:R-:W-:-:S03]  /*23930*/  IADD3 R144, P2, R144, R48, RZ ;  /* 0x0000003090907210 */ /* 0x004fc60007f5e0ff */
[----:B------:R2:W-:Y:S04]  /*23940*/  LDGSTS.E [R3+0xaa00], [R8.64], P1 ;  /* 0x0aa0000008037fae */ /* 0x0005e80008921844 */
[----:B------:R-:W-:Y:S01]  /*23950*/  STL [R1+0x4b4], R15 ;  /* 0x0004b40f01007387 */ /* 0x000fe20000100800 */
[----:B------:R-:W-:-:S03]  /*23960*/  IADD3 R14, P3, R14, R48, RZ ;  /* 0x000000300e0e7210 */ /* 0x000fc60007f7e0ff */
[----:B------:R3:W-:Y:S01]  /*23970*/  STL [R1+0x4b0], R44 ;  /* 0x0004b02c01007387 */ /* 0x0007e20000100800 */
[----:B--2---:R-:W-:-:S03]  /*23980*/  IMAD.MOV.U32 R8, RZ, RZ, R15 ;  /* 0x000000ffff087224 */ /* 0x004fc600078e000f */
[----:B-1----:R-:W2:Y:S01]  /*23990*/  LDL.LU R53, [R1+0x798] ;  /* 0x0007980001357983 */ /* 0x002ea20000300800 */
[----:B------:R-:W-:-:S03]  /*239a0*/  IMAD.MOV.U32 R9, RZ, RZ, R44 ;  /* 0x000000ffff097224 */ /* 0x000fc600078e002c */
[----:B------:R-:W4:Y:S04]  /*239b0*/  LDL.LU R47, [R1+0x79c] ;  /* 0x00079c00012f7983 */ /* 0x000f280000300800 */
[----:B------:R1:W-:Y:S04]  /*239c0*/  LDGSTS.E [R3+0xb800], [R8.64], P0 ;  /* 0x0b80000008037fae */ /* 0x0003e80008121844 */
[----:B---3--:R-:W3:Y:S04]  /*239d0*/  LDL.LU R44, [R1+0x7b0] ;  /* 0x0007b000012c7983 */ /* 0x008ee80000300800 */
[----:B------:R-:W3:Y:S01]  /*239e0*/  LDL.LU R15, [R1+0x7b4] ;  /* 0x0007b400010f7983 */ /* 0x000ee20000300800 */
[----:B-1----:R-:W-:-:S03]  /*239f0*/  MOV R8, R144 ;  /* 0x0000009000087202 */ /* 0x002fc60000000f00 */
[----:B------:R-:W-:Y:S01]  /*23a00*/  STL [R1+0x4bc], R144 ;  /* 0x0004bc9001007387 */ /* 0x000fe20000100800 */
[----:B-----5:R-:W-:-:S04]  /*23a10*/  IMAD.X R145, R145, 0x1, R0, P2 ;  /* 0x0000000191917824 */ /* 0x020fc800010e0600 */
[----:B------:R-:W-:Y:S01]  /*23a20*/  IMAD.MOV.U32 R9, RZ, RZ, R145 ;  /* 0x000000ffff097224 */ /* 0x000fe200078e0091 */
[----:B------:R-:W-:Y:S01]  /*23a30*/  STL [R1+0x4b8], R145 ;  /* 0x0004b89101007387 */ /* 0x000fe20000100800 */
[----:B------:R-:W-:-:S03]  /*23a40*/  IMAD.X R46, R46, 0x1, R0, P3 ;  /* 0x000000012e2e7824 */ /* 0x000fc600018e0600 */
[----:B------:R-:W-:Y:S04]  /*23a50*/  STL [R1+0x764], R14 ;  /* 0x0007640e01007387 */ /* 0x000fe80000100800 */
[----:B------:R1:W-:Y:S04]  /*23a60*/  LDGSTS.E [R3+0xba00], [R8.64], P0 ;  /* 0x0ba0000008037fae */ /* 0x0003e80008121844 */
[----:B------:R5:W-:Y:S01]  /*23a70*/  STL [R1+0x760], R46 ;  /* 0x0007602e01007387 */ /* 0x000be20000100800 */
[----:B-1----:R-:W-:Y:S02]  /*23a80*/  IMAD.MOV.U32 R9, RZ, RZ, R46 ;  /* 0x000000ffff097224 */ /* 0x002fe400078e002e */
[----:B------:R-:W-:Y:S01]  /*23a90*/  IMAD.MOV.U32 R8, RZ, RZ, R14 ;  /* 0x000000ffff087224 */ /* 0x000fe200078e000e */
[----:B-----5:R-:W5:Y:S04]  /*23aa0*/  LDL.LU R46, [R1+0x4f8] ;  /* 0x0004f800012e7983 */ /* 0x020f680000300800 */
[----:B------:R-:W5:Y:S01]  /*23ab0*/  LDL.LU R14, [R1+0x4fc] ;  /* 0x0004fc00010e7983 */ /* 0x000f620000300800 */
[----:B------:R-:W-:-:S04]  /*23ac0*/  ISETP.GT.AND P1, PT, R4, 0x32, PT ;  /* 0x000000320400780c */ /* 0x000fc80003f24270 */
[----:B------:R-:W-:-:S04]  /*23ad0*/  SEL R5, RZ, 0x4, !P1 ;  /* 0x00000004ff057807 */ /* 0x000fc80004800000 */
[----:B------:R-:W-:-:S04]  /*23ae0*/  SEL R5, R5, RZ, !P5 ;  /* 0x000000ff05057207 */ /* 0x000fc80006800000 */
[----:B------:R-:W-:Y:S02]  /*23af0*/  ISETP.NE.U32.AND P1, PT, R5, RZ, PT ;  /* 0x000000ff0500720c */ /* 0x000fe40003f25070 */
[-C--:B------:R-:W-:Y:S02]  /*23b00*/  IADD3 R13, P2, R13, R48.reuse, RZ ;  /* 0x000000300d0d7210 */ /* 0x080fe40007f5e0ff */
[----:B------:R-:W-:-:S03]  /*23b10*/  IADD3 R40, P3, R40, R48, RZ ;  /* 0x0000003028287210 */ /* 0x000fc60007f7e0ff */
[----:B------:R-:W-:Y:S01]  /*23b20*/  IMAD.X R41, R41, 0x1, R0, P2 ;  /* 0x0000000129297824 */ /* 0x000fe200010e0600 */
[----:B------:R-:W-:Y:S01]  /*23b30*/  ISETP.GT.AND P0, PT, R4, 0x36, PT ;  /* 0x000000360400780c */ /* 0x000fe20003f04270 */
[----:B------:R-:W-:Y:S01]  /*23b40*/  STL [R1+0x76c], R13 ;  /* 0x00076c0d01007387 */ /* 0x000fe20000100800 */
[----:B------:R-:W-:-:S03]  /*23b50*/  IADD3.X R49, R49, R0, RZ, P3, !PT ;  /* 0x0000000031317210 */ /* 0x000fc60001ffe4ff */
[----:B------:R1:W-:Y:S01]  /*23b60*/  LDGSTS.E [R3+0xc800], [R8.64], P1 ;  /* 0x0c80000008037fae */ /* 0x0003e20008921844 */
[----:B------:R-:W-:-:S03]  /*23b70*/  SEL R5, RZ, 0x4, !P0 ;  /* 0x00000004ff057807 */ /* 0x000fc60004000000 */
[----:B------:R1:W-:Y:S04]  /*23b80*/  STL [R1+0x768], R41 ;  /* 0x0007682901007387 */ /* 0x0003e80000100800 */
[----:B------:R-:W-:Y:S01]  /*23b90*/  STL [R1+0x794], R40 ;  /* 0x0007942801007387 */ /* 0x000fe20000100800 */
[----:B-1----:R-:W-:Y:S02]  /*23ba0*/  IMAD.MOV.U32 R8, RZ, RZ, R13 ;  /* 0x000000ffff087224 */ /* 0x002fe400078e000d */
[----:B------:R-:W-:Y:S02]  /*23bb0*/  IMAD.MOV.U32 R9, RZ, RZ, R41 ;  /* 0x000000ffff097224 */ /* 0x000fe400078e0029 */
[----:B------:R-:W5:Y:S01]  /*23bc0*/  LDL.LU R41, [R1+0x7cc] ;  /* 0x0007cc0001297983 */ /* 0x000f620000300800 */
[----:B------:R-:W-:-:S03]  /*23bd0*/  SEL R5, R5, RZ, !P5 ;  /* 0x000000ff05057207 */ /* 0x000fc60006800000 */
[----:B------:R1:W-:Y:S04]  /*23be0*/  STL [R1+0x790], R49 ;  /* 0x0007903101007387 */ /* 0x0003e80000100800 */
[----:B------:R1:W-:Y:S04]  /*23bf0*/  LDGSTS.E [R3+0xca00], [R8.64], P1 ;  /* 0x0ca0000008037fae */ /* 0x0003e80008921844 */
[----:B------:R-:W5:Y:S01]  /*23c00*/  LDL.LU R13, [R1+0x51c] ;  /* 0x00051c00010d7983 */ /* 0x000f620000300800 */
[----:B------:R-:W-:Y:S02]  /*23c10*/  ISETP.NE.U32.AND P0, PT, R5, RZ, PT ;  /* 0x000000ff0500720c */ /* 0x000fe40003f05070 */
[----:B------:R-:W-:Y:S01]  /*23c20*/  ISETP.GT.AND P1, PT, R4, 0x3a, PT ;  /* 0x0000003a0400780c */ /* 0x000fe20003f24270 */
[----:B-1----:R-:W-:-:S02]  /*23c30*/  IMAD.MOV.U32 R9, RZ, RZ, R49 ;  /* 0x000000ffff097224 */ /* 0x002fc400078e0031 */
[----:B------:R-:W5:Y:S01]  /*23c40*/  LDL.LU R49, [R1+0x7c8] ;  /* 0x0007c80001317983 */ /* 0x000f620000300800 */
[----:B------:R-:W-:-:S03]  /*23c50*/  IMAD.MOV.U32 R8, RZ, RZ, R40 ;  /* 0x000000ffff087224 */ /* 0x000fc600078e0028 */
[----:B------:R-:W5:Y:S01]  /*23c60*/  LDL.LU R40, [R1+0x518] ;  /* 0x0005180001287983 */ /* 0x000f620000300800 */
[----:B------:R-:W-:-:S03]  /*23c70*/  SEL R5, RZ, 0x4, !P1 ;  /* 0x00000004ff057807 */ /* 0x000fc60004800000 */
[----:B------:R1:W-:Y:S01]  /*23c80*/  LDGSTS.E [R3+0xd800], [R8.64], P0 ;  /* 0x0d80000008037fae */ /* 0x0003e20008121844 */
[----:B------:R-:W-:-:S04]  /*23c90*/  SEL R5, R5, RZ, !P5 ;  /* 0x000000ff05057207 */ /* 0x000fc80006800000 */
[----:B------:R-:W-:Y:S02]  /*23ca0*/  ISETP.NE.U32.AND P1, PT, R5, RZ, PT ;  /* 0x000000ff0500720c */ /* 0x000fe40003f25070 */
[----:B----4-:R-:W-:-:S04]  /*23cb0*/  IADD3 R47, P2, R47, R48, RZ ;  /* 0x000000302f2f7210 */ /* 0x010fc80007f5e0ff */
[----:B--2---:R-:W-:Y:S01]  /*23cc0*/  IADD3.X R53, R53, R0, RZ, P2, !PT ;  /* 0x0000000035357210 */ /* 0x004fe200017fe4ff */
[----:B-1----:R-:W-:Y:S01]  /*23cd0*/  IMAD.MOV.U32 R8, RZ, RZ, R47 ;  /* 0x000000ffff087224 */ /* 0x002fe200078e002f */
[----:B---3--:R-:W-:-:S03]  /*23ce0*/  IADD3 R15, P3, R15, R48, RZ ;  /* 0x000000300f0f7210 */ /* 0x008fc60007f7e0ff */
[----:B------:R-:W-:Y:S01]  /*23cf0*/  IMAD.MOV.U32 R9, RZ, RZ, R53 ;  /* 0x000000ffff097224 */ /* 0x000fe200078e0035 */
[----:B------:R-:W-:Y:S01]  /*23d00*/  STL [R1+0x79c], R47 ;  /* 0x00079c2f01007387 */ /* 0x000fe20000100800 */
[----:B------:R-:W-:-:S03]  /*23d10*/  IMAD.X R44, R44, 0x1, R0, P3 ;  /* 0x000000012c2c7824 */ /* 0x000fc600018e0600 */
[----:B------:R-:W-:Y:S04]  /*23d20*/  STL [R1+0x798], R53 ;  /* 0x0007983501007387 */ /* 0x000fe80000100800 */
[----:B------:R1:W-:Y:S04]  /*23d30*/  LDGSTS.E [R3+0xda00], [R8.64], P0 ;  /* 0x0da0000008037fae */ /* 0x0003e80008121844 */
[----:B------:R-:W-:Y:S04]  /*23d40*/  STL [R1+0x7b4], R15 ;  /* 0x0007b40f01007387 */ /* 0x000fe80000100800 */
[----:B------:R2:W-:Y:S01]  /*23d50*/  STL [R1+0x7b0], R44 ;  /* 0x0007b02c01007387 */ /* 0x0005e20000100800 */
[----:B-1----:R-:W-:Y:S01]  /*23d60*/  IMAD.MOV.U32 R8, RZ, RZ, R15 ;  /* 0x000000ffff087224 */ /* 0x002fe200078e000f */
[----:B------:R-:W-:-:S02]  /*23d70*/  MOV R9, R44 ;  /* 0x0000002c00097202 */ /* 0x000fc40000000f00 */
[----:B--2---:R-:W2:Y:S04]  /*23d80*/  LDL.LU R44, [R1+0x8ec] ;  /* 0x0008ec00012c7983 */ /* 0x004ea80000300800 */
[----:B------:R-:W3:Y:S04]  /*23d90*/  LDL.LU R15, [R1+0x8f0] ;  /* 0x0008f000010f7983 */ /* 0x000ee80000300800 */
[----:B------:R1:W-:Y:S01]  /*23da0*/  LDGSTS.E [R3+0xe800], [R8.64], P1 ;  /* 0x0e80000008037fae */ /* 0x0003e20008921844 */
[----:B-----5:R-:W-:-:S05]  /*23db0*/  IADD3 R14, P2, R14, R48, RZ ;  /* 0x000000300e0e7210 */ /* 0x020fca0007f5e0ff */
[----:B------:R-:W-:Y:S01]  /*23dc0*/  IMAD.X R46, R46, 0x1, R0, P2 ;  /* 0x000000012e2e7824 */ /* 0x000fe200010e0600 */
[----:B------:R-:W-:Y:S01]  /*23dd0*/  STL [R1+0x4fc], R14 ;  /* 0x0004fc0e01007387 */ /* 0x000fe20000100800 */
[----:B-1----:R-:W-:Y:S02]  /*23de0*/  IMAD.MOV.U32 R8, RZ, RZ, R14 ;  /* 0x000000ffff087224 */ /* 0x002fe400078e000e */
[----:B------:R-:W-:Y:S01]  /*23df0*/  IMAD.MOV.U32 R9, RZ, RZ, R46 ;  /* 0x000000ffff097224 */ /* 0x000fe200078e002e */
[----:B------:R1:W-:Y:S01]  /*23e00*/  STL [R1+0x4f8], R46 ;  /* 0x0004f82e01007387 */ /* 0x0003e20000100800 */
[----:B------:R-:W-:-:S03]  /*23e10*/  ISETP.GT.AND P0, PT, R4, 0x3e, PT ;  /* 0x0000003e0400780c */ /* 0x000fc60003f04270 */
[----:B------:R4:W-:Y:S04]  /*23e20*/  LDGSTS.E [R3+0xea00], [R8.64], P1 ;  /* 0x0ea0000008037fae */ /* 0x0009e80008921844 */
[----:B-1----:R-:W5:Y:S04]  /*23e30*/  LDL.LU R46, [R1+0x31c] ;  /* 0x00031c00012e7983 */ /* 0x002f680000300800 */
[----:B------:R-:W5:Y:S04]  /*23e40*/  LDL.LU R14, [R1+0x320] ;  /* 0x00032000010e7983 */ /* 0x000f680000300800 */
[----:B------:R-:W5:Y:S01]  /*23e50*/  LDL.LU R47, [R1+0x8d0] ;  /* 0x0008d000012f7983 */ /* 0x000f620000300800 */
[----:B------:R-:W-:-:S04]  /*23e60*/  SEL R5, RZ, 0x4, !P0 ;  /* 0x00000004ff057807 */ /* 0x000fc80004000000 */
[----:B------:R-:W-:-:S04]  /*23e70*/  SEL R5, R5, RZ, !P5 ;  /* 0x000000ff05057207 */ /* 0x000fc80006800000 */
[----:B------:R-:W-:Y:S02]  /*23e80*/  ISETP.NE.U32.AND P0, PT, R5, RZ, PT ;  /* 0x000000ff0500720c */ /* 0x000fe40003f05070 */
[----:B------:R-:W-:-:S05]  /*23e90*/  IADD3 R41, P1, R41, R48, RZ ;  /* 0x0000003029297210 */ /* 0x000fca0007f3e0ff */
[----:B----4-:R-:W-:Y:S01]  /*23ea0*/  IMAD.MOV.U32 R8, RZ, RZ, R41 ;  /* 0x000000ffff087224 */ /* 0x010fe200078e0029 */
[----:B------:R-:W-:Y:S01]  /*23eb0*/  IADD3 R13, P2, R13, R48, RZ ;  /* 0x000000300d0d7210 */ /* 0x000fe20007f5e0ff */
[----:B------:R-:W-:-:S04]  /*23ec0*/  IMAD.X R49, R49, 0x1, R0, P1 ;  /* 0x0000000131317824 */ /* 0x000fc800008e0600 */
[----:B------:R-:W-:Y:S01]  /*23ed0*/  IMAD.MOV.U32 R9, RZ, RZ, R49 ;  /* 0x000000ffff097224 */ /* 0x000fe200078e0031 */
[----:B------:R-:W-:-:S04]  /*23ee0*/  IADD3.X R40, R40, R0, RZ, P2, !PT ;  /* 0x0000000028287210 */ /* 0x000fc800017fe4ff */
[----:B------:R1:W-:Y:S02]  /*23ef0*/  LDGSTS.E [R3+0xf800], [R8.64], P0 ;  /* 0x0f80000008037fae */ /* 0x0003e40008121844 */
[----:B-1----:R-:W-:Y:S02]  /*23f00*/  IMAD.MOV.U32 R8, RZ, RZ, R13 ;  /* 0x000000ffff087224 */ /* 0x002fe400078e000d */
[----:B------:R-:W-:-:S05]  /*23f10*/  IMAD.MOV.U32 R9, RZ, RZ, R40 ;  /* 0x000000ffff097224 */ /* 0x000fca00078e0028 */
[----:B------:R1:W-:Y:S01]  /*23f20*/  LDGSTS.E [R3+0xfa00], [R8.64], P0 ;  /* 0x0fa0000008037fae */ /* 0x0003e20008121844 */
[----:B------:R-:W-:-:S03]  /*23f30*/  ISETP.GT.AND P0, PT, R4, 0x3, PT ;  /* 0x000000030400780c */ /* 0x000fc60003f04270 */
[----:B------:R-:W-:Y:S04]  /*23f40*/  STL [R1+0x7cc], R41 ;  /* 0x0007cc2901007387 */ /* 0x000fe80000100800 */
[----:B------:R4:W-:Y:S01]  /*23f50*/  STL [R1+0x7c8], R49 ;  /* 0x0007c83101007387 */ /* 0x0009e20000100800 */
[----:B-1----:R-:W-:-:S03]  /*23f60*/  SEL R3, RZ, 0x4, !P0 ;  /* 0x00000004ff037807 */ /* 0x002fc60004000000 */
[----:B------:R-:W-:Y:S01]  /*23f70*/  STL [R1+0x51c], R13 ;  /* 0x00051c0d01007387 */ /* 0x000fe20000100800 */
[----:B------:R-:W-:-:S03]  /*23f80*/  SEL R3, R3, RZ, !P5 ;  /* 0x000000ff03037207 */ /* 0x000fc60006800000 */
[----:B------:R1:W-:Y:S04]  /*23f90*/  STL [R1+0x518], R40 ;  /* 0x0005182801007387 */ /* 0x0003e80000100800 */
[----:B----4-:R-:W3:Y:S01]  /*23fa0*/  LDL.LU R49, [R1+0x8cc] ;  /* 0x0008cc0001317983 */ /* 0x010ee20000300800 */
[----:B------:R-:W-:-:S03]  /*23fb0*/  ISETP.NE.U32.AND P1, PT, R3, RZ, PT ;  /* 0x000000ff0300720c */ /* 0x000fc60003f25070 */
[----:B------:R-:W3:Y:S04]  /*23fc0*/  LDL.LU R41, [R1+0x33c] ;  /* 0x00033c0001297983 */ /* 0x000ee80000300800 */
[----:B-1----:R-:W3:Y:S01]  /*23fd0*/  LDL.LU R40, [R1+0x340] ;  /* 0x0003400001287983 */ /* 0x002ee20000300800 */
[----:B------:R-:W-:-:S03]  /*23fe0*/  LOP3.LUT R52, R52, 0x60, RZ, 0x3c, !PT ;  /* 0x0000006034347812 */ /* 0x000fc600078e3cff */
[----:B------:R-:W3:Y:S02]  /*23ff0*/  LDL.LU R13, [R1+0x8b0] ;  /* 0x0008b000010d7983 */ /* 0x000ee40000300800 */
[----:B------:R-:W-:Y:S01]  /*24000*/  IMAD R3, R45, 0x10000, R52 ;  /* 0x000100002d037824 */ /* 0x000fe200078e0234 */
[----:B------:R-:W-:Y:S01]  /*24010*/  HMMA.1688.F32.TF32 R228, R140, R42, R228 ;  /* 0x0000002a8ce4723c */ /* 0x000fe200000810e4 */
[----:B---3--:R-:W-:-:S04]  /*24020*/  IADD3 R15, P0, R15, R48, RZ ;  /* 0x000000300f0f7210 */ /* 0x008fc80007f1e0ff */
[----:B--2---:R-:W-:Y:S01]  /*24030*/  IADD3.X R44, R44, R0, RZ, P0, !PT ;  /* 0x000000002c2c7210 */ /* 0x004fe200007fe4ff */
[----:B------:R-:W-:Y:S01]  /*24040*/  IMAD.MOV.U32 R8, RZ, RZ, R15 ;  /* 0x000000ffff087224 */ /* 0x000fe200078e000f */
[----:B------:R1:W-:Y:S03]  /*24050*/  STL [R1+0x8f0], R15 ;  /* 0x0008f00f01007387 */ /* 0x0003e60000100800 */
[----:B------:R-:W-:Y:S01]  /*24060*/  IMAD.MOV.U32 R9, RZ, RZ, R44 ;  /* 0x000000ffff097224 */ /* 0x000fe200078e002c */
[----:B------:R2:W-:Y:S04]  /*24070*/  STL [R1+0x8ec], R44 ;  /* 0x0008ec2c01007387 */ /* 0x0005e80000100800 */
[----:B------:R3:W-:Y:S04]  /*24080*/  LDGSTS.E [R3+0xc00], [R8.64], P1 ;  /* 0x00c0000008037fae */ /* 0x0007e80008921844 */
[----:B-1----:R-:W4:Y:S04]  /*24090*/  LDL.LU R15, [R1+0x8ac] ;  /* 0x0008ac00010f7983 */ /* 0x002f280000300800 */
[----:B--2---:R-:W2:Y:S01]  /*240a0*/  LDL.LU R44, [R1+0x360] ;  /* 0x00036000012c7983 */ /* 0x004ea20000300800 */
[----:B-----5:R-:W-:-:S05]  /*240b0*/  IADD3 R14, P2, R14, R48, RZ ;  /* 0x000000300e0e7210 */ /* 0x020fca0007f5e0ff */
[----:B------:R-:W-:Y:S01]  /*240c0*/  IMAD.X R46, R46, 0x1, R0, P2 ;  /* 0x000000012e2e7824 */ /* 0x000fe200010e0600 */
[----:B------:R-:W-:Y:S01]  /*240d0*/  IADD3 R47, P2, R47, R48, RZ ;  /* 0x000000302f2f7210 */ /* 0x000fe20007f5e0ff */
[----:B------:R-:W-:Y:S02]  /*240e0*/  STL [R1+0x320], R14 ;  /* 0x0003200e01007387 */ /* 0x000fe40000100800 */
[----:B---3--:R-:W-:Y:S02]  /*240f0*/  IMAD.MOV.U32 R9, RZ, RZ, R46 ;  /* 0x000000ffff097224 */ /* 0x008fe400078e002e */
[----:B------:R1:W-:Y:S01]  /*24100*/  STL [R1+0x31c], R46 ;  /* 0x00031c2e01007387 */ /* 0x0003e20000100800 */
[----:B------:R-:W-:Y:S02]  /*24110*/  MOV R8, R14 ;  /* 0x0000000e00087202 */ /* 0x000fe40000000f00 */
[----:B------:R-:W-:-:S03]  /*24120*/  ISETP.GT.AND P0, PT, R4, 0x7, PT ;  /* 0x000000070400780c */ /* 0x000fc60003f04270 */
[----:B------:R3:W-:Y:S04]  /*24130*/  LDGSTS.E [R3+0xe00], [R8.64], P1 ;  /* 0x00e0000008037fae */ /* 0x0007e80008921844 */
[----:B-1----:R-:W5:Y:S04]  /*24140*/  LDL.LU R46, [R1+0x35c] ;  /* 0x00035c00012e7983 */ /* 0x002f680000300800 */
[----:B------:R-:W5:Y:S04]  /*24150*/  LDL.LU R42, [R1+0x88c] ;  /* 0x00088c00012a7983 */ /* 0x000f680000300800 */
[----:B------:R1:W-:Y:S04]  /*24160*/  STL [R1+0x8d0], R47 ;  /* 0x0008d02f01007387 */ /* 0x0003e80000100800 */
[----:B------:R-:W5:Y:S01]  /*24170*/  LDL.LU R14, [R1+0x890] ;  /* 0x00089000010e7983 */ /* 0x000f620000300800 */
[----:B------:R-:W-:-:S04]  /*24180*/  SEL R5, RZ, 0x4, !P0 ;  /* 0x00000004ff057807 */ /* 0x000fc80004000000 */
[----:B------:R-:W-:-:S04]  /*24190*/  SEL R5, R5, RZ, !P5 ;  /* 0x000000ff05057207 */ /* 0x000fc80006800000 */
[----:B------:R-:W-:Y:S02]  /*241a0*/  ISETP.NE.U32.AND P0, PT, R5, RZ, PT ;  /* 0x000000ff0500720c */ /* 0x000fe40003f05070 */
[----:B------:R-:W-:Y:S01]  /*241b0*/  ISETP.GT.AND P1, PT, R4, 0xb, PT ;  /* 0x0000000b0400780c */ /* 0x000fe20003f24270 */
[----:B---3--:R-:W-:-:S03]  /*241c0*/  IMAD.MOV.U32 R8, RZ, RZ, R47 ;  /* 0x000000ffff087224 */ /* 0x008fc600078e002f */
[----:B------:R-:W-:-:S04]  /*241d0*/  SEL R5, RZ, 0x4, !P1 ;  /* 0x00000004ff057807 */ /* 0x000fc80004800000 */
[----:B------:R-:W-:-:S04]  /*241e0*/  SEL R5, R5, RZ, !P5 ;  /* 0x000000ff05057207 */ /* 0x000fc80006800000 */
[----:B------:R-:W-:Y:S01]  /*241f0*/  ISETP.NE.U32.AND P1, PT, R5, RZ, PT ;  /* 0x000000ff0500720c */ /* 0x000fe20003f25070 */
[----:B------:R-:W-:Y:S01]  /*24200*/  IMAD.X R49, R49, 0x1, R0, P2 ;  /* 0x0000000131317824 */ /* 0x000fe200010e0600 */
[----:B------:R-:W-:-:S04]  /*24210*/  IADD3 R40, P2, R40, R48, RZ ;  /* 0x0000003028287210 */ /* 0x000fc80007f5e0ff */
[----:B------:R3:W-:Y:S01]  /*24220*/  STL [R1+0x8cc], R49 ;  /* 0x0008cc3101007387 */ /* 0x0007e20000100800 */
[----:B------:R-:W-:Y:S01]  /*24230*/  IMAD.MOV.U32 R9, RZ, RZ, R49 ;  /* 0x000000ffff097224 */ /* 0x000fe200078e0031 */
[----:B------:R-:W-:Y:S02]  /*24240*/  IADD3.X R41, R41, R0, RZ, P2, !PT ;  /* 0x0000000029297210 */ /* 0x000fe400017fe4ff */
[----:B-1----:R-:W5:Y:S01]  /*24250*/  LDL.LU R47, [R1+0x380] ;  /* 0x00038000012f7983 */ /* 0x002f620000300800 */
[----:B------:R-:W-:-:S03]  /*24260*/  IADD3 R13, P2, R13, R48, RZ ;  /* 0x000000300d0d7210 */ /* 0x000fc60007f5e0ff */
[----:B------:R1:W-:Y:S04]  /*24270*/  STL [R1+0x340], R40 ;  /* 0x0003402801007387 */ /* 0x0003e80000100800 */
[----:B------:R1:W-:Y:S04]  /*24280*/  STL [R1+0x33c], R41 ;  /* 0x00033c2901007387 */ /* 0x0003e80000100800 */
[----:B---3--:R-:W3:Y:S04]  /*24290*/  LDL.LU R49, [R1+0x37c] ;  /* 0x00037c0001317983 */ /* 0x008ee80000300800 */
[----:B------:R1:W-:Y:S04]  /*242a0*/  LDGSTS.E [R3+0x1c00], [R8.64], P0 ;  /* 0x01c0000008037fae */ /* 0x0003e80008121844 */
[----:B------:R-:W3:Y:S04]  /*242b0*/  LDL.LU R43, [R1+0x86c] ;  /* 0x00086c00012b7983 */ /* 0x000ee80000300800 */
[----:B------:R2:W-:Y:S01]  /*242c0*/  STL [R1+0x8b0], R13 ;  /* 0x0008b00d01007387 */ /* 0x0005e20000100800 */
[----:B-1----:R-:W-:-:S02]  /*242d0*/  IMAD.MOV.U32 R8, RZ, RZ, R40 ;  /* 0x000000ffff087224 */ /* 0x002fc400078e0028 */
[----:B------:R-:W-:Y:S01]  /*242e0*/  IMAD.MOV.U32 R9, RZ, RZ, R41 ;  /* 0x000000ffff097224 */ /* 0x000fe200078e0029 */
[----:B------:R-:W3:Y:S04]  /*242f0*/  LDL.LU R40, [R1+0x870] ;  /* 0x0008700001287983 */ /* 0x000ee80000300800 */
[----:B------:R1:W-:Y:S02]  /*24300*/  LDGSTS.E [R3+0x1e00], [R8.64], P0 ;  /* 0x01e0000008037fae */ /* 0x0003e40008121844 */
[----:B-1----:R-:W-:Y:S02]  /*24310*/  IMAD.MOV.U32 R8, RZ, RZ, R13 ;  /* 0x000000ffff087224 */ /* 0x002fe400078e000d */
[----:B----4-:R-:W-:Y:S01]  /*24320*/  IMAD.X R15, R15, 0x1, R0, P2 ;  /* 0x000000010f0f7824 */ /* 0x010fe200010e0600 */
[----:B--2---:R-:W-:-:S04]  /*24330*/  IADD3 R44, P2, R44, R48, RZ ;  /* 0x000000302c2c7210 */ /* 0x004fc80007f5e0ff */
[----:B------:R1:W-:Y:S04]  /*24340*/  STL [R1+0x8ac], R15 ;  /* 0x0008ac0f01007387 */ /* 0x0003e80000100800 */
[----:B------:R-:W2:Y:S04]  /*24350*/  LDL.LU R41, [R1+0x39c] ;  /* 0x00039c0001297983 */ /* 0x000ea80000300800 */
[----:B------:R-:W4:Y:S01]  /*24360*/  LDL.LU R13, [R1+0x3a0] ;  /* 0x0003a000010d7983 */ /* 0x000f220000300800 */
[----:B------:R-:W-:-:S03]  /*24370*/  MOV R9, R15 ;  /* 0x0000000f00097202 */ /* 0x000fc60000000f00 */
[----:B-1----:R-:W2:Y:S04]  /*24380*/  LDL.LU R15, [R1+0x850] ;  /* 0x00085000010f7983 */ /* 0x002ea80000300800 */
[----:B------:R-:W-:Y:S04]  /*24390*/  STL [R1+0x360], R44 ;  /* 0x0003602c01007387 */ /* 0x000fe80000100800 */
[----:B------:R1:W-:Y:S02]  /*243a0*/  LDGSTS.E [R3+0x2c00], [R8.64], P1 ;  /* 0x02c0000008037fae */ /* 0x0003e40008921844 */
[----:B-1----:R-:W-:-:S02]  /*243b0*/  IMAD.MOV.U32 R8, RZ, RZ, R44 ;  /* 0x000000ffff087224 */ /* 0x002fc400078e002c */
[----:B-----5:R-:W-:Y:S01]  /*243c0*/  IMAD.X R46, R46, 0x1, R0, P2 ;  /* 0x000000012e2e7824 */ /* 0x020fe200010e0600 */
[----:B------:R-:W-:-:S04]  /*243d0*/  IADD3 R14, P2, R14, R48, RZ ;  /* 0x000000300e0e7210 */ /* 0x000fc80007f5e0ff */
[----:B------:R1:W-:Y:S01]  /*243e0*/  STL [R1+0x35c], R46 ;  /* 0x00035c2e01007387 */ /* 0x0003e20000100800 */
[----:B------:R-:W-:-:S03]  /*243f0*/  IMAD.X R42, R42, 0x1, R0, P2 ;  /* 0x000000012a2a7824 */ /* 0x000fc600010e0600 */
[----:B------:R5:W-:Y:S01]  /*24400*/  STL [R1+0x890], R14 ;  /* 0x0008900e01007387 */ /* 0x000be20000100800 */
[----:B------:R-:W-:-:S03]  /*24410*/  IMAD.MOV.U32 R9, RZ, RZ, R46 ;  /* 0x000000ffff097224 */ /* 0x000fc600078e002e */
[----:B------:R5:W-:Y:S04]  /*24420*/  STL [R1+0x88c], R42 ;  /* 0x00088c2a01007387 */ /* 0x000be80000100800 */
[----:B-1----:R-:W2:Y:S04]  /*24430*/  LDL.LU R46, [R1+0x84c] ;  /* 0x00084c00012e7983 */ /* 0x002ea80000300800 */
[----:B------:R1:W-:Y:S04]  /*24440*/  LDGSTS.E [R3+0x2e00], [R8.64], P1 ;  /* 0x02e0000008037fae */ /* 0x0003e80008921844 */
[----:B------:R-:W2:Y:S01]  /*24450*/  LDL.LU R44, [R1+0x3bc] ;  /* 0x0003bc00012c7983 */ /* 0x000ea20000300800 */
[----:B-1----:R-:W-:-:S03]  /*24460*/  MOV R8, R14 ;  /* 0x0000000e00087202 */ /* 0x002fc60000000f00 */
[----:B-----5:R-:W5:Y:S01]  /*24470*/  LDL.LU R14, [R1+0x3c0] ;  /* 0x0003c000010e7983 */ /* 0x020f620000300800 */
[----:B------:R-:W-:-:S04]  /*24480*/  ISETP.GT.AND P0, PT, R4, 0xf, PT ;  /* 0x0000000f0400780c */ /* 0x000fc80003f04270 */
[----:B------:R-:W-:-:S04]  /*24490*/  SEL R5, RZ, 0x4, !P0 ;  /* 0x00000004ff057807 */ /* 0x000fc80004000000 */
[----:B------:R-:W-:Y:S02]  /*244a0*/  SEL R5, R5, RZ, !P5 ;  /* 0x000000ff05057207 */ /* 0x000fe40006800000 */
[----:B------:R-:W-:Y:S02]  /*244b0*/  ISETP.GT.AND P1, PT, R4, 0x13, PT ;  /* 0x000000130400780c */ /* 0x000fe40003f24270 */
[----:B------:R-:W-:Y:S02]  /*244c0*/  ISETP.NE.U32.AND P0, PT, R5, RZ, PT ;  /* 0x000000ff0500720c */ /* 0x000fe40003f05070 */
[----:B------:R-:W-:Y:S01]  /*244d0*/  SEL R5, RZ, 0x4, !P1 ;  /* 0x00000004ff057807 */ /* 0x000fe20004800000 */
[----:B------:R-:W-:Y:S02]  /*244e0*/  IMAD.MOV.U32 R9, RZ, RZ, R42 ;  /* 0x000000ffff097224 */ /* 0x000fe400078e002a */
[----:B------:R-:W5:Y:S01]  /*244f0*/  LDL.LU R42, [R1+0x830] ;  /* 0x00083000012a7983 */ /* 0x000f620000300800 */
[----:B------:R-:W-:-:S04]  /*24500*/  SEL R5, R5, RZ, !P5 ;  /* 0x000000ff05057207 */ /* 0x000fc80006800000 */
[----:B------:R-:W-:-:S03]  /*24510*/  ISETP.NE.U32.AND P1, PT, R5, RZ, PT ;  /* 0x000000ff0500720c */ /* 0x000fc60003f25070 */
[----:B------:R1:W-:Y:S01]  /*24520*/  LDGSTS.E [R3+0x3c00], [R8.64], P0 ;  /* 0x03c0000008037fae */ /* 0x0003e20008121844 */
[----:B------:R-:W-:-:S05]  /*24530*/  IADD3 R47, P2, R47, R48, RZ ;  /* 0x000000302f2f7210 */ /* 0x000fca0007f5e0ff */
[----:B-1----:R-:W-:Y:S02]  /*24540*/  IMAD.MOV.U32 R8, RZ, RZ, R47 ;  /* 0x000000ffff087224 */ /* 0x002fe400078e002f */
[----:B---3--:R-:W-:Y:S01]  /*24550*/  IMAD.X R49, R49, 0x1, R0, P2 ;  /* 0x0000000131317824 */ /* 0x008fe200010e0600 */
[----:B------:R-:W-:Y:S03]  /*24560*/  STL [R1+0x380], R47 ;  /* 0x0003802f01007387 */ /* 0x000fe60000100800 */
[----:B------:R-:W-:Y:S01]  /*24570*/  IMAD.MOV.U32 R9, RZ, RZ, R49 ;  /* 0x000000ffff097224 */ /* 0x000fe200078e0031 */
[----:B------:R-:W-:Y:S04]  /*24580*/  STL [R1+0x37c], R49 ;  /* 0x00037c3101007387 */ /* 0x000fe80000100800 */
[----:B------:R1:W-:Y:S01]  /*24590*/  LDGSTS.E [R3+0x3e00], [R8.64], P0 ;  /* 0x03e0000008037fae */ /* 0x0003e20008121844 */
[----:B------:R-:W-:-:S04]  /*245a0*/  IADD3 R40, P2, R40, R48, RZ ;  /* 0x0000003028287210 */ /* 0x000fc80007f5e0ff */
[----:B------:R-:W-:Y:S01]  /*245b0*/  IADD3.X R43, R43, R0, RZ, P2, !PT ;  /* 0x000000002b2b7210 */ /* 0x000fe200017fe4ff */
[----:B------:R-:W-:Y:S01]  /*245c0*/  STL [R1+0x870], R40 ;  /* 0x0008702801007387 */ /* 0x000fe20000100800 */
[----:B-1----:R-:W-:-:S03]  /*245d0*/  IMAD.MOV.U32 R8, RZ, RZ, R40 ;  /* 0x000000ffff087224 */ /* 0x002fc600078e0028 */
[----:B------:R1:W-:Y:S01]  /*245e0*/  STL [R1+0x86c], R43 ;  /* 0x00086c2b01007387 */ /* 0x0003e20000100800 */
[----:B------:R-:W-:Y:S01]  /*245f0*/  IMAD.MOV.U32 R9, RZ, RZ, R43 ;  /* 0x000000ffff097224 */ /* 0x000fe200078e002b */
[----:B------:R-:W-:-:S04]  /*24600*/  ISETP.GT.AND P0, PT, R4, 0x17, PT ;  /* 0x000000170400780c */ /* 0x000fc80003f04270 */
[----:B------:R3:W-:Y:S04]  /*24610*/  LDGSTS.E [R3+0x4c00], [R8.64], P1 ;  /* 0x04c0000008037fae */ /* 0x0007e80008921844 */
[----:B-1----:R-:W5:Y:S04]  /*24620*/  LDL.LU R43, [R1+0x82c] ;  /* 0x00082c00012b7983 */ /* 0x002f680000300800 */
[----:B------:R-:W5:Y:S01]  /*24630*/  LDL.LU R40, [R1+0x3e0] ;  /* 0x0003e00001287983 */ /* 0x000f620000300800 */
[----:B------:R-:W-:-:S04]  /*24640*/  SEL R5, RZ, 0x4, !P0 ;  /* 0x00000004ff057807 */ /* 0x000fc80004000000 */
[----:B------:R-:W-:-:S04]  /*24650*/  SEL R5, R5, RZ, !P5 ;  /* 0x000000ff05057207 */ /* 0x000fc80006800000 */
[----:B------:R-:W-:Y:S02]  /*24660*/  ISETP.NE.U32.AND P0, PT, R5, RZ, PT ;  /* 0x000000ff0500720c */ /* 0x000fe40003f05070 */
[----:B----4-:R-:W-:-:S05]  /*24670*/  IADD3 R13, P2, R13, R48, RZ ;  /* 0x000000300d0d7210 */ /* 0x010fca0007f5e0ff */
[----:B--2---:R-:W-:Y:S01]  /*24680*/  IMAD.X R41, R41, 0x1, R0, P2 ;  /* 0x0000000129297824 */ /* 0x004fe200010e0600 */
[----:B------:R-:W-:Y:S01]  /*24690*/  IADD3 R15, P2, R15, R48, RZ ;  /* 0x000000300f0f7210 */ /* 0x000fe20007f5e0ff */
[----:B------:R-:W-:Y:S01]  /*246a0*/  STL [R1+0x3a0], R13 ;  /* 0x0003a00d01007387 */ /* 0x000fe20000100800 */
[----:B---3--:R-:W-:Y:S02]  /*246b0*/  IMAD.MOV.U32 R8, RZ, RZ, R13 ;  /* 0x000000ffff087224 */ /* 0x008fe400078e000d */
[----:B------:R-:W-:Y:S01]  /*246c0*/  MOV R9, R41 ;  /* 0x0000002900097202 */ /* 0x000fe20000000f00 */
[----:B------:R1:W-:Y:S04]  /*246d0*/  STL [R1+0x39c], R41 ;  /* 0x00039c2901007387 */ /* 0x0003e80000100800 */
[----:B------:R2:W-:Y:S04]  /*246e0*/  LDGSTS.E [R3+0x4e00], [R8.64], P1 ;  /* 0x04e0000008037fae */ /* 0x0005e80008921844 */
[----:B-1----:R-:W3:Y:S04]  /*246f0*/  LDL.LU R41, [R1+0x3dc] ;  /* 0x0003dc0001297983 */ /* 0x002ee80000300800 */
[----:B------:R-:W4:Y:S01]  /*24700*/  LDL.LU R13, [R1+0x818] ;  /* 0x00081800010d7983 */ /* 0x000f220000300800 */
[----:B--2---:R-:W-:-:S03]  /*24710*/  IMAD.MOV.U32 R8, RZ, RZ, R15 ;  /* 0x000000ffff087224 */ /* 0x004fc600078e000f */
[----:B------:R1:W-:Y:S01]  /*24720*/  STL [R1+0x850], R15 ;  /* 0x0008500f01007387 */ /* 0x0003e20000100800 */
[----:B------:R-:W-:-:S05]  /*24730*/  IMAD.X R46, R46, 0x1, R0, P2 ;  /* 0x000000012e2e7824 */ /* 0x000fca00010e0600 */
[----:B------:R-:W-:Y:S04]  /*24740*/  STL [R1+0x84c], R46 ;  /* 0x00084c2e01007387 */ /* 0x000fe80000100800 */
[----:B-1----:R-:W2:Y:S01]  /*24750*/  LDL.LU R15, [R1+0x814] ;  /* 0x00081400010f7983 */ /* 0x002ea20000300800 */
[----:B------:R-:W-:-:S05]  /*24760*/  IMAD.MOV.U32 R9, RZ, RZ, R46 ;  /* 0x000000ffff097224 */ /* 0x000fca00078e002e */
[----:B------:R1:W-:Y:S01]  /*24770*/  LDGSTS.E [R3+0x5c00], [R8.64], P0 ;  /* 0x05c0000008037fae */ /* 0x0003e20008121844 */
[----:B-----5:R-:W-:-:S05]  /*24780*/  IADD3 R14, P2, R14, R48, RZ ;  /* 0x000000300e0e7210 */ /* 0x020fca0007f5e0ff */
[----:B------:R-:W-:Y:S01]  /*24790*/  IMAD.X R44, R44, 0x1, R0, P2 ;  /* 0x000000012c2c7824 */ /* 0x000fe200010e0600 */
[----:B------:R5:W-:Y:S01]  /*247a0*/  STL [R1+0x3c0], R14 ;  /* 0x0003c00e01007387 */ /* 0x000be20000100800 */
[----:B-1----:R-:W-:-:S03]  /*247b0*/  MOV R8, R14 ;  /* 0x0000000e00087202 */ /* 0x002fc60000000f00 */
[----:B------:R-:W-:Y:S04]  /*247c0*/  STL [R1+0x3bc], R44 ;  /* 0x0003bc2c01007387 */ /* 0x000fe80000100800 */
[----:B------:R-:W2:Y:S04]  /*247d0*/  LDL.LU R53, [R1+0x3fc] ;  /* 0x0003fc0001357983 */ /* 0x000ea80000300800 */
[----:B-----5:R-:W5:Y:S01]  /*247e0*/  LDL.LU R14, [R1+0x400] ;  /* 0x00040000010e7983 */ /* 0x020f620000300800 */
[----:B------:R-:W-:Y:S02]  /*247f0*/  ISETP.GT.AND P1, PT, R4, 0x1b, PT ;  /* 0x0000001b0400780c */ /* 0x000fe40003f24270 */
[----:B------:R-:W-:-:S02]  /*24800*/  IADD3 R42, P2, R42, R48, RZ ;  /* 0x000000302a2a7210 */ /* 0x000fc40007f5e0ff */
[----:B------:R-:W-:-:S03]  /*24810*/  SEL R5, RZ, 0x4, !P1 ;  /* 0x00000004ff057807 */ /* 0x000fc60004800000 */
[----:B------:R-:W-:Y:S01]  /*24820*/  STL [R1+0x830], R42 ;  /* 0x0008302a01007387 */ /* 0x000fe20000100800 */
[----:B------:R-:W-:-:S03]  /*24830*/  SEL R5, R5, RZ, !P5 ;  /* 0x000000ff05057207 */ /* 0x000fc60006800000 */
[----:B------:R-:W5:Y:S01]  /*24840*/  LDL.LU R49, [R1+0x7f8] ;  /* 0x0007f80001317983 */ /* 0x000f620000300800 */
[----:B------:R-:W-:Y:S01]  /*24850*/  ISETP.NE.U32.AND P1, PT, R5, RZ, PT ;  /* 0x000000ff0500720c */ /* 0x000fe20003f25070 */
[----:B------:R-:W-:-:S05]  /*24860*/  IMAD.MOV.U32 R9, RZ, RZ, R44 ;  /* 0x000000ffff097224 */ /* 0x000fca00078e002c */
[----:B------:R1:W-:Y:S01]  /*24870*/  LDGSTS.E [R3+0x5e00], [R8.64], P0 ;  /* 0x05e0000008037fae */ /* 0x0003e20008121844 */
[----:B------:R-:W-:-:S04]  /*24880*/  ISETP.GT.AND P0, PT, R4, 0x1f, PT ;  /* 0x0000001f0400780c */ /* 0x000fc80003f04270 */
[----:B------:R-:W-:Y:S01]  /*24890*/  SEL R5, RZ, 0x4, !P0 ;  /* 0x00000004ff057807 */ /* 0x000fe20004000000 */
[----:B-1----:R-:W-:-:S03]  /*248a0*/  IMAD.MOV.U32 R8, RZ, RZ, R42 ;  /* 0x000000ffff087224 */ /* 0x002fc600078e002a */
[----:B------:R-:W-:-:S04]  /*248b0*/  SEL R5, R5, RZ, !P5 ;  /* 0x000000ff05057207 */ /* 0x000fc80006800000 */
[----:B------:R-:W-:Y:S01]  /*248c0*/  ISETP.NE.U32.AND P0, PT, R5, RZ, PT ;  /* 0x000000ff0500720c */ /* 0x000fe20003f05070 */
[----:B------:R-:W-:Y:S01]  /*248d0*/  IMAD.X R43, R43, 0x1, R0, P2 ;  /* 0x000000012b2b7824 */ /* 0x000fe200010e0600 */
[----:B------:R-:W-:-:S04]  /*248e0*/  IADD3 R40, P2, R40, R48, RZ ;  /* 0x0000003028287210 */ /* 0x000fc80007f5e0ff */
[----:B------:R1:W-:Y:S04]  /*248f0*/  STL [R1+0x82c], R43 ;  /* 0x00082c2b01007387 */ /* 0x0003e80000100800 */
[----:B------:R-:W5:Y:S04]  /*24900*/  LDL.LU R52, [R1+0x7f4] ;  /* 0x0007f40001347983 */ /* 0x000f680000300800 */
[----:B------:R-:W5:Y:S04]  /*24910*/  LDL.LU R47, [R1+0x41c] ;  /* 0x00041c00012f7983 */ /* 0x000f680000300800 */
[----:B------:R-:W5:Y:S01]  /*24920*/  LDL.LU R46, [R1+0x420] ;  /* 0x00042000012e7983 */ /* 0x000f620000300800 */
[----:B------:R-:W-:-:S03]  /*24930*/  IMAD.MOV.U32 R9, RZ, RZ, R43 ;  /* 0x000000ffff097224 */ /* 0x000fc600078e002b */
[----:B-1----:R-:W5:Y:S04]  /*24940*/  LDL.LU R43, [R1+0x7d8] ;  /* 0x0007d800012b7983 */ /* 0x002f680000300800 */
[----:B------:R-:W-:Y:S04]  /*24950*/  STL [R1+0x3e0], R40 ;  /* 0x0003e02801007387 */ /* 0x000fe80000100800 */
[----:B------:R1:W-:Y:S02]  /*24960*/  LDGSTS.E [R3+0x6c00], [R8.64], P1 ;  /* 0x06c0000008037fae */ /* 0x0003e40008921844 */
[----:B-1----:R-:W-:Y:S01]  /*24970*/  IMAD.MOV.U32 R8, RZ, RZ, R40 ;  /* 0x000000ffff087224 */ /* 0x002fe200078e0028 */
[----:B---3--:R-:W-:-:S02]  /*24980*/  IADD3.X R41, R41, R0, RZ, P2, !PT ;  /* 0x0000000029297210 */ /* 0x008fc400017fe4ff */
[----:B----4-:R-:W-:-:S03]  /*24990*/  IADD3 R13, P2, R13, R48, RZ ;  /* 0x000000300d0d7210 */ /* 0x010fc60007f5e0ff */
[----:B------:R1:W-:Y:S01]  /*249a0*/  STL [R1+0x3dc], R41 ;  /* 0x0003dc2901007387 */ /* 0x0003e20000100800 */
[----:B------:R-:W-:-:S03]  /*249b0*/  IMAD.MOV.U32 R9, RZ, RZ, R41 ;  /* 0x000000ffff097224 */ /* 0x000fc600078e0029 */
[----:B------:R-:W3:Y:S04]  /*249c0*/  LDL.LU R44, [R1+0x7d4] ;  /* 0x0007d400012c7983 */ /* 0x000ee80000300800 */
[----:B------:R-:W-:Y:S04]  /*249d0*/  STL [R1+0x818], R13 ;  /* 0x0008180d01007387 */ /* 0x000fe80000100800 */
[----:B------:R4:W-:Y:S02]  /*249e0*/  LDGSTS.E [R3+0x6e00], [R8.64], P1 ;  /* 0x06e0000008037fae */ /* 0x0009e40008921844 */
[----:B----4-:R-:W-:-:S02]  /*249f0*/  IMAD.MOV.U32 R8, RZ, RZ, R13 ;  /* 0x000000ffff087224 */ /* 0x010fc400078e000d */
[----:B--2---:R-:W-:-:S05]  /*24a00*/  IMAD.X R15, R15, 0x1, R0, P2 ;  /* 0x000000010f0f7824 */ /* 0x004fca00010e0600 */
[----:B------:R2:W-:Y:S04]  /*24a10*/  STL [R1+0x814], R15 ;  /* 0x0008140f01007387 */ /* 0x0005e80000100800 */
[----:B------:R-:W4:Y:S04]  /*24a20*/  LDL.LU R42, [R1+0x44c] ;  /* 0x00044c00012a7983 */ /* 0x000f280000300800 */
[----:B-1----:R-:W4:Y:S01]  /*24a30*/  LDL.LU R41, [R1+0x450] ;  /* 0x0004500001297983 */ /* 0x002f220000300800 */
[----:B------:R-:W-:-:S03]  /*24a40*/  MOV R9, R15 ;  /* 0x0000000f00097202 */ /* 0x000fc60000000f00 */
[----:B------:R-:W4:Y:S04]  /*24a50*/  LDL.LU R40, [R1+0x480] ;  /* 0x0004800001287983 */ /* 0x000f280000300800 */
[----:B--2---:R-:W2:Y:S04]  /*24a60*/  LDL.LU R15, [R1+0x484] ;  /* 0x00048400010f7983 */ /* 0x004ea80000300800 */
[----:B------:R-:W2:Y:S01]  /*24a70*/  LDL.LU R13, [R1+0x48c] ;  /* 0x00048c00010d7983 */ /* 0x000ea20000300800 */
[----:B-----5:R-:W-:-:S03]  /*24a80*/  IADD3 R14, P2, R14, R48, RZ ;  /* 0x000000300e0e7210 */ /* 0x020fc60007f5e0ff */
[----:B------:R1:W-:Y:S02]  /*24a90*/  LDGSTS.E [R3+0x7c00], [R8.64], P0 ;  /* 0x07c0000008037fae */ /* 0x0003e40008121844 */
[----:B------:R-:W-:Y:S02]  /*24aa0*/  IMAD.X R53, R53, 0x1, R0, P2 ;  /* 0x0000000135357824 */ /* 0x000fe400010e0600 */
[----:B------:R5:W-:Y:S04]  /*24ab0*/  STL [R1+0x400], R14 ;  /* 0x0004000e01007387 */ /* 0x000be80000100800 */
[----:B------:R-:W-:Y:S01]  /*24ac0*/  STL [R1+0x3fc], R53 ;  /* 0x0003fc3501007387 */ /* 0x000fe20000100800 */
[----:B-1----:R-:W-:-:S03]  /*24ad0*/  IMAD.MOV.U32 R8, RZ, RZ, R14 ;  /* 0x000000ffff087224 */ /* 0x002fc600078e000e */
[----:B-----5:R-:W5:Y:S01]  /*24ae0*/  LDL.LU R14, [R1+0x488] ;  /* 0x00048800010e7983 */ /* 0x020f620000300800 */
[----:B------:R-:W-:Y:S01]  /*24af0*/  ISETP.GT.AND P1, PT, R4, 0x23, PT ;  /* 0x000000230400780c */ /* 0x000fe20003f24270 */
[----:B------:R-:W-:-:S03]  /*24b00*/  IMAD.MOV.U32 R9, RZ, RZ, R53 ;  /* 0x000000ffff097224 */ /* 0x000fc600078e0035 */
[----:B------:R-:W-:Y:S02]  /*24b10*/  SEL R5, RZ, 0x4, !P1 ;  /* 0x00000004ff057807 */ /* 0x000fe40004800000 */
[----:B------:R-:W-:Y:S01]  /*24b20*/  IADD3 R49, P2, R49, R48, RZ ;  /* 0x0000003031317210 */ /* 0x000fe20007f5e0ff */
[----:B------:R1:W-:Y:S01]  /*24b30*/  LDGSTS.E [R3+0x7e00], [R8.64], P0 ;  /* 0x07e0000008037fae */ /* 0x0003e20008121844 */
[----:B------:R-:W-:Y:S02]  /*24b40*/  SEL R5, R5, RZ, !P5 ;  /* 0x000000ff05057207 */ /* 0x000fe40006800000 */
[----:B------:R-:W-:Y:S02]  /*24b50*/  ISETP.GT.AND P0, PT, R4, 0x27, PT ;  /* 0x000000270400780c */ /* 0x000fe40003f04270 */
[----:B------:R-:W-:Y:S02]  /*24b60*/  ISETP.NE.U32.AND P1, PT, R5, RZ, PT ;  /* 0x000000ff0500720c */ /* 0x000fe40003f25070 */
[----:B------:R-:W-:-:S04]  /*24b70*/  SEL R5, RZ, 0x4, !P0 ;  /* 0x00000004ff057807 */ /* 0x000fc80004000000 */
[----:B------:R-:W-:Y:S02]  /*24b80*/  SEL R5, R5, RZ, !P5 ;  /* 0x000000ff05057207 */ /* 0x000fe40006800000 */
[----:B-1----:R-:W-:Y:S02]  /*24b90*/  MOV R8, R49 ;  /* 0x0000003100087202 */ /* 0x002fe40000000f00 */
[----:B------:R-:W-:Y:S01]  /*24ba0*/  ISETP.NE.U32.AND P0, PT, R5, RZ, PT ;  /* 0x000000ff0500720c */ /* 0x000fe20003f05070 */
[----:B------:R-:W-:Y:S01]  /*24bb0*/  STL [R1+0x7f8], R49 ;  /* 0x0007f83101007387 */ /* 0x000fe20000100800 */
[----:B------:R-:W-:-:S04]  /*24bc0*/  IMAD.X R52, R52, 0x1, R0, P2 ;  /* 0x0000000134347824 */ /* 0x000fc800010e0600 */
[----:B------:R-:W-:Y:S01]  /*24bd0*/  IMAD.MOV.U32 R9, RZ, RZ, R52 ;  /* 0x000000ffff097224 */ /* 0x000fe200078e0034 */
[----:B------:R-:W-:-:S04]  /*24be0*/  IADD3 R46, P2, R46, R48, RZ ;  /* 0x000000302e2e7210 */ /* 0x000fc80007f5e0ff */
[----:B------:R1:W-:Y:S01]  /*24bf0*/  LDGSTS.E [R3+0x8c00], [R8.64], P1 ;  /* 0x08c0000008037fae */ /* 0x0003e20008921844 */
[----:B------:R-:W-:Y:S01]  /*24c00*/  IMAD.X R47, R47, 0x1, R0, P2 ;  /* 0x000000012f2f7824 */ /* 0x000fe200010e0600 */
[----:B------:R-:W-:Y:S01]  /*24c10*/  IADD3 R43, P2, R43, R48, RZ ;  /* 0x000000302b2b7210 */ /* 0x000fe20007f5e0ff */
[----:B-1----:R-:W-:Y:S02]  /*24c20*/  IMAD.MOV.U32 R8, RZ, RZ, R46 ;  /* 0x000000ffff087224 */ /* 0x002fe400078e002e */
[----:B------:R-:W-:-:S05]  /*24c30*/  IMAD.MOV.U32 R9, RZ, RZ, R47 ;  /* 0x000000ffff097224 */ /* 0x000fca00078e002f */
[----:B------:R1:W-:Y:S01]  /*24c40*/  LDGSTS.E [R3+0x8e00], [R8.64], P1 ;  /* 0x08e0000008037fae */ /* 0x0003e20008921844 */
[----:B------:R-:W-:-:S04]  /*24c50*/  ISETP.GT.AND P1, PT, R4, 0x2b, PT ;  /* 0x0000002b0400780c */ /* 0x000fc80003f24270 */
[----:B------:R-:W-:Y:S01]  /*24c60*/  SEL R5, RZ, 0x4, !P1 ;  /* 0x00000004ff057807 */ /* 0x000fe20004800000 */
[----:B-1----:R-:W-:-:S03]  /*24c70*/  IMAD.MOV.U32 R8, RZ, RZ, R43 ;  /* 0x000000ffff087224 */ /* 0x002fc600078e002b */
[----:B------:R-:W-:Y:S01]  /*24c80*/  SEL R5, R5, RZ, !P5 ;  /* 0x000000ff05057207 */ /* 0x000fe20006800000 */
[----:B------:R-:W-:Y:S03]  /*24c90*/  STL [R1+0x7f4], R52 ;  /* 0x0007f43401007387 */ /* 0x000fe60000100800 */
[----:B------:R-:W-:Y:S01]  /*24ca0*/  ISETP.NE.U32.AND P1, PT, R5, RZ, PT ;  /* 0x000000ff0500720c */ /* 0x000fe20003f25070 */
[----:B------:R-:W-:Y:S04]  /*24cb0*/  STL [R1+0x420], R46 ;  /* 0x0004202e01007387 */ /* 0x000fe80000100800 */
[----:B------:R-:W-:Y:S04]  /*24cc0*/  STL [R1+0x41c], R47 ;  /* 0x00041c2f01007387 */ /* 0x000fe80000100800 */
[----:B------:R-:W-:Y:S01]  /*24cd0*/  STL [R1+0x7d8], R43 ;  /* 0x0007d82b01007387 */ /* 0x000fe20000100800 */
[----:B------:R-:W-:Y:S01]  /*24ce0*/  HMMA.1688.F32.TF32 R20, R140, R54, R20 ;  /* 0x000000368c14723c */ /* 0x000fe20000081014 */
[----:B---3--:R-:W-:-:S05]  /*24cf0*/  IADD3.X R44, R44, R0, RZ, P2, !PT ;  /* 0x000000002c2c7210 */ /* 0x008fca00017fe4ff */
[----:B------:R-:W-:-:S05]  /*24d00*/  IMAD.MOV.U32 R9, RZ, RZ, R44 ;  /* 0x000000ffff097224 */ /* 0x000fca00078e002c */
[----:B------:R1:W-:Y:S04]  /*24d10*/  LDGSTS.E [R3+0x9c00], [R8.64], P0 ;  /* 0x09c0000008037fae */ /* 0x0003e80008121844 */
[----:B------:R-:W-:Y:S01]  /*24d20*/  STL [R1+0x7d4], R44 ;  /* 0x0007d42c01007387 */ /* 0x000fe20000100800 */
[----:B----4-:R-:W-:-:S05]  /*24d30*/  IADD3 R41, P2, R41, R48, RZ ;  /* 0x0000003029297210 */ /* 0x010fca0007f5e0ff */
[----:B------:R-:W-:Y:S02]  /*24d40*/  IMAD.X R42, R42, 0x1, R0, P2 ;  /* 0x000000012a2a7824 */ /* 0x000fe400010e0600 */
[----:B-1----:R-:W-:-:S03]  /*24d50*/  IMAD.MOV.U32 R8, RZ, RZ, R41 ;  /* 0x000000ffff087224 */ /* 0x002fc600078e0029 */
[----:B------:R-:W-:Y:S02]  /*24d60*/  MOV R9, R42 ;  /* 0x0000002a00097202 */ /* 0x000fe40000000f00 */
[----:B--2---:R-:W-:-:S03]  /*24d70*/  IADD3 R15, P2, R15, R48, RZ ;  /* 0x000000300f0f7210 */ /* 0x004fc60007f5e0ff */
[----:B------:R1:W-:Y:S01]  /*24d80*/  LDGSTS.E [R3+0x9e00], [R8.64], P0 ;  /* 0x09e0000008037fae */ /* 0x0003e20008121844 */
[----:B------:R-:W-:Y:S01]  /*24d90*/  IADD3 R13, P0, R13, R48, RZ ;  /* 0x000000300d0d7210 */ /* 0x000fe20007f1e0ff */
[----:B------:R-:W-:Y:S02]  /*24da0*/  IMAD.X R40, R40, 0x1, R0, P2 ;  /* 0x0000000128287824 */ /* 0x000fe400010e0600 */
[----:B------:R-:W-:Y:S04]  /*24db0*/  STL [R1+0x450], R41 ;  /* 0x0004502901007387 */ /* 0x000fe80000100800 */
[----:B------:R2:W-:Y:S04]  /*24dc0*/  STL [R1+0x44c], R42 ;  /* 0x00044c2a01007387 */ /* 0x0005e80000100800 */
[----:B------:R-:W-:Y:S01]  /*24dd0*/  STL [R1+0x484], R15 ;  /* 0x0004840f01007387 */ /* 0x000fe20000100800 */
[----:B-1----:R-:W-:-:S02]  /*24de0*/  IMAD.MOV.U32 R8, RZ, RZ, R15 ;  /* 0x000000ffff087224 */ /* 0x002fc400078e000f */
[----:B-----5:R-:W-:Y:S01]  /*24df0*/  IMAD.X R14, R14, 0x1, R0, P0 ;  /* 0x000000010e0e7824 */ /* 0x020fe200000e0600 */
[----:B------:R-:W-:Y:S01]  /*24e00*/  STL [R1+0x480], R40 ;  /* 0x0004802801007387 */ /* 0x000fe20000100800 */
[----:B------:R-:W-:-:S03]  /*24e10*/  IMAD.MOV.U32 R9, RZ, RZ, R40 ;  /* 0x000000ffff097224 */ /* 0x000fc600078e0028 */
[----:B------:R-:W-:Y:S04]  /*24e20*/  STL [R1+0x48c], R13 ;  /* 0x00048c0d01007387 */ /* 0x000fe80000100800 */
[----:B------:R1:W-:Y:S04]  /*24e30*/  STL [R1+0x488], R14 ;  /* 0x0004880e01007387 */ /* 0x0003e80000100800 */
[----:B------:R-:W3:Y:S04]  /*24e40*/  LDL.LU R144, [R1+0x4c0] ;  /* 0x0004c00001907983 */ /* 0x000ee80000300800 */
[----:B------:R4:W-:Y:S04]  /*24e50*/  LDGSTS.E [R3+0xac00], [R8.64], P1 ;  /* 0x0ac0000008037fae */ /* 0x0009e80008921844 */
[----:B------:R-:W5:Y:S04]  /*24e60*/  LDL.LU R55, [R1+0x4c4] ;  /* 0x0004c40001377983 */ /* 0x000f680000300800 */
[----:B--2---:R-:W2:Y:S01]  /*24e70*/  LDL.LU R42, [R1+0x4c8] ;  /* 0x0004c800012a7983 */ /* 0x004ea20000300800 */
[----:B----4-:R-:W-:-:S03]  /*24e80*/  IMAD.MOV.U32 R9, RZ, RZ, R14 ;  /* 0x000000ffff097224 */ /* 0x010fc600078e000e */
[----:B-1----:R-:W4:Y:S04]  /*24e90*/  LDL.LU R14, [R1+0x4cc] ;  /* 0x0004cc00010e7983 */ /* 0x002f280000300800 */
[----:B------:R-:W2:Y:S01]  /*24ea0*/  LDL.LU R54, [R1+0x748] ;  /* 0x0007480001367983 */ /* 0x000ea20000300800 */
[----:B------:R-:W-:-:S03]  /*24eb0*/  MOV R8, R13 ;  /* 0x0000000d00087202 */ /* 0x000fc60000000f00 */
[----:B------:R-:W2:Y:S04]  /*24ec0*/  LDL.LU R43, [R1+0x74c] ;  /* 0x00074c00012b7983 */ /* 0x000ea80000300800 */
[----:B------:R-:W2:Y:S04]  /*24ed0*/  LDL.LU R52, [R1+0x740] ;  /* 0x0007400001347983 */ /* 0x000ea80000300800 */
[----:B------:R-:W2:Y:S04]  /*24ee0*/  LDL.LU R13, [R1+0x744] ;  /* 0x00074400010d7983 */ /* 0x000ea80000300800 */
[----:B------:R-:W2:Y:S04]  /*24ef0*/  LDL.LU R49, [R1+0x738] ;  /* 0x0007380001317983 */ /* 0x000ea80000300800 */
[----:B------:R-:W2:Y:S04]  /*24f00*/  LDL.LU R41, [R1+0x73c] ;  /* 0x00073c0001297983 */ /* 0x000ea80000300800 */
[----:B------:R-:W2:Y:S04]  /*24f10*/  LDL.LU R47, [R1+0x4e0] ;  /* 0x0004e000012f7983 */ /* 0x000ea80000300800 */
[----:B------:R-:W2:Y:S04]  /*24f20*/  LDL.LU R40, [R1+0x4e4] ;  /* 0x0004e40001287983 */ /* 0x000ea80000300800 */
[----:B------:R-:W1:Y:S01]  /*24f30*/  S2R R53, SR_TID.X ;  /* 0x0000000000357919 */ /* 0x000e620000002100 */
[----:B------:R-:W-:-:S02]  /*24f40*/  ISETP.GT.AND P0, PT, R4, 0x2f, PT ;  /* 0x0000002f0400780c */ /* 0x000fc40003f04270 */
[C---:B------:R-:W-:Y:S01]  /*24f50*/  ISETP.GT.AND P3, PT, R4.reuse, 0x37, PT ;  /* 0x000000370400780c */ /* 0x040fe20003f64270 */
[----:B------:R1:W-:Y:S01]  /*24f60*/  LDGSTS.E [R3+0xae00], [R8.64], P1 ;  /* 0x0ae0000008037fae */ /* 0x0003e20008921844 */
[----:B------:R-:W-:Y:S02]  /*24f70*/  SEL R5, RZ, 0x4, !P0 ;  /* 0x00000004ff057807 */ /* 0x000fe40004000000 */
[C---:B------:R-:W-:Y:S01]  /*24f80*/  ISETP.GT.AND P0, PT, R4.reuse, 0x33, PT ;  /* 0x000000330400780c */ /* 0x040fe20003f04270 */
[----:B------:R-:W2:Y:S01]  /*24f90*/  LDL.LU R15, [R1+0x734] ;  /* 0x00073400010f7983 */ /* 0x000ea20000300800 */
[----:B------:R-:W-:Y:S02]  /*24fa0*/  SEL R5, R5, RZ, !P5 ;  /* 0x000000ff05057207 */ /* 0x000fe40006800000 */
[C---:B------:R-:W-:Y:S01]  /*24fb0*/  ISETP.GT.AND P1, PT, R4.reuse, 0x3b, PT ;  /* 0x0000003b0400780c */ /* 0x040fe20003f24270 */
[----:B------:R-:W2:Y:S01]  /*24fc0*/  LDL.LU R44, [R1+0x504] ;  /* 0x00050400012c7983 */ /* 0x000ea20000300800 */
[----:B------:R-:W-:-:S02]  /*24fd0*/  ISETP.GT.AND P2, PT, R4, 0x3f, PT ;  /* 0x0000003f0400780c */ /* 0x000fc40003f44270 */
[----:B------:R-:W-:Y:S02]  /*24fe0*/  ISETP.NE.U32.AND P6, PT, R5, RZ, PT ;  /* 0x000000ff0500720c */ /* 0x000fe40003fc5070 */
[----:B------:R-:W-:Y:S02]  /*24ff0*/  SEL R5, RZ, 0x4, !P0 ;  /* 0x00000004ff057807 */ /* 0x000fe40004000000 */
[----:B-1----:R-:W-:-:S04]  /*25000*/  LOP3.LUT R46, R53, 0x3f, RZ, 0xc0, !PT ;  /* 0x0000003f352e7812 */ /* 0x002fc800078ec0ff */
[----:B------:R-:W-:Y:S02]  /*25010*/  ISETP.GE.AND P4, PT, R46, R4, PT ;  /* 0x000000042e00720c */ /* 0x000fe40003f86270 */
[----:B------:R-:W-:Y:S02]  /*25020*/  SEL R4, RZ, 0x4, !P3 ;  /* 0x00000004ff047807 */ /* 0x000fe40005800000 */
[----:B------:R-:W-:Y:S02]  /*25030*/  SEL R5, R5, RZ, !P5 ;  /* 0x000000ff05057207 */ /* 0x000fe40006800000 */
[----:B------:R-:W-:Y:S02]  /*25040*/  SEL R4, R4, RZ, !P5 ;  /* 0x000000ff04047207 */ /* 0x000fe40006800000 */
[----:B------:R-:W-:Y:S02]  /*25050*/  ISETP.NE.U32.AND P0, PT, R5, RZ, PT ;  /* 0x000000ff0500720c */ /* 0x000fe40003f05070 */
[----:B------:R-:W-:-:S02]  /*25060*/  ISETP.NE.U32.AND P3, PT, R4, RZ, PT ;  /* 0x000000ff0400720c */ /* 0x000fc40003f65070 */
[----:B------:R-:W-:Y:S02]  /*25070*/  SEL R4, RZ, 0x4, !P2 ;  /* 0x00000004ff047807 */ /* 0x000fe40005000000 */
[----:B------:R-:W-:Y:S02]  /*25080*/  SEL R5, RZ, 0x4, !P1 ;  /* 0x00000004ff057807 */ /* 0x000fe40004800000 */
[----:B------:R-:W-:Y:S02]  /*25090*/  SEL R4, R4, RZ, !P5 ;  /* 0x000000ff04047207 */ /* 0x000fe40006800000 */
[----:B------:R-:W-:Y:S01]  /*250a0*/  SEL R5, R5, RZ, !P5 ;  /* 0x000000ff05057207 */ /* 0x000fe20006800000 */
[----:B------:R-:W-:Y:S01]  /*250b0*/  HMMA.1688.F32.TF32 R28, R140, R10, R28 ;  /* 0x0000000a8c1c723c */ /* 0x000fe2000008101c */
[----:B------:R-:W-:-:S04]  /*250c0*/  SEL R8, RZ, 0x4, P4 ;  /* 0x00000004ff087807 */ /* 0x000fc80002000000 */
[----:B------:R-:W-:-:S03]  /*250d0*/  SEL R8, R8, RZ, !P5 ;  /* 0x000000ff08087207 */ /* 0x000fc60006800000 */
[----:B------:R-:W-:Y:S01]  /*250e0*/  HMMA.1688.F32.TF32 R36, R140, R6, R36 ;  /* 0x000000068c24723c */ /* 0x000fe20000081024 */
[----:B-----5:R-:W-:-:S05]  /*250f0*/  IADD3 R55, P2, R55, R48, RZ ;  /* 0x0000003037377210 */ /* 0x020fca0007f5e0ff */
[----:B---3--:R-:W-:Y:S01]  /*25100*/  IMAD.X R144, R144, 0x1, R0, P2 ;  /* 0x0000000190907824 */ /* 0x008fe200010e0600 */
[----:B----4-:R-:W-:Y:S01]  /*25110*/  IADD3 R14, P1, R14, R48, RZ ;  /* 0x000000300e0e7210 */ /* 0x010fe20007f3e0ff */
[----:B------:R-:W-:Y:S01]  /*25120*/  STL [R1+0x4c4], R55 ;  /* 0x0004c43701007387 */ /* 0x000fe20000100800 */
[----:B------:R-:W-:-:S03]  /*25130*/  ISETP.NE.U32.AND P2, PT, R5, RZ, PT ;  /* 0x000000ff0500720c */ /* 0x000fc60003f45070 */
[----:B--2---:R-:W-:Y:S01]  /*25140*/  IMAD.X R42, R42, 0x1, R0, P1 ;  /* 0x000000012a2a7824 */ /* 0x004fe200008e0600 */
[----:B------:R-:W-:Y:S01]  /*25150*/  ISETP.NE.U32.AND P1, PT, R4, RZ, PT ;  /* 0x000000ff0400720c */ /* 0x000fe20003f25070 */
[----:B------:R1:W-:Y:S01]  /*25160*/  STL [R1+0x4cc], R14 ;  /* 0x0004cc0e01007387 */ /* 0x0003e20000100800 */
[----:B------:R-:W-:Y:S01]  /*25170*/  IMAD.MOV.U32 R4, RZ, RZ, R55 ;  /* 0x000000ffff047224 */ /* 0x000fe200078e0037 */
[----:B------:R-:W-:Y:S02]  /*25180*/  MOV R5, R144 ;  /* 0x0000009000057202 */ /* 0x000fe40000000f00 */
[----:B------:R-:W-:Y:S04]  /*25190*/  STL [R1+0x4c0], R144 ;  /* 0x0004c09001007387 */ /* 0x000fe80000100800 */
[----:B------:R2:W-:Y:S04]  /*251a0*/  STL [R1+0x4c8], R42 ;  /* 0x0004c82a01007387 */ /* 0x0005e80000100800 */
[----:B------:R-:W3:Y:S04]  /*251b0*/  LDL.LU R10, [R1+0x730] ;  /* 0x00073000010a7983 */ /* 0x000ee80000300800 */
[----:B------:R4:W-:Y:S04]  /*251c0*/  LDGSTS.E [R3+0xbc00], [R4.64], P6 ;  /* 0x0bc0000004037fae */ /* 0x0009e8000b121844 */
[----:B------:R-:W5:Y:S01]  /*251d0*/  LDL.LU R9, [R1+0x500] ;  /* 0x0005000001097983 */ /* 0x000f620000300800 */
[----:B----4-:R-:W-:-:S03]  /*251e0*/  IMAD.MOV.U32 R4, RZ, RZ, R14 ;  /* 0x000000ffff047224 */ /* 0x010fc600078e000e */
[----:B-1----:R-:W4:Y:S01]  /*251f0*/  LDL.LU R14, [R1+0x72c] ;  /* 0x00072c00010e7983 */ /* 0x002f220000300800 */
[-C--:B------:R-:W-:Y:S01]  /*25200*/  IADD3 R43, P4, R43, R48.reuse, RZ ;  /* 0x000000302b2b7210 */ /* 0x080fe20007f9e0ff */
[----:B------:R-:W-:Y:S01]  /*25210*/  IMAD.MOV.U32 R5, RZ, RZ, R42 ;  /* 0x000000ffff057224 */ /* 0x000fe200078e002a */
[----:B------:R-:W-:-:S03]  /*25220*/  IADD3 R13, P5, R13, R48, RZ ;  /* 0x000000300d0d7210 */ /* 0x000fc60007fbe0ff */
[----:B------:R-:W-:Y:S01]  /*25230*/  IMAD.X R54, R54, 0x1, R0, P4 ;  /* 0x0000000136367824 */ /* 0x000fe200020e0600 */
[----:B------:R1:W-:Y:S04]  /*25240*/  STL [R1+0x74c], R43 ;  /* 0x00074c2b01007387 */ /* 0x0003e80000100800 */
[----:B--2---:R-:W2:Y:S04]  /*25250*/  LDL.LU R42, [R1+0x524] ;  /* 0x00052400012a7983 */ /* 0x004ea80000300800 */
[----:B------:R1:W-:Y:S04]  /*25260*/  LDGSTS.E [R3+0xbe00], [R4.64], P6 ;  /* 0x0be0000004037fae */ /* 0x0003e8000b121844 */
[----:B------:R1:W-:Y:S04]  /*25270*/  STL [R1+0x744], R13 ;  /* 0x0007440d01007387 */ /* 0x0003e80000100800 */
[----:B------:R-:W-:Y:S01]  /*25280*/  STL [R1+0x748], R54 ;  /* 0x0007483601007387 */ /* 0x000fe20000100800 */
[----:B-1----:R-:W-:-:S03]  /*25290*/  MOV R4, R43 ;  /* 0x0000002b00047202 */ /* 0x002fc60000000f00 */
[----:B------:R-:W2:Y:S01]  /*252a0*/  LDL.LU R43, [R1+0x728] ;  /* 0x00072800012b7983 */ /* 0x000ea20000300800 */
[-C--:B------:R-:W-:Y:S01]  /*252b0*/  IADD3 R41, P6, R41, R48.reuse, RZ ;  /* 0x0000003029297210 */ /* 0x080fe20007fde0ff */
[----:B------:R-:W-:Y:S02]  /*252c0*/  IMAD.X R52, R52, 0x1, R0, P5 ;  /* 0x0000000134347824 */ /* 0x000fe400028e0600 */
[----:B------:R-:W-:Y:S02]  /*252d0*/  IMAD.MOV.U32 R5, RZ, RZ, R54 ;  /* 0x000000ffff057224 */ /* 0x000fe400078e0036 */
[----:B------:R1:W-:Y:S04]  /*252e0*/  STL [R1+0x73c], R41 ;  /* 0x00073c2901007387 */ /* 0x0003e80000100800 */
[----:B------:R-:W-:Y:S04]  /*252f0*/  STL [R1+0x740], R52 ;  /* 0x0007403401007387 */ /* 0x000fe80000100800 */
[----:B------:R-:W2:Y:S01]  /*25300*/  LDL.LU R7, [R1+0x724] ;  /* 0x0007240001077983 */ /* 0x000ea20000300800 */
[----:B------:R-:W-:-:S03]  /*25310*/  IADD3 R40, P5, R40, R48, RZ ;  /* 0x0000003028287210 */ /* 0x000fc60007fbe0ff */
[----:B------:R-:W2:Y:S01]  /*25320*/  LDL.LU R6, [R1+0x520] ;  /* 0x0005200001067983 */ /* 0x000ea20000300800 */
[----:B------:R-:W-:-:S03]  /*25330*/  IMAD.X R49, R49, 0x1, R0, P6 ;  /* 0x0000000131317824 */ /* 0x000fc600030e0600 */
[----:B------:R1:W-:Y:S04]  /*25340*/  LDGSTS.E [R3+0xcc00], [R4.64], P0 ;  /* 0x0cc0000004037fae */ /* 0x0003e80008121844 */
[----:B------:R1:W-:Y:S02]  /*25350*/  STL [R1+0x4e4], R40 ;  /* 0x0004e42801007387 */ /* 0x0003e40000100800 */
[----:B-1----:R-:W-:Y:S02]  /*25360*/  IMAD.MOV.U32 R4, RZ, RZ, R13 ;  /* 0x000000ffff047224 */ /* 0x002fe400078e000d */
[----:B------:R-:W-:Y:S01]  /*25370*/  IMAD.MOV.U32 R5, RZ, RZ, R52 ;  /* 0x000000ffff057224 */ /* 0x000fe200078e0034 */
[----:B------:R1:W-:Y:S04]  /*25380*/  STL [R1+0x738], R49 ;  /* 0x0007383101007387 */ /* 0x0003e80000100800 */
[----:B------:R1:W-:Y:S04]  /*25390*/  LDGSTS.E [R3+0xce00], [R4.64], P0 ;  /* 0x0ce0000004037fae */ /* 0x0003e80008121844 */
[----:B------:R-:W2:Y:S01]  /*253a0*/  LDL.LU R13, [R1+0x71c] ;  /* 0x00071c00010d7983 */ /* 0x000ea20000300800 */
[----:B-1----:R-:W-:-:S03]  /*253b0*/  IMAD.MOV.U32 R4, RZ, RZ, R41 ;  /* 0x000000ffff047224 */ /* 0x002fc600078e0029 */
[----:B------:R-:W2:Y:S01]  /*253c0*/  LDL.LU R41, [R1+0x720] ;  /* 0x0007200001297983 */ /* 0x000ea20000300800 */
[----:B------:R-:W-:Y:S01]  /*253d0*/  IADD3 R15, P0, R15, R48, RZ ;  /* 0x000000300f0f7210 */ /* 0x000fe20007f1e0ff */
[----:B------:R-:W-:Y:S01]  /*253e0*/  IMAD.MOV.U32 R5, RZ, RZ, R49 ;  /* 0x000000ffff057224 */ /* 0x000fe200078e0031 */
[----:B------:R-:W-:Y:S02]  /*253f0*/  IADD3.X R47, R47, R0, RZ, P5, !PT ;  /* 0x000000002f2f7210 */ /* 0x000fe40002ffe4ff */
[----:B------:R-:W-:Y:S01]  /*25400*/  IADD3 R44, P5, R44, R48, RZ ;  /* 0x000000302c2c7210 */ /* 0x000fe20007fbe0ff */
[----:B------:R1:W-:Y:S04]  /*25410*/  STL [R1+0x734], R15 ;  /* 0x0007340f01007387 */ /* 0x0003e80000100800 */
[----:B------:R1:W-:Y:S01]  /*25420*/  LDGSTS.E [R3+0xdc00], [R4.64], P3 ;  /* 0x0dc0000004037fae */ /* 0x0003e20009921844 */
[----:B------:R-:W-:-:S03]  /*25430*/  ISETP.NE.U32.AND P4, PT, R8, RZ, PT ;  /* 0x000000ff0800720c */ /* 0x000fc60003f85070 */
[----:B------:R3:W-:Y:S01]  /*25440*/  STL [R1+0x4e0], R47 ;  /* 0x0004e02f01007387 */ /* 0x0007e20000100800 */
[----:B-1----:R-:W-:-:S03]  /*25450*/  IMAD.MOV.U32 R4, RZ, RZ, R40 ;  /* 0x000000ffff047224 */ /* 0x002fc600078e0028 */
[----:B------:R-:W2:Y:S04]  /*25460*/  LDL.LU R40, [R1+0x718] ;  /* 0x0007180001287983 */ /* 0x000ea80000300800 */
[----:B------:R-:W-:Y:S01]  /*25470*/  STL [R1+0x504], R44 ;  /* 0x0005042c01007387 */ /* 0x000fe20000100800 */
[----:B------:R-:W-:-:S03]  /*25480*/  MOV R5, R47 ;  /* 0x0000002f00057202 */ /* 0x000fc60000000f00 */
[----:B------:R-:W1:Y:S04]  /*25490*/  S2R R49, SR_TID.X ;  /* 0x0000000000317919 */ /* 0x000e680000002100 */
[----:B------:R1:W-:Y:S02]  /*254a0*/  LDGSTS.E [R3+0xde00], [R4.64], P3 ;  /* 0x0de0000004037fae */ /* 0x0003e40009921844 */
[----:B-1----:R-:W-:Y:S02]  /*254b0*/  IMAD.MOV.U32 R4, RZ, RZ, R15 ;  /* 0x000000ffff047224 */ /* 0x002fe400078e000f */
[----:B------:R-:W-:-:S05]  /*254c0*/  IMAD.MOV.U32 R15, RZ, RZ, c[0x0][0x18c] ;  /* 0x00006300ff0f7624 */ /* 0x000fca00078e00ff */
[----:B------:R-:W-:-:S05]  /*254d0*/  SHF.L.U32 R15, R15, 0x6, RZ ;  /* 0x000000060f0f7819 */ /* 0x000fca00000006ff */
[----:B------:R-:W-:Y:S01]  /*254e0*/  IMAD.SHL.U32 R15, R15, 0x4, RZ ;  /* 0x000000040f0f7824 */ /* 0x000fe200078e00ff */
[----:B------:R-:W-:Y:S02]  /*254f0*/  SHF.R.S32.HI R52, RZ, 0x6, R49 ;  /* 0x00000006ff347819 */ /* 0x000fe40000011431 */
[----:B------:R-:W-:Y:S02]  /*25500*/  LOP3.LUT R49, R49, 0x3f, RZ, 0xc0, !PT ;  /* 0x0000003f31317812 */ /* 0x000fe400078ec0ff */
[----:B------:R-:W-:Y:S01]  /*25510*/  SGXT R52, R52, 0x1 ;  /* 0x000000013434781a */ /* 0x000fe20000000200 */
[----:B---3--:R-:W-:-:S05]  /*25520*/  IMAD.X R10, R10, 0x1, R0, P0 ;  /* 0x000000010a0a7824 */ /* 0x008fca00000e0600 */
[----:B------:R1:W-:Y:S01]  /*25530*/  STL [R1+0x730], R10 ;  /* 0x0007300a01007387 */ /* 0x0003e20000100800 */
[----:B-----5:R-:W-:-:S03]  /*25540*/  IMAD.X R9, R9, 0x1, R0, P5 ;  /* 0x0000000109097824 */ /* 0x020fc600028e0600 */
[----:B------:R-:W3:Y:S04]  /*25550*/  LDL.LU R8, [R1+0x714] ;  /* 0x0007140001087983 */ /* 0x000ee80000300800 */
[----:B------:R-:W5:Y:S01]  /*25560*/  LDL.LU R11, [R1+0x70c] ;  /* 0x00070c00010b7983 */ /* 0x000f620000300800 */
[----:B----4-:R-:W-:-:S05]  /*25570*/  IADD3 R14, P0, R14, R48, RZ ;  /* 0x000000300e0e7210 */ /* 0x010fca0007f1e0ff */
[----:B------:R-:W-:Y:S04]  /*25580*/  STL [R1+0x72c], R14 ;  /* 0x00072c0e01007387 */ /* 0x000fe80000100800 */
[----:B------:R4:W-:Y:S04]  /*25590*/  STL [R1+0x500], R9 ;  /* 0x0005000901007387 */ /* 0x0009e80000100800 */
[----:B------:R-:W5:Y:S01]  /*255a0*/  LDL.LU R47, [R1+0x710] ;  /* 0x00071000012f7983 */ /* 0x000f620000300800 */
[----:B------:R-:W-:Y:S01]  /*255b0*/  IMAD.MOV.U32 R5, RZ, RZ, R10 ;  /* 0x000000ffff057224 */ /* 0x000fe200078e000a */
[----:B--2---:R-:W-:-:S02]  /*255c0*/  IADD3 R42, P3, R42, R48, RZ ;  /* 0x000000302a2a7210 */ /* 0x004fc40007f7e0ff */
[----:B-1----:R-:W2:Y:S04]  /*255d0*/  LDL.LU R10, [R1+0x704] ;  /* 0x00070400010a7983 */ /* 0x002ea80000300800 */
[----:B------:R1:W-:Y:S04]  /*255e0*/  LDGSTS.E [R3+0xec00], [R4.64], P2 ;  /* 0x0ec0000004037fae */ /* 0x0003e80009121844 */
[----:B------:R-:W-:Y:S01]  /*255f0*/  STL [R1+0x524], R42 ;  /* 0x0005242a01007387 */ /* 0x000fe20000100800 */
[----:B------:R-:W-:Y:S02]  /*25600*/  IMAD.X R43, R43, 0x1, R0, P0 ;  /* 0x000000012b2b7824 */ /* 0x000fe400000e0600 */
[----:B-1----:R-:W-:-:S02]  /*25610*/  IMAD.MOV.U32 R4, RZ, RZ, R44 ;  /* 0x000000ffff047224 */ /* 0x002fc400078e002c */
[----:B------:R-:W-:Y:S01]  /*25620*/  IMAD.MOV.U32 R5, RZ, RZ, R9 ;  /* 0x000000ffff057224 */ /* 0x000fe200078e0009 */
[----:B------:R-:W2:Y:S04]  /*25630*/  LDL.LU R44, [R1+0x708] ;  /* 0x00070800012c7983 */ /* 0x000ea80000300800 */
[----:B----4-:R-:W4:Y:S04]  /*25640*/  LDL.LU R9, [R1+0x6fc] ;  /* 0x0006fc0001097983 */ /* 0x010f280000300800 */
[----:B------:R1:W-:Y:S04]  /*25650*/  LDGSTS.E [R3+0xee00], [R4.64], P2 ;  /* 0x0ee0000004037fae */ /* 0x0003e80009121844 */
[----:B------:R1:W-:Y:S02]  /*25660*/  STL [R1+0x728], R43 ;  /* 0x0007282b01007387 */ /* 0x0003e40000100800 */
[----:B-1----:R-:W-:-:S02]  /*25670*/  IMAD.MOV.U32 R5, RZ, RZ, R43 ;  /* 0x000000ffff057224 */ /* 0x002fc400078e002b */
[----:B------:R-:W4:Y:S01]  /*25680*/  LDL.LU R43, [R1+0x700] ;  /* 0x00070000012b7983 */ /* 0x000f220000300800 */
[----:B------:R-:W-:Y:S01]  /*25690*/  IADD3 R7, P0, R7, R15, RZ ;  /* 0x0000000f07077210 */ /* 0x000fe20007f1e0ff */
[----:B------:R-:W-:Y:S01]  /*256a0*/  IMAD.MOV.U32 R4, RZ, RZ, R14 ;  /* 0x000000ffff047224 */ /* 0x000fe200078e000e */
[----:B------:R-:W-:-:S03]  /*256b0*/  IADD3.X R6, R6, R0, RZ, P3, !PT ;  /* 0x0000000006067210 */ /* 0x000fc60001ffe4ff */
[----:B------:R-:W-:Y:S04]  /*256c0*/  STL [R1+0x724], R7 ;  /* 0x0007240701007387 */ /* 0x000fe80000100800 */
[----:B------:R1:W-:Y:S04]  /*256d0*/  LDGSTS.E [R3+0xfc00], [R4.64], P1 ;  /* 0x0fc0000004037fae */ /* 0x0003e80008921844 */
[----:B------:R1:W-:Y:S04]  /*256e0*/  STL [R1+0x520], R6 ;  /* 0x0005200601007387 */ /* 0x0003e80000100800 */
[----:B------:R-:W4:Y:S01]  /*256f0*/  LDL.LU R14, [R1+0x6f4] ;  /* 0x0006f400010e7983 */ /* 0x000f220000300800 */
[----:B-1----:R-:W-:Y:S01]  /*25700*/  MOV R5, R6 ;  /* 0x0000000600057202 */ /* 0x002fe20000000f00 */
[----:B------:R-:W-:-:S02]  /*25710*/  IMAD.MOV.U32 R4, RZ, RZ, R42 ;  /* 0x000000ffff047224 */ /* 0x000fc400078e002a */
[----:B------:R-:W-:Y:S01]  /*25720*/  IMAD.SHL.U32 R6, R49, 0x4, RZ ;  /* 0x0000000431067824 */ /* 0x000fe200078e00ff */
[----:B------:R-:W4:Y:S01]  /*25730*/  LDL.LU R42, [R1+0x6f8] ;  /* 0x0006f800012a7983 */ /* 0x000f220000300800 */
[----:B------:R-:W-:Y:S01]  /*25740*/  IADD3 R13, P2, R13, R15, RZ ;  /* 0x0000000f0d0d7210 */ /* 0x000fe20007f5e0ff */
[----:B------:R-:W-:Y:S02]  /*25750*/  IMAD.X R41, R41, 0x1, R2, P0 ;  /* 0x0000000129297824 */ /* 0x000fe400000e0602 */
[----:B------:R-:W-:Y:S01]  /*25760*/  LOP3.LUT R6, R6, 0x110, R52, 0x78, !PT ;  /* 0x0000011006067812 */ /* 0x000fe200078e7834 */
[----:B------:R1:W-:Y:S04]  /*25770*/  LDGSTS.E [R3+0xfe00], [R4.64], P1 ;  /* 0x0fe0000004037fae */ /* 0x0003e80008921844 */
[----:B------:R-:W-:Y:S04]  /*25780*/  STL [R1+0x71c], R13 ;  /* 0x00071c0d01007387 */ /* 0x000fe80000100800 */
[----:B------:R1:W-:Y:S02]  /*25790*/  STL [R1+0x720], R41 ;  /* 0x0007202901007387 */ /* 0x0003e40000100800 */
[----:B-1----:R-:W-:Y:S01]  /*257a0*/  IMAD R3, R45, 0x8000, R6 ;  /* 0x000080002d037824 */ /* 0x002fe200078e0206 */
[----:B------:R-:W-:Y:S01]  /*257b0*/  MOV R5, R41 ;  /* 0x0000002900057202 */ /* 0x000fe20000000f00 */
[----:B------:R-:W4:Y:S04]  /*257c0*/  LDL.LU R6, [R1+0x6ec] ;  /* 0x0006ec0001067983 */ /* 0x000f280000300800 */
[----:B------:R-:W4:Y:S01]  /*257d0*/  LDL.LU R41, [R1+0x6f0] ;  /* 0x0006f00001297983 */ /* 0x000f220000300800 */
[----:B------:R-:W-:-:S02]  /*257e0*/  IMAD.X R40, R40, 0x1, R2, P2 ;  /* 0x0000000128287824 */ /* 0x000fc400010e0602 */
[----:B------:R-:W-:Y:S01]  /*257f0*/  IMAD.MOV.U32 R4, RZ, RZ, R7 ;  /* 0x000000ffff047224 */ /* 0x000fe200078e0007 */
[----:B------:R-:W0:Y:S04]  /*25800*/  LDGDEPBAR ;  /* 0x00000000000079af */ /* 0x000e280000000000 */
[----:B------:R1:W-:Y:S02]  /*25810*/  LDGSTS.E [R3+0x50000], [R4.64], P4 ;  /* 0x5000000004037fae */ /* 0x0003e4000a121844 */
[----:B-1----:R-:W-:Y:S02]  /*25820*/  IMAD.MOV.U32 R5, RZ, RZ, R40 ;  /* 0x000000ffff057224 */ /* 0x002fe400078e0028 */
[----:B------:R-:W-:-:S05]  /*25830*/  IMAD.MOV.U32 R4, RZ, RZ, R13 ;  /* 0x000000ffff047224 */ /* 0x000fca00078e000d */
[----:B------:R1:W-:Y:S01]  /*25840*/  LDGSTS.E [R3+0x50800], [R4.64], P4 ;  /* 0x5080000004037fae */ /* 0x0003e2000a121844 */
[-C--:B---3--:R-:W-:Y:S02]  /*25850*/  IADD3 R8, P0, R8, R15.reuse, RZ ;  /* 0x0000000f08087210 */ /* 0x088fe40007f1e0ff */
[----:B-----5:R-:W-:-:S03]  /*25860*/  IADD3 R11, P1, R11, R15, RZ ;  /* 0x0000000f0b0b7210 */ /* 0x020fc60007f3e0ff */
[----:B------:R-:W-:Y:S04]  /*25870*/  STL [R1+0x714], R8 ;  /* 0x0007140801007387 */ /* 0x000fe80000100800 */
[----:B------:R3:W-:Y:S04]  /*25880*/  STL [R1+0x718], R40 ;  /* 0x0007182801007387 */ /* 0x0007e80000100800 */
[----:B------:R-:W5:Y:S04]  /*25890*/  LDL.LU R7, [R1+0x6e4] ;  /* 0x0006e40001077983 */ /* 0x000f680000300800 */
[----:B---3--:R-:W3:Y:S01]  /*258a0*/  LDL.LU R40, [R1+0x6e8] ;  /* 0x0006e80001287983 */ /* 0x008ee20000300800 */
[----:B------:R-:W-:-:S03]  /*258b0*/  IMAD.X R47, R47, 0x1, R2, P0 ;  /* 0x000000012f2f7824 */ /* 0x000fc600000e0602 */
[----:B------:R-:W-:Y:S04]  /*258c0*/  STL [R1+0x70c], R11 ;  /* 0x00070c0b01007387 */ /* 0x000fe80000100800 */
[----:B------:R1:W-:Y:S04]  /*258d0*/  STL [R1+0x710], R47 ;  /* 0x0007102f01007387 */ /* 0x0003e80000100800 */
[----:B------:R-:W3:Y:S04]  /*258e0*/  LDL.LU R13, [R1+0x6dc] ;  /* 0x0006dc00010d7983 */ /* 0x000ee80000300800 */
[----:B------:R-:W3:Y:S01]  /*258f0*/  LDL.LU R48, [R1+0x6e0] ;  /* 0x0006e00001307983 */ /* 0x000ee20000300800 */
[----:B--2---:R-:W-:Y:S01]  /*25900*/  IADD3 R10, P0, R10, R15, RZ ;  /* 0x0000000f0a0a7210 */ /* 0x004fe20007f1e0ff */
[----:B-1----:R-:W-:Y:S01]  /*25910*/  IMAD.MOV.U32 R5, RZ, RZ, R47 ;  /* 0x000000ffff057224 */ /* 0x002fe200078e002f */
[----:B------:R-:W-:-:S03]  /*25920*/  MOV R4, R8 ;  /* 0x0000000800047202 */ /* 0x000fc60000000f00 */
[----:B------:R-:W-:Y:S01]  /*25930*/  STL [R1+0x704], R10 ;  /* 0x0007040a01007387 */ /* 0x000fe20000100800 */
[----:B------:R-:W-:-:S03]  /*25940*/  IMAD.X R44, R44, 0x1, R2, P1 ;  /* 0x000000012c2c7824 */ /* 0x000fc600008e0602 */
[----:B------:R1:W-:Y:S01]  /*25950*/  LDGSTS.E [R3+0x51000], [R4.64], P4 ;  /* 0x5100000004037fae */ /* 0x0003e2000a121844 */
[----:B----4-:R-:W-:-:S03]  /*25960*/  IADD3 R9, P1, R9, R15, RZ ;  /* 0x0000000f09097210 */ /* 0x010fc60007f3e0ff */
[----:B------:R2:W-:Y:S04]  /*25970*/  STL [R1+0x708], R44 ;  /* 0x0007082c01007387 */ /* 0x0005e80000100800 */
[----:B------:R-:W4:Y:S04]  /*25980*/  LDL.LU R8, [R1+0x6d4] ;  /* 0x0006d40001087983 */ /* 0x000f280000300800 */
[----:B------:R-:W4:Y:S01]  /*25990*/  LDL.LU R47, [R1+0x6d8] ;  /* 0x0006d800012f7983 */ /* 0x000f220000300800 */
[----:B-1----:R-:W-:-:S03]  /*259a0*/  IMAD.MOV.U32 R4, RZ, RZ, R11 ;  /* 0x000000ffff047224 */ /* 0x002fc600078e000b */
[----:B------:R-:W-:Y:S01]  /*259b0*/  STL [R1+0x6fc], R9 ;  /* 0x0006fc0901007387 */ /* 0x000fe20000100800 */
[----:B------:R-:W-:Y:S02]  /*259c0*/  IMAD.X R43, R43, 0x1, R2, P0 ;  /* 0x000000012b2b7824 */ /* 0x000fe400000e0602 */
[----:B------:R-:W-:-:S03]  /*259d0*/  IMAD.MOV.U32 R5, RZ, RZ, R44 ;  /* 0x000000ffff057224 */ /* 0x000fc600078e002c */
[----:B------:R1:W-:Y:S04]  /*259e0*/  STL [R1+0x700], R43 ;  /* 0x0007002b01007387 */ /* 0x0003e80000100800 */
[----:B------:R-:W4:Y:S04]  /*259f0*/  LDL.LU R11, [R1+0x6cc] ;  /* 0x0006cc00010b7983 */ /* 0x000f280000300800 */
[----:B--2---:R-:W2:Y:S04]  /*25a00*/  LDL.LU R44, [R1+0x6d0] ;  /* 0x0006d000012c7983 */ /* 0x004ea80000300800 */
[----:B------:R1:W-:Y:S01]  /*25a10*/  LDGSTS.E [R3+0x51800], [R4.64], P4 ;  /* 0x5180000004037fae */ /* 0x0003e2000a121844 */
[----:B------:R-:W-:-:S02]  /*25a20*/  IADD3 R14, P0, R14, R15, RZ ;  /* 0x0000000f0e0e7210 */ /* 0x000fc40007f1e0ff */
[----:B------:R-:W-:-:S03]  /*25a30*/  IADD3.X R42, R42, R2, RZ, P1, !PT ;  /* 0x000000022a2a7210 */ /* 0x000fc60000ffe4ff */
[----:B------:R-:W-:Y:S01]  /*25a40*/  STL [R1+0x6f4], R14 ;  /* 0x0006f40e01007387 */ /* 0x000fe20000100800 */
[----:B-1----:R-:W-:-:S03]  /*25a50*/  IMAD.MOV.U32 R4, RZ, RZ, R10 ;  /* 0x000000ffff047224 */ /* 0x002fc600078e000a */
[----:B------:R1:W-:Y:S01]  /*25a60*/  STL [R1+0x6f8], R42 ;  /* 0x0006f82a01007387 */ /* 0x0003e20000100800 */
[----:B------:R-:W-:-:S03]  /*25a70*/  IMAD.MOV.U32 R5, RZ, RZ, R43 ;  /* 0x000000ffff057224 */ /* 0x000fc600078e002b */
[----:B------:R-:W2:Y:S04]  /*25a80*/  LDL.LU R10, [R1+0x6c4] ;  /* 0x0006c400010a7983 */ /* 0x000ea80000300800 */
[----:B------:R-:W2:Y:S04]  /*25a90*/  LDL.LU R43, [R1+0x6c8] ;  /* 0x0006c800012b7983 */ /* 0x000ea80000300800 */
[----:B------:R1:W-:Y:S01]  /*25aa0*/  LDGSTS.E [R3+0x52000], [R4.64], P4 ;  /* 0x5200000004037fae */ /* 0x0003e2000a121844 */
[----:B------:R-:W-:Y:S01]  /*25ab0*/  IADD3 R6, P1, R6, R15, RZ ;  /* 0x0000000f06067210 */ /* 0x000fe20007f3e0ff */
[----:B------:R-:W-:-:S04]  /*25ac0*/  IMAD.X R41, R41, 0x1, R2, P0 ;  /* 0x0000000129297824 */ /* 0x000fc800000e0602 */
[----:B------:R-:W-:Y:S04]  /*25ad0*/  STL [R1+0x6ec], R6 ;  /* 0x0006ec0601007387 */ /* 0x000fe80000100800 */
[----:B------:R1:W-:Y:S02]  /*25ae0*/  STL [R1+0x6f0], R41 ;  /* 0x0006f02901007387 */ /* 0x0003e40000100800 */
[----:B-1----:R-:W-:Y:S01]  /*25af0*/  MOV R5, R42 ;  /* 0x0000002a00057202 */ /* 0x002fe20000000f00 */
[----:B------:R-:W-:Y:S01]  /*25b00*/  IMAD.MOV.U32 R4, RZ, RZ, R9 ;  /* 0x000000ffff047224 */ /* 0x000fe200078e0009 */
[----:B------:R-:W2:Y:S04]  /*25b10*/  LDL.LU R42, [R1+0x6c0] ;  /* 0x0006c000012a7983 */ /* 0x000ea80000300800 */
[----:B------:R-:W2:Y:S04]  /*25b20*/  LDL.LU R9, [R1+0x6bc] ;  /* 0x0006bc0001097983 */ /* 0x000ea80000300800 */
[----:B------:R1:W-:Y:S02]  /*25b30*/  LDGSTS.E [R3+0x52800], [R4.64], P4 ;  /* 0x5280000004037fae */ /* 0x0003e4000a121844 */
[----:B-1----:R-:W-:-:S02]  /*25b40*/  IMAD.MOV.U32 R4, RZ, RZ, R14 ;  /* 0x000000ffff047224 */ /* 0x002fc400078e000e */
[----:B------:R-:W-:Y:S02]  /*25b50*/  IMAD.MOV.U32 R5, RZ, RZ, R41 ;  /* 0x000000ffff057224 */ /* 0x000fe400078e0029 */
[----:B------:R-:W2:Y:S04]  /*25b60*/  LDL.LU R41, [R1+0x6b8] ;  /* 0x0006b80001297983 */ /* 0x000ea80000300800 */
[----:B------:R1:W-:Y:S02]  /*25b70*/  LDGSTS.E [R3+0x53000], [R4.64], P4 ;  /* 0x5300000004037fae */ /* 0x0003e4000a121844 */
[----:B-1----:R-:W-:Y:S01]  /*25b80*/  MOV R4, R6 ;  /* 0x0000000600047202 */ /* 0x002fe20000000f00 */
[----:B------:R-:W-:Y:S01]  /*25b90*/  HMMA.1688.F32.TF32 R24, R140, R50, R24 ;  /* 0x000000328c18723c */ /* 0x000fe20000081018 */
[----:B-----5:R-:W-:Y:S01]  /*25ba0*/  IADD3 R7, P0, R7, R15, RZ ;  /* 0x0000000f07077210 */ /* 0x020fe20007f1e0ff */
[----:B---3--:R-:W-:-:S04]  /*25bb0*/  IMAD.X R40, R40, 0x1, R2, P1 ;  /* 0x0000000128287824 */ /* 0x008fc800008e0602 */
[----:B------:R-:W-:Y:S01]  /*25bc0*/  STL [R1+0x6e4], R7 ;  /* 0x0006e40701007387 */ /* 0x000fe20000100800 */
[----:B------:R-:W-:-:S03]  /*25bd0*/  IMAD.MOV.U32 R5, RZ, RZ, R40 ;  /* 0x000000ffff057224 */ /* 0x000fc600078e0028 */
[----:B------:R1:W-:Y:S04]  /*25be0*/  STL [R1+0x6e8], R40 ;  /* 0x0006e82801007387 */ /* 0x0003e80000100800 */
[----:B------:R-:W3:Y:S01]  /*25bf0*/  LDL.LU R14, [R1+0x6b4] ;  /* 0x0006b400010e7983 */ /* 0x000ee20000300800 */
[----:B------:R-:W-:-:S03]  /*25c00*/  IADD3 R13, P1, R13, R15, RZ ;  /* 0x0000000f0d0d7210 */ /* 0x000fc60007f3e0ff */
[----:B------:R5:W-:Y:S01]  /*25c10*/  LDGSTS.E [R3+0x53800], [R4.64], P4 ;  /* 0x5380000004037fae */ /* 0x000be2000a121844 */
[----:B------:R-:W-:-:S03]  /*25c20*/  IMAD.X R48, R48, 0x1, R2, P0 ;  /* 0x0000000130307824 */ /* 0x000fc600000e0602 */
[----:B-1----:R-:W3:Y:S04]  /*25c30*/  LDL.LU R40, [R1+0x6b0] ;  /* 0x0006b00001287983 */ /* 0x002ee80000300800 */
[----:B------:R1:W-:Y:S04]  /*25c40*/  STL [R1+0x6dc], R13 ;  /* 0x0006dc0d01007387 */ /* 0x0003e80000100800 */
[----:B------:R-:W-:Y:S04]  /*25c50*/  STL [R1+0x6e0], R48 ;  /* 0x0006e03001007387 */ /* 0x000fe80000100800 */
[----:B------:R-:W3:Y:S01]  /*25c60*/  LDL.LU R6, [R1+0x6ac] ;  /* 0x0006ac0001067983 */ /* 0x000ee20000300800 */
[----:B-----5:R-:W-:Y:S01]  /*25c70*/  IMAD.MOV.U32 R4, RZ, RZ, R7 ;  /* 0x000000ffff047224 */ /* 0x020fe200078e0007 */
[----:B----4-:R-:W-:Y:S01]  /*25c80*/  IADD3 R8, P0, R8, R15, RZ ;  /* 0x0000000f08087210 */ /* 0x010fe20007f1e0ff */
[----:B------:R-:W-:Y:S01]  /*25c90*/  IMAD.MOV.U32 R5, RZ, RZ, R48 ;  /* 0x000000ffff057224 */ /* 0x000fe200078e0030 */
[----:B------:R-:W4:Y:S01]  /*25ca0*/  LDL.LU R7, [R1+0x6a8] ;  /* 0x0006a80001077983 */ /* 0x000f220000300800 */
[----:B------:R-:W-:-:S03]  /*25cb0*/  IMAD.X R47, R47, 0x1, R2, P1 ;  /* 0x000000012f2f7824 */ /* 0x000fc600008e0602 */
[----:B------:R5:W-:Y:S04]  /*25cc0*/  STL [R1+0x6d4], R8 ;  /* 0x0006d40801007387 */ /* 0x000be80000100800 */
[----:B------:R-:W-:Y:S04]  /*25cd0*/  STL [R1+0x6d8], R47 ;  /* 0x0006d82f01007387 */ /* 0x000fe80000100800 */
[----:B------:R-:W4:Y:S04]  /*25ce0*/  LDL.LU R49, [R1+0x6a4] ;  /* 0x0006a40001317983 */ /* 0x000f280000300800 */
[----:B------:R-:W4:Y:S01]  /*25cf0*/  LDL.LU R50, [R1+0x6a0] ;  /* 0x0006a00001327983 */ /* 0x000f220000300800 */
[----:B------:R-:W-:-:S03]  /*25d00*/  IADD3 R11, P1, R11, R15, RZ ;  /* 0x0000000f0b0b7210 */ /* 0x000fc60007f3e0ff */
[----:B------:R1:W-:Y:S01]  /*25d10*/  LDGSTS.E [R3+0x54000], [R4.64], P4 ;  /* 0x5400000004037fae */ /* 0x0003e2000a121844 */
[----:B--2---:R-:W-:-:S03]  /*25d20*/  IADD3.X R44, R44, R2, RZ, P0, !PT ;  /* 0x000000022c2c7210 */ /* 0x004fc600007fe4ff */
[----:B------:R2:W-:Y:S04]  /*25d30*/  STL [R1+0x6cc], R11 ;  /* 0x0006cc0b01007387 */ /* 0x0005e80000100800 */
[----:B------:R-:W-:Y:S01]  /*25d40*/  STL [R1+0x6d0], R44 ;  /* 0x0006d02c01007387 */ /* 0x000fe20000100800 */
[----:B-1----:R-:W-:-:S03]  /*25d50*/  IMAD.MOV.U32 R4, RZ, RZ, R13 ;  /* 0x000000ffff047224 */ /* 0x002fc600078e000d */
[----:B------:R-:W4:Y:S01]  /*25d60*/  LDL.LU R13, [R1+0x69c] ;  /* 0x00069c00010d7983 */ /* 0x000f220000300800 */
[----:B------:R-:W-:-:S05]  /*25d70*/  IMAD.MOV.U32 R5, RZ, RZ, R47 ;  /* 0x000000ffff057224 */ /* 0x000fca00078e002f */
[----:B------:R1:W-:Y:S01]  /*25d80*/  LDGSTS.E [R3+0x54800], [R4.64], P4 ;  /* 0x5480000004037fae */ /* 0x0003e2000a121844 */
[-C--:B------:R-:W-:Y:S01]  /*25d90*/  IADD3 R10, P0, R10, R15.reuse, RZ ;  /* 0x0000000f0a0a7210 */ /* 0x080fe20007f1e0ff */
[----:B------:R-:W-:Y:S02]  /*25da0*/  IMAD.X R43, R43, 0x1, R2, P1 ;  /* 0x000000012b2b7824 */ /* 0x000fe400008e0602 */
[----:B-1----:R-:W-:Y:S02]  /*25db0*/  IMAD.MOV.U32 R4, RZ, RZ, R8 ;  /* 0x000000ffff047224 */ /* 0x002fe400078e0008 */
[----:B-----5:R-:W5:Y:S04]  /*25dc0*/  LDL.LU R8, [R1+0x694] ;  /* 0x0006940001087983 */ /* 0x020f680000300800 */
[----:B------:R-:W-:Y:S04]  /*25dd0*/  STL [R1+0x6c4], R10 ;  /* 0x0006c40a01007387 */ /* 0x000fe80000100800 */
[----:B------:R1:W-:Y:S04]  /*25de0*/  STL [R1+0x6c8], R43 ;  /* 0x0006c82b01007387 */ /* 0x0003e80000100800 */
[----:B------:R-:W5:Y:S01]  /*25df0*/  LDL.LU R48, [R1+0x698] ;  /* 0x0006980001307983 */ /* 0x000f620000300800 */
[----:B------:R-:W-:Y:S01]  /*25e00*/  MOV R5, R44 ;  /* 0x0000002c00057202 */ /* 0x000fe20000000f00 */
[----:B------:R-:W-:Y:S01]  /*25e10*/  IMAD.X R42, R42, 0x1, R2, P0 ;  /* 0x000000012a2a7824 */ /* 0x000fe200000e0602 */
[----:B------:R-:W-:-:S03]  /*25e20*/  IADD3 R9, P1, R9, R15, RZ ;  /* 0x0000000f09097210 */ /* 0x000fc60007f3e0ff */
[----:B------:R1:W-:Y:S04]  /*25e30*/  LDGSTS.E [R3+0x55000], [R4.64], P4 ;  /* 0x5500000004037fae */ /* 0x0003e8000a121844 */
[----:B------:R2:W-:Y:S04]  /*25e40*/  STL [R1+0x6bc], R9 ;  /* 0x0006bc0901007387 */ /* 0x0005e80000100800 */
[----:B------:R-:W-:Y:S01]  /*25e50*/  STL [R1+0x6c0], R42 ;  /* 0x0006c02a01007387 */ /* 0x000fe20000100800 */
[----:B-1----:R-:W-:Y:S02]  /*25e60*/  IMAD.MOV.U32 R4, RZ, RZ, R11 ;  /* 0x000000ffff047224 */ /* 0x002fe400078e000b */
[----:B------:R-:W-:Y:S01]  /*25e70*/  IMAD.MOV.U32 R5, RZ, RZ, R43 ;  /* 0x000000ffff057224 */ /* 0x000fe200078e002b */
[----:B--2---:R-:W2:Y:S04]  /*25e80*/  LDL.LU R11, [R1+0x560] ;  /* 0x00056000010b7983 */ /* 0x004ea80000300800 */
[----:B------:R-:W2:Y:S01]  /*25e90*/  LDL.LU R43, [R1+0x548] ;  /* 0x00054800012b7983 */ /* 0x000ea20000300800 */
[----:B------:R-:W-:-:S03]  /*25ea0*/  IMAD.X R41, R41, 0x1, R2, P1 ;  /* 0x0000000129297824 */ /* 0x000fc600008e0602 */
[----:B------:R1:W-:Y:S02]  /*25eb0*/  LDGSTS.E [R3+0x55800], [R4.64], P4 ;  /* 0x5580000004037fae */ /* 0x0003e4000a121844 */
[----:B-1----:R-:W-:Y:S01]  /*25ec0*/  MOV R4, R10 ;  /* 0x0000000a00047202 */ /* 0x002fe20000000f00 */
[----:B------:R-:W-:-:S05]  /*25ed0*/  IMAD.MOV.U32 R5, RZ, RZ, R42 ;  /* 0x000000ffff057224 */ /* 0x000fca00078e002a */
[----:B------:R1:W-:Y:S02]  /*25ee0*/  LDGSTS.E [R3+0x56000], [R4.64], P4 ;  /* 0x5600000004037fae */ /* 0x0003e4000a121844 */
[----:B-1----:R-:W-:Y:S02]  /*25ef0*/  IMAD.MOV.U32 R4, RZ, RZ, R9 ;  /* 0x000000ffff047224 */ /* 0x002fe400078e0009 */
[----:B------:R-:W-:-:S05]  /*25f00*/  IMAD.MOV.U32 R5, RZ, RZ, R41 ;  /* 0x000000ffff057224 */ /* 0x000fca00078e0029 */
[----:B------:R1:W-:Y:S01]  /*25f10*/  LDGSTS.E [R3+0x56800], [R4.64], P4 ;  /* 0x5680000004037fae */ /* 0x0003e2000a121844 */
[----:B---3--:R-:W-:-:S05]  /*25f20*/  IADD3 R14, P0, R14, R15, RZ ;  /* 0x0000000f0e0e7210 */ /* 0x008fca0007f1e0ff */
[----:B------:R-:W-:Y:S01]  /*25f30*/  STL [R1+0x6b4], R14 ;  /* 0x0006b40e01007387 */ /* 0x000fe20000100800 */
[----:B------:R-:W-:-:S03]  /*25f40*/  IMAD.X R40, R40, 0x1, R2, P0 ;  /* 0x0000000128287824 */ /* 0x000fc600000e0602 */
[----:B------:R-:W-:Y:S04]  /*25f50*/  STL [R1+0x6b8], R41 ;  /* 0x0006b82901007387 */ /* 0x000fe80000100800 */
[----:B------:R-:W3:Y:S01]  /*25f60*/  LDL.LU R10, [R1+0x578] ;  /* 0x00057800010a7983 */ /* 0x000ee20000300800 */
[----:B-1----:R-:W-:-:S03]  /*25f70*/  IMAD.MOV.U32 R5, RZ, RZ, R40 ;  /* 0x000000ffff057224 */ /* 0x002fc600078e0028 */
[----:B------:R-:W3:Y:S01]  /*25f80*/  LDL.LU R47, [R1+0x55c] ;  /* 0x00055c00012f7983 */ /* 0x000ee20000300800 */
[----:B------:R-:W-:-:S05]  /*25f90*/  IADD3 R6, P1, R6, R15, RZ ;  /* 0x0000000f06067210 */ /* 0x000fca0007f3e0ff */
[----:B------:R-:W-:Y:S04]  /*25fa0*/  STL [R1+0x6ac], R6 ;  /* 0x0006ac0601007387 */ /* 0x000fe80000100800 */
[----:B------:R1:W-:Y:S01]  /*25fb0*/  STL [R1+0x6b0], R40 ;  /* 0x0006b02801007387 */ /* 0x0003e20000100800 */
[----:B----4-:R-:W-:-:S03]  /*25fc0*/  IADD3.X R7, R7, R2, RZ, P1, !PT ;  /* 0x0000000207077210 */ /* 0x010fc60000ffe4ff */
[----:B------:R-:W4:Y:S04]  /*25fd0*/  LDL.LU R9, [R1+0x590] ;  /* 0x0005900001097983 */ /* 0x000f280000300800 */
[----:B------:R-:W4:Y:S04]  /*25fe0*/  LDL.LU R44, [R1+0x574] ;  /* 0x00057400012c7983 */ /* 0x000f280000300800 */
[----:B-1----:R-:W1:Y:S01]  /*25ff0*/  S2R R40, SR_TID.X ;  /* 0x0000000000287919 */ /* 0x002e620000002100 */
[----:B------:R-:W-:Y:S01]  /*26000*/  IADD3 R49, P0, R49, R15, RZ ;  /* 0x0000000f31317210 */ /* 0x000fe20007f1e0ff */
[----:B------:R-:W-:-:S04]  /*26010*/  IMAD.MOV.U32 R4, RZ, RZ, R14 ;  /* 0x000000ffff047224 */ /* 0x000fc800078e000e */
[----:B------:R-:W-:Y:S01]  /*26020*/  STL [R1+0x6a4], R49 ;  /* 0x0006a43101007387 */ /* 0x000fe20000100800 */
[----:B------:R-:W-:Y:S01]  /*26030*/  IMAD.X R50, R50, 0x1, R2, P0 ;  /* 0x0000000132327824 */ /* 0x000fe200000e0602 */
[----:B-1----:R-:W-:Y:S02]  /*26040*/  SHF.R.S32.HI R41, RZ, 0x6, R40 ;  /* 0x00000006ff297819 */ /* 0x002fe40000011428 */
[----:B------:R1:W-:Y:S01]  /*26050*/  LDGSTS.E [R3+0x57000], [R4.64], P4 ;  /* 0x5700000004037fae */ /* 0x0003e2000a121844 */
[----:B------:R-:W-:Y:S02]  /*26060*/  LOP3.LUT R40, R40, 0x3f, RZ, 0xc0, !PT ;  /* 0x0000003f28287812 */ /* 0x000fe400078ec0ff */
[----:B------:R-:W-:Y:S02]  /*26070*/  SGXT R41, R41, 0x1 ;  /* 0x000000012929781a */ /* 0x000fe40000000200 */
[----:B------:R-:W-:Y:S01]  /*26080*/  IADD3 R13, P1, R13, R15, RZ ;  /* 0x0000000f0d0d7210 */ /* 0x000fe20007f3e0ff */
[----:B------:R-:W-:Y:S01]  /*26090*/  IMAD.SHL.U32 R40, R40, 0x4, RZ ;  /* 0x0000000428287824 */ /* 0x000fe200078e00ff */
[----:B------:R1:W-:Y:S04]  /*260a0*/  STL [R1+0x6a8], R7 ;  /* 0x0006a80701007387 */ /* 0x0003e80000100800 */
[----:B------:R-:W-:Y:S01]  /*260b0*/  LOP3.LUT R40, R40, 0x110, R41, 0x78, !PT ;  /* 0x0000011028287812 */ /* 0x000fe200078e7829 */
[----:B------:R-:W4:Y:S03]  /*260c0*/  LDL.LU R14, [R1+0x5a8] ;  /* 0x0005a800010e7983 */ /* 0x000f260000300800 */
[----:B------:R-:W-:Y:S01]  /*260d0*/  LOP3.LUT R40, R40, 0x20, RZ, 0x3c, !PT ;  /* 0x0000002028287812 */ /* 0x000fe200078e3cff */
[----:B------:R-:W4:Y:S04]  /*260e0*/  LDL.LU R41, [R1+0x58c] ;  /* 0x00058c0001297983 */ /* 0x000f280000300800 */
[----:B------:R2:W-:Y:S01]  /*260f0*/  STL [R1+0x69c], R13 ;  /* 0x00069c0d01007387 */ /* 0x0005e20000100800 */
[----:B-1----:R-:W-:-:S03]  /*26100*/  LEA R4, R45, R40, 0xf ;  /* 0x000000282d047211 */ /* 0x002fc600078e78ff */
[----:B------:R-:W-:Y:S04]  /*26110*/  STL [R1+0x6a0], R50 ;  /* 0x0006a03201007387 */ /* 0x000fe80000100800 */
[----:B------:R-:W4:Y:S04]  /*26120*/  LDL.LU R42, [R1+0x5a4] ;  /* 0x0005a400012a7983 */ /* 0x000f280000300800 */
[----:B------:R-:W4:Y:S01]  /*26130*/  LDL.LU R40, [R1+0x5c0] ;  /* 0x0005c00001287983 */ /* 0x000f220000300800 */
[----:B-----5:R-:W-:Y:S01]  /*26140*/  IADD3 R8, P0, R8, R15, RZ ;  /* 0x0000000f08087210 */ /* 0x020fe20007f1e0ff */
[----:B------:R-:W-:-:S02]  /*26150*/  IMAD.X R48, R48, 0x1, R2, P1 ;  /* 0x0000000130307824 */ /* 0x000fc400008e0602 */
[----:B------:R-:W5:Y:S04]  /*26160*/  LDL.LU R5, [R1+0x5d8] ;  /* 0x0005d80001057983 */ /* 0x000f680000300800 */
[----:B------:R-:W-:Y:S04]  /*26170*/  STL [R1+0x694], R8 ;  /* 0x0006940801007387 */ /* 0x000fe80000100800 */
[----:B------:R1:W-:Y:S04]  /*26180*/  LDGSTS.E [R3+0x57800], [R6.64], P4 ;  /* 0x5780000006037fae */ /* 0x0003e8000a121844 */
[----:B------:R-:W-:Y:S04]  /*26190*/  STL [R1+0x698], R48 ;  /* 0x0006983001007387 */ /* 0x000fe80000100800 */
[----:B-1----:R-:W5:Y:S01]  /*261a0*/  LDL.LU R3, [R1+0x5bc] ;  /* 0x0005bc0001037983 */ /* 0x002f620000300800 */
[----:B------:R-:W-:-:S02]  /*261b0*/  IMAD.MOV.U32 R6, RZ, RZ, R49 ;  /* 0x000000ffff067224 */ /* 0x000fc400078e0031 */
[----:B------:R-:W-:Y:S01]  /*261c0*/  IMAD.MOV.U32 R7, RZ, RZ, R50 ;  /* 0x000000ffff077224 */ /* 0x000fe200078e0032 */
[----:B--2---:R-:W-:Y:S01]  /*261d0*/  IADD3 R11, P1, R11, R15, RZ ;  /* 0x0000000f0b0b7210 */ /* 0x004fe20007f3e0ff */
[----:B------:R-:W-:-:S03]  /*261e0*/  IMAD.X R43, R43, 0x1, R2, P0 ;  /* 0x000000012b2b7824 */ /* 0x000fc600000e0602 */
[----:B------:R1:W-:Y:S04]  /*261f0*/  LDGSTS.E [R4+0x50200], [R6.64], P4 ;  /* 0x5020000006047fae */ /* 0x0003e8000a121844 */
[----:B------:R-:W-:Y:S01]  /*26200*/  STL [R1+0x560], R11 ;  /* 0x0005600b01007387 */ /* 0x000fe20000100800 */
[----:B-1----:R-:W-:Y:S01]  /*26210*/  MOV R6, R13 ;  /* 0x0000000d00067202 */ /* 0x002fe20000000f00 */
[----:B------:R-:W-:Y:S02]  /*26220*/  IMAD.MOV.U32 R7, RZ, RZ, R48 ;  /* 0x000000ffff077224 */ /* 0x000fe400078e0030 */
[----:B------:R1:W-:Y:S04]  /*26230*/  STL [R1+0x548], R43 ;  /* 0x0005482b01007387 */ /* 0x0003e80000100800 */
[----:B------:R2:W-:Y:S04]  /*26240*/  LDGSTS.E [R4+0x50a00], [R6.64], P4 ;  /* 0x50a0000006047fae */ /* 0x0005e8000a121844 */
[----:B------:R-:W5:Y:S01]  /*26250*/  LDL.LU R13, [R1+0x5f0] ;  /* 0x0005f000010d7983 */ /* 0x000f620000300800 */
[----:B--2---:R-:W-:-:S03]  /*26260*/  IMAD.MOV.U32 R7, RZ, RZ, R43 ;  /* 0x000000ffff077224 */ /* 0x004fc600078e002b */
[----:B-1----:R-:W2:Y:S01]  /*26270*/  LDL.LU R43, [R1+0x5d4] ;  /* 0x0005d400012b7983 */ /* 0x002ea20000300800 */
[----:B------:R-:W-:-:S05]  /*26280*/  IMAD.MOV.U32 R6, RZ, RZ, R8 ;  /* 0x000000ffff067224 */ /* 0x000fca00078e0008 */
[----:B------:R1:W-:Y:S02]  /*26290*/  LDGSTS.E [R4+0x51200], [R6.64], P4 ;  /* 0x5120000006047fae */ /* 0x0003e4000a121844 */
[----:B-1----:R-:W-:Y:S01]  /*262a0*/  IMAD.MOV.U32 R6, RZ, RZ, R11 ;  /* 0x000000ffff067224 */ /* 0x002fe200078e000b */
[----:B---3--:R-:W-:Y:S01]  /*262b0*/  IADD3 R10, P0, R10, R15, RZ ;  /* 0x0000000f0a0a7210 */ /* 0x008fe20007f1e0ff */
[----:B------:R-:W-:-:S04]  /*262c0*/  IMAD.X R47, R47, 0x1, R2, P1 ;  /* 0x000000012f2f7824 */ /* 0x000fc800008e0602 */
[----:B------:R-:W-:Y:S04]  /*262d0*/  STL [R1+0x578], R10 ;  /* 0x0005780a01007387 */ /* 0x000fe80000100800 */
[----:B------:R1:W-:Y:S01]  /*262e0*/  STL [R1+0x55c], R47 ;  /* 0x00055c2f01007387 */ /* 0x0003e20000100800 */
[----:B------:R-:W-:-:S03]  /*262f0*/  IMAD.MOV.U32 R7, RZ, RZ, R47 ;  /* 0x000000ffff077224 */ /* 0x000fc600078e002f */
[----:B------:R-:W3:Y:S04]  /*26300*/  LDL.LU R8, [R1+0x608] ;  /* 0x0006080001087983 */ /* 0x000ee80000300800 */
[----:B------:R-:W3:Y:S01]  /*26310*/  LDL.LU R48, [R1+0x5ec] ;  /* 0x0005ec0001307983 */ /* 0x000ee20000300800 */
[----:B----4-:R-:W-:-:S03]  /*26320*/  IADD3 R9, P1, R9, R15, RZ ;  /* 0x0000000f09097210 */ /* 0x010fc60007f3e0ff */
[----:B------:R4:W-:Y:S01]  /*26330*/  LDGSTS.E [R4+0x51a00], [R6.64], P4 ;  /* 0x51a0000006047fae */ /* 0x0009e2000a121844 */
[----:B------:R-:W-:-:S03]  /*26340*/  IADD3.X R44, R44, R2, RZ, P0, !PT ;  /* 0x000000022c2c7210 */ /* 0x000fc600007fe4ff */
[----:B------:R-:W-:Y:S04]  /*26350*/  STL [R1+0x590], R9 ;  /* 0x0005900901007387 */ /* 0x000fe80000100800 */
[----:B------:R-:W-:Y:S04]  /*26360*/  STL [R1+0x574], R44 ;  /* 0x0005742c01007387 */ /* 0x000fe80000100800 */
[----:B------:R-:W3:Y:S01]  /*26370*/  LDL.LU R11, [R1+0x620] ;  /* 0x00062000010b7983 */ /* 0x000ee20000300800 */
[----:B----4-:R-:W-:Y:S01]  /*26380*/  IMAD.MOV.U32 R6, RZ, RZ, R10 ;  /* 0x000000ffff067224 */ /* 0x010fe200078e000a */
[----:B------:R-:W-:-:S02]  /*26390*/  MOV R7, R44 ;  /* 0x0000002c00077202 */ /* 0x000fc40000000f00 */
[----:B-1----:R-:W4:Y:S04]  /*263a0*/  LDL.LU R47, [R1+0x604] ;  /* 0x00060400012f7983 */ /* 0x002f280000300800 */
[----:B------:R1:W-:Y:S02]  /*263b0*/  LDGSTS.E [R4+0x52200], [R6.64], P4 ;  /* 0x5220000006047fae */ /* 0x0003e4000a121844 */
[----:B-1----:R-:W-:Y:S01]  /*263c0*/  IMAD.MOV.U32 R6, RZ, RZ, R9 ;  /* 0x000000ffff067224 */ /* 0x002fe200078e0009 */
[----:B------:R-:W-:Y:S01]  /*263d0*/  IADD3 R14, P0, R14, R15, RZ ;  /* 0x0000000f0e0e7210 */ /* 0x000fe20007f1e0ff */
[----:B------:R-:W-:-:S04]  /*263e0*/  IMAD.X R41, R41, 0x1, R2, P1 ;  /* 0x0000000129297824 */ /* 0x000fc800008e0602 */
[----:B------:R-:W-:Y:S01]  /*263f0*/  STL [R1+0x5a8], R14 ;  /* 0x0005a80e01007387 */ /* 0x000fe20000100800 */
[----:B------:R-:W-:-:S03]  /*26400*/  IMAD.MOV.U32 R7, RZ, RZ, R41 ;  /* 0x000000ffff077224 */ /* 0x000fc600078e0029 */
[----:B------:R1:W-:Y:S04]  /*26410*/  STL [R1+0x58c], R41 ;  /* 0x00058c2901007387 */ /* 0x0003e80000100800 */
[----:B------:R-:W4:Y:S01]  /*26420*/  LDL.LU R10, [R1+0x638] ;  /* 0x00063800010a7983 */ /* 0x000f220000300800 */
[----:B------:R-:W-:-:S03]  /*26430*/  IMAD.X R42, R42, 0x1, R2, P0 ;  /* 0x000000012a2a7824 */ /* 0x000fc600000e0602 */
[----:B------:R5:W-:Y:S01]  /*26440*/  LDGSTS.E [R4+0x52a00], [R6.64], P4 ;  /* 0x52a0000006047fae */ /* 0x000be2000a121844 */
[----:B------:R-:W-:-:S03]  /*26450*/  IADD3 R40, P1, R40, R15, RZ ;  /* 0x0000000f28287210 */ /* 0x000fc60007f3e0ff */
[----:B-1----:R-:W4:Y:S04]  /*26460*/  LDL.LU R41, [R1+0x61c] ;  /* 0x00061c0001297983 */ /* 0x002f280000300800 */
[----:B------:R-:W-:Y:S04]  /*26470*/  STL [R1+0x5c0], R40 ;  /* 0x0005c02801007387 */ /* 0x000fe80000100800 */
[----:B------:R1:W-:Y:S04]  /*26480*/  STL [R1+0x5a4], R42 ;  /* 0x0005a42a01007387 */ /* 0x0003e80000100800 */
[----:B------:R-:W4:Y:S04]  /*26490*/  LDL.LU R44, [R1+0x634] ;  /* 0x00063400012c7983 */ /* 0x000f280000300800 */
[----:B------:R-:W4:Y:S01]  /*264a0*/  LDL.LU R9, [R1+0x650] ;  /* 0x0006500001097983 */ /* 0x000f220000300800 */
[----:B-----5:R-:W-:Y:S01]  /*264b0*/  IADD3 R5, P0, R5, R15, RZ ;  /* 0x0000000f05057210 */ /* 0x020fe20007f1e0ff */
[----:B------:R-:W-:-:S02]  /*264c0*/  IMAD.MOV.U32 R7, RZ, RZ, R42 ;  /* 0x000000ffff077224 */ /* 0x000fc400078e002a */
[----:B-1----:R-:W5:Y:S01]  /*264d0*/  LDL.LU R42, [R1+0x64c] ;  /* 0x00064c00012a7983 */ /* 0x002f620000300800 */
[----:B------:R-:W-:-:S03]  /*264e0*/  IMAD.X R3, R3, 0x1, R2, P1 ;  /* 0x0000000103037824 */ /* 0x000fc600008e0602 */
[----:B------:R-:W-:Y:S01]  /*264f0*/  STL [R1+0x5d8], R5 ;  /* 0x0005d80501007387 */ /* 0x000fe20000100800 */
[----:B------:R-:W-:-:S03]  /*26500*/  MOV R6, R14 ;  /* 0x0000000e00067202 */ /* 0x000fc60000000f00 */
[----:B------:R1:W-:Y:S04]  /*26510*/  STL [R1+0x5bc], R3 ;  /* 0x0005bc0301007387 */ /* 0x0003e80000100800 */
[----:B------:R-:W5:Y:S04]  /*26520*/  LDL.LU R14, [R1+0x668] ;  /* 0x00066800010e7983 */ /* 0x000f680000300800 */
[----:B------:R1:W-:Y:S02]  /*26530*/  LDGSTS.E [R4+0x53200], [R6.64], P4 ;  /* 0x5320000006047fae */ /* 0x0003e4000a121844 */
[----:B-1----:R-:W-:-:S02]  /*26540*/  IMAD.MOV.U32 R6, RZ, RZ, R40 ;  /* 0x000000ffff067224 */ /* 0x002fc400078e0028 */
[----:B------:R-:W5:Y:S01]  /*26550*/  LDL.LU R40, [R1+0x664] ;  /* 0x0006640001287983 */ /* 0x000f620000300800 */
[----:B------:R-:W-:Y:S01]  /*26560*/  IADD3 R13, P1, R13, R15, RZ ;  /* 0x0000000f0d0d7210 */ /* 0x000fe20007f3e0ff */
[----:B------:R-:W-:-:S04]  /*26570*/  IMAD.MOV.U32 R7, RZ, RZ, R3 ;  /* 0x000000ffff077224 */ /* 0x000fc800078e0003 */
[----:B------:R-:W-:Y:S04]  /*26580*/  STL [R1+0x5f0], R13 ;  /* 0x0005f00d01007387 */ /* 0x000fe80000100800 */
[----:B------:R1:W-:Y:S01]  /*26590*/  LDGSTS.E [R4+0x53a00], [R6.64], P4 ;  /* 0x53a0000006047fae */ /* 0x0003e2000a121844 */
[----:B--2---:R-:W-:-:S05]  /*265a0*/  IMAD.X R43, R43, 0x1, R2, P0 ;  /* 0x000000012b2b7824 */ /* 0x004fca00000e0602 */
[----:B------:R2:W-:Y:S04]  /*265b0*/  STL [R1+0x5d4], R43 ;  /* 0x0005d42b01007387 */ /* 0x0005e80000100800 */
[----:B------:R-:W5:Y:S01]  /*265c0*/  LDL.LU R3, [R1+0x680] ;  /* 0x0006800001037983 */ /* 0x000f620000300800 */
[----:B-1----:R-:W-:Y:S02]  /*265d0*/  IMAD.MOV.U32 R6, RZ, RZ, R5 ;  /* 0x000000ffff067224 */ /* 0x002fe400078e0005 */
[----:B------:R-:W-:Y:S02]  /*265e0*/  IMAD.MOV.U32 R7, RZ, RZ, R43 ;  /* 0x000000ffff077224 */ /* 0x000fe400078e002b */
[----:B--2---:R-:W2:Y:S04]  /*265f0*/  LDL.LU R43, [R1+0x67c] ;  /* 0x00067c00012b7983 */ /* 0x004ea80000300800 */
[----:B------:R1:W-:Y:S02]  /*26600*/  LDGSTS.E [R4+0x54200], [R6.64], P4 ;  /* 0x5420000006047fae */ /* 0x0003e4000a121844 */
[----:B-1----:R-:W-:Y:S01]  /*26610*/  IMAD.MOV.U32 R6, RZ, RZ, R13 ;  /* 0x000000ffff067224 */ /* 0x002fe200078e000d */
[----:B---3--:R-:W-:-:S02]  /*26620*/  IADD3 R8, P0, R8, R15, RZ ;  /* 0x0000000f08087210 */ /* 0x008fc40007f1e0ff */
[----:B------:R-:W-:-:S03]  /*26630*/  IADD3.X R48, R48, R2, RZ, P1, !PT ;  /* 0x0000000230307210 */ /* 0x000fc60000ffe4ff */
[----:B------:R1:W-:Y:S04]  /*26640*/  STL [R1+0x608], R8 ;  /* 0x0006080801007387 */ /* 0x0003e80000100800 */
[----:B------:R-:W-:Y:S01]  /*26650*/  STL [R1+0x5ec], R48 ;  /* 0x0005ec3001007387 */ /* 0x000fe20000100800 */
[----:B------:R-:W-:-:S03]  /*26660*/  MOV R7, R48 ;  /* 0x0000003000077202 */ /* 0x000fc60000000f00 */
[----:B------:R-:W3:Y:S04]  /*26670*/  LDL.LU R5, [R1+0x52c] ;  /* 0x00052c0001057983 */ /* 0x000ee80000300800 */
[----:B------:R-:W3:Y:S01]  /*26680*/  LDL.LU R49, [R1+0x528] ;  /* 0x0005280001317983 */ /* 0x000ee20000300800 */
[----:B------:R-:W-:-:S03]  /*26690*/  IADD3 R11, P1, R11, R15, RZ ;  /* 0x0000000f0b0b7210 */ /* 0x000fc60007f3e0ff */
[----:B------:R1:W-:Y:S01]  /*266a0*/  LDGSTS.E [R4+0x54a00], [R6.64], P4 ;  /* 0x54a0000006047fae */ /* 0x0003e2000a121844 */
[----:B----4-:R-:W-:-:S03]  /*266b0*/  IMAD.X R47, R47, 0x1, R2, P0 ;  /* 0x000000012f2f7824 */ /* 0x010fc600000e0602 */
[----:B------:R-:W-:Y:S04]  /*266c0*/  STL [R1+0x620], R11 ;  /* 0x0006200b01007387 */ /* 0x000fe80000100800 */
[----:B------:R-:W-:Y:S04]  /*266d0*/  STL [R1+0x604], R47 ;  /* 0x0006042f01007387 */ /* 0x000fe80000100800 */
[----:B------:R-:W4:Y:S01]  /*266e0*/  LDL.LU R13, [R1+0x53c] ;  /* 0x00053c00010d7983 */ /* 0x000f220000300800 */
[----:B-1----:R-:W-:Y:S02]  /*266f0*/  IMAD.MOV.U32 R6, RZ, RZ, R8 ;  /* 0x000000ffff067224 */ /* 0x002fe400078e0008 */
[----:B------:R-:W-:Y:S01]  /*26700*/  IMAD.MOV.U32 R7, RZ, RZ, R47 ;  /* 0x000000ffff077224 */ /* 0x000fe200078e002f */
[----:B------:R-:W4:Y:S04]  /*26710*/  LDL.LU R8, [R1+0x550] ;  /* 0x0005500001087983 */ /* 0x000f280000300800 */
[----:B------:R1:W-:Y:S02]  /*26720*/  LDGSTS.E [R4+0x55200], [R6.64], P4 ;  /* 0x5520000006047fae */ /* 0x0003e4000a121844 */
[----:B-1----:R-:W-:-:S02]  /*26730*/  MOV R6, R11 ;  /* 0x0000000b00067202 */ /* 0x002fc40000000f00 */
[----:B------:R-:W-:Y:S01]  /*26740*/  IADD3 R10, P0, R10, R15, RZ ;  /* 0x0000000f0a0a7210 */ /* 0x000fe20007f1e0ff */
[----:B------:R-:W-:-:S04]  /*26750*/  IMAD.X R41, R41, 0x1, R2, P1 ;  /* 0x0000000129297824 */ /* 0x000fc800008e0602 */
[----:B------:R-:W-:Y:S01]  /*26760*/  STL [R1+0x638], R10 ;  /* 0x0006380a01007387 */ /* 0x000fe20000100800 */
[----:B------:R-:W-:-:S03]  /*26770*/  IMAD.MOV.U32 R7, RZ, RZ, R41 ;  /* 0x000000ffff077224 */ /* 0x000fc600078e0029 */
[----:B------:R1:W-:Y:S04]  /*26780*/  STL [R1+0x61c], R41 ;  /* 0x00061c2901007387 */ /* 0x0003e80000100800 */
[----:B------:R1:W-:Y:S01]  /*26790*/  LDGSTS.E [R4+0x55a00], [R6.64], P4 ;  /* 0x55a0000006047fae */ /* 0x0003e2000a121844 */
[----:B------:R-:W-:-:S03]  /*267a0*/  IMAD.X R44, R44, 0x1, R2, P0 ;  /* 0x000000012c2c7824 */ /* 0x000fc600000e0602 */
[----:B-1----:R-:W4:Y:S01]  /*267b0*/  LDL.LU R41, [R1+0x538] ;  /* 0x0005380001297983 */ /* 0x002f220000300800 */
[----:B------:R-:W-:-:S05]  /*267c0*/  IADD3 R9, P1, R9, R15, RZ ;  /* 0x0000000f09097210 */ /* 0x000fca0007f3e0ff */
[----:B------:R-:W-:Y:S01]  /*267d0*/  STL [R1+0x650], R9 ;  /* 0x0006500901007387 */ /* 0x000fe20000100800 */
[----:B------:R-:W-:-:S03]  /*267e0*/  IMAD.MOV.U32 R7, RZ, RZ, R44 ;  /* 0x000000ffff077224 */ /* 0x000fc600078e002c */
[----:B------:R1:W-:Y:S04]  /*267f0*/  STL [R1+0x634], R44 ;  /* 0x0006342c01007387 */ /* 0x0003e80000100800 */
[----:B------:R-:W4:Y:S01]  /*26800*/  LDL.LU R11, [R1+0x568] ;  /* 0x00056800010b7983 */ /* 0x000f220000300800 */
[----:B-----5:R-:W-:Y:S01]  /*26810*/  IMAD.X R42, R42, 0x1, R2, P1 ;  /* 0x000000012a2a7824 */ /* 0x020fe200008e0602 */
[----:B------:R-:W-:Y:S02]  /*26820*/  IADD3 R14, P0, R14, R15, RZ ;  /* 0x0000000f0e0e7210 */ /* 0x000fe40007f1e0ff */
[----:B-1----:R-:W4:Y:S01]  /*26830*/  LDL.LU R44, [R1+0x54c] ;  /* 0x00054c00012c7983 */ /* 0x002f220000300800 */
[----:B------:R-:W-:-:S03]  /*26840*/  IMAD.MOV.U32 R6, RZ, RZ, R10 ;  /* 0x000000ffff067224 */ /* 0x000fc600078e000a */
[----:B------:R-:W-:Y:S04]  /*26850*/  STL [R1+0x668], R14 ;  /* 0x0006680e01007387 */ /* 0x000fe80000100800 */
[----:B------:R1:W-:Y:S04]  /*26860*/  STL [R1+0x64c], R42 ;  /* 0x00064c2a01007387 */ /* 0x0003e80000100800 */
[----:B------:R-:W4:Y:S04]  /*26870*/  LDL.LU R10, [R1+0x580] ;  /* 0x00058000010a7983 */ /* 0x000f280000300800 */
[----:B------:R-:W4:Y:S01]  /*26880*/  LDL.LU R48, [R1+0x564] ;  /* 0x0005640001307983 */ /* 0x000f220000300800 */
[----:B------:R-:W-:-:S03]  /*26890*/  IADD3.X R40, R40, R2, RZ, P0, !PT ;  /* 0x0000000228287210 */ /* 0x000fc600007fe4ff */
[----:B------:R1:W-:Y:S01]  /*268a0*/  LDGSTS.E [R4+0x56200], [R6.64], P4 ;  /* 0x5620000006047fae */ /* 0x0003e2000a121844 */
[----:B------:R-:W-:Y:S01]  /*268b0*/  IADD3 R3, P1, R3, R15, RZ ;  /* 0x0000000f03037210 */ /* 0x000fe20007f3e0ff */
[----:B-1----:R-:W-:Y:S02]  /*268c0*/  IMAD.MOV.U32 R6, RZ, RZ, R9 ;  /* 0x000000ffff067224 */ /* 0x002fe400078e0009 */
[----:B------:R-:W-:Y:S02]  /*268d0*/  IMAD.MOV.U32 R7, RZ, RZ, R42 ;  /* 0x000000ffff077224 */ /* 0x000fe400078e002a */
[----:B------:R-:W-:Y:S04]  /*268e0*/  STL [R1+0x680], R3 ;  /* 0x0006800301007387 */ /* 0x000fe80000100800 */
[----:B------:R1:W-:Y:S04]  /*268f0*/  STL [R1+0x664], R40 ;  /* 0x0006642801007387 */ /* 0x0003e80000100800 */
[----:B------:R-:W4:Y:S04]  /*26900*/  LDL.LU R9, [R1+0x598] ;  /* 0x0005980001097983 */ /* 0x000f280000300800 */
[----:B------:R-:W4:Y:S04]  /*26910*/  LDL.LU R42, [R1+0x57c] ;  /* 0x00057c00012a7983 */ /* 0x000f280000300800 */
[----:B------:R-:W1:Y:S04]  /*26920*/  S2R R52, SR_TID.X ;  /* 0x0000000000347919 */ /* 0x000e680000002100 */
[----:B------:R1:W-:Y:S01]  /*26930*/  LDGSTS.E [R4+0x56a00], [R6.64], P4 ;  /* 0x56a0000006047fae */ /* 0x0003e2000a121844 */
[----:B--2---:R-:W-:-:S02]  /*26940*/  IMAD.X R43, R43, 0x1, R2, P1 ;  /* 0x000000012b2b7824 */ /* 0x004fc400008e0602 */
[----:B-1----:R-:W-:Y:S01]  /*26950*/  IMAD.MOV.U32 R6, RZ, RZ, R14 ;  /* 0x000000ffff067224 */ /* 0x002fe200078e000e */
[----:B------:R-:W-:-:S05]  /*26960*/  MOV R7, R40 ;  /* 0x0000002800077202 */ /* 0x000fca0000000f00 */
[----:B------:R1:W-:Y:S01]  /*26970*/  LDGSTS.E [R4+0x57200], [R6.64], P4 ;  /* 0x5720000006047fae */ /* 0x0003e2000a121844 */
[----:B------:R-:W-:Y:S02]  /*26980*/  SHF.R.S32.HI R40, RZ, 0x6, R52 ;  /* 0x00000006ff287819 */ /* 0x000fe40000011434 */
[----:B------:R-:W-:Y:S02]  /*26990*/  LOP3.LUT R52, R52, 0x3f, RZ, 0xc0, !PT ;  /* 0x0000003f34347812 */ /* 0x000fe400078ec0ff */
[----:B------:R-:W-:Y:S01]  /*269a0*/  SGXT R40, R40, 0x1 ;  /* 0x000000012828781a */ /* 0x000fe20000000200 */
[----:B-1----:R-:W-:Y:S02]  /*269b0*/  IMAD.MOV.U32 R6, RZ, RZ, R3 ;  /* 0x000000ffff067224 */ /* 0x002fe400078e0003 */
[----:B------:R-:W-:Y:S02]  /*269c0*/  IMAD.SHL.U32 R3, R52, 0x4, RZ ;  /* 0x0000000434037824 */ /* 0x000fe400078e00ff */
[----:B------:R-:W-:-:S03]  /*269d0*/  IMAD.MOV.U32 R7, RZ, RZ, R43 ;  /* 0x000000ffff077224 */ /* 0x000fc600078e002b */
[----:B------:R-:W-:Y:S02]  /*269e0*/  LOP3.LUT R3, R3, 0x110, R40, 0x78, !PT ;  /* 0x0000011003037812 */ /* 0x000fe400078e7828 */
[----:B------:R1:W-:Y:S02]  /*269f0*/  LDGSTS.E [R4+0x57a00], [R6.64], P4 ;  /* 0x57a0000006047fae */ /* 0x0003e4000a121844 */
[----:B------:R-:W-:-:S04]  /*26a00*/  LOP3.LUT R3, R3, 0x40, RZ, 0x3c, !PT ;  /* 0x0000004003037812 */ /* 0x000fc800078e3cff */
[----:B------:R-:W-:Y:S02]  /*26a10*/  LEA R3, R45, R3, 0xf ;  /* 0x000000032d037211 */ /* 0x000fe400078e78ff */
[----:B---3--:R-:W-:-:S05]  /*26a20*/  IADD3 R5, P0, R5, R15, RZ ;  /* 0x0000000f05057210 */ /* 0x008fca0007f1e0ff */
[----:B------:R2:W-:Y:S01]  /*26a30*/  STL [R1+0x52c], R5 ;  /* 0x00052c0501007387 */ /* 0x0005e20000100800 */
[----:B------:R-:W-:-:S03]  /*26a40*/  IMAD.X R49, R49, 0x1, R2, P0 ;  /* 0x0000000131317824 */ /* 0x000fc600000e0602 */
[----:B------:R3:W-:Y:S04]  /*26a50*/  STL [R1+0x67c], R43 ;  /* 0x00067c2b01007387 */ /* 0x0007e80000100800 */
[----:B------:R-:W5:Y:S04]  /*26a60*/  LDL.LU R14, [R1+0x5b0] ;  /* 0x0005b000010e7983 */ /* 0x000f680000300800 */
[----:B------:R-:W5:Y:S01]  /*26a70*/  LDL.LU R40, [R1+0x594] ;  /* 0x0005940001287983 */ /* 0x000f620000300800 */
[----:B----4-:R-:W-:Y:S01]  /*26a80*/  IADD3 R13, P1, R13, R15, RZ ;  /* 0x0000000f0d0d7210 */ /* 0x010fe20007f3e0ff */
[----:B-1----:R-:W-:-:S04]  /*26a90*/  IMAD.MOV.U32 R4, RZ, RZ, R5 ;  /* 0x000000ffff047224 */ /* 0x002fc800078e0005 */
[----:B------:R-:W-:Y:S01]  /*26aa0*/  STL [R1+0x53c], R13 ;  /* 0x00053c0d01007387 */ /* 0x000fe20000100800 */
[----:B------:R-:W-:-:S03]  /*26ab0*/  IADD3 R8, P0, R8, R15, RZ ;  /* 0x0000000f08087210 */ /* 0x000fc60007f1e0ff */
[----:B------:R-:W-:Y:S01]  /*26ac0*/  STL [R1+0x528], R49 ;  /* 0x0005283101007387 */ /* 0x000fe20000100800 */
[----:B--2---:R-:W-:-:S03]  /*26ad0*/  IMAD.MOV.U32 R5, RZ, RZ, R49 ;  /* 0x000000ffff057224 */ /* 0x004fc600078e0031 */
[----:B------:R-:W2:Y:S04]  /*26ae0*/  LDL.LU R47, [R1+0x5ac] ;  /* 0x0005ac00012f7983 */ /* 0x000ea80000300800 */
[----:B---3--:R-:W3:Y:S04]  /*26af0*/  LDL.LU R43, [R1+0x5c8] ;  /* 0x0005c800012b7983 */ /* 0x008ee80000300800 */
[----:B------:R-:W4:Y:S04]  /*26b00*/  LDL.LU R6, [R1+0x5c4] ;  /* 0x0005c40001067983 */ /* 0x000f280000300800 */
[----:B------:R-:W-:Y:S04]  /*26b10*/  STL [R1+0x550], R8 ;  /* 0x0005500801007387 */ /* 0x000fe80000100800 */
[----:B------:R1:W-:Y:S02]  /*26b20*/  LDGSTS.E [R3+0x50400], [R4.64], P4 ;  /* 0x5040000004037fae */ /* 0x0003e4000a121844 */
[----:B-1----:R-:W-:Y:S01]  /*26b30*/  MOV R4, R13 ;  /* 0x0000000d00047202 */ /* 0x002fe20000000f00 */
[----:B------:R-:W-:-:S05]  /*26b40*/  IMAD.X R41, R41, 0x1, R2, P1 ;  /* 0x0000000129297824 */ /* 0x000fca00008e0602 */
[----:B------:R1:W-:Y:S01]  /*26b50*/  STL [R1+0x538], R41 ;  /* 0x0005382901007387 */ /* 0x0003e20000100800 */
[----:B------:R-:W-:-:S03]  /*26b60*/  IMAD.MOV.U32 R5, RZ, RZ, R41 ;  /* 0x000000ffff057224 */ /* 0x000fc600078e0029 */
[----:B------:R-:W4:Y:S04]  /*26b70*/  LDL.LU R7, [R1+0x5e0] ;  /* 0x0005e00001077983 */ /* 0x000f280000300800 */
[----:B------:R1:W-:Y:S01]  /*26b80*/  LDGSTS.E [R3+0x50c00], [R4.64], P4 ;  /* 0x50c0000004037fae */ /* 0x0003e2000a121844 */
[----:B------:R-:W-:-:S03]  /*26b90*/  IADD3 R11, P1, R11, R15, RZ ;  /* 0x0000000f0b0b7210 */ /* 0x000fc60007f3e0ff */
[----:B-1----:R-:W4:Y:S01]  /*26ba0*/  LDL.LU R41, [R1+0x5dc] ;  /* 0x0005dc0001297983 */ /* 0x002f220000300800 */
[----:B------:R-:W-:-:S03]  /*26bb0*/  IMAD.X R44, R44, 0x1, R2, P0 ;  /* 0x000000012c2c7824 */ /* 0x000fc600000e0602 */
[----:B------:R-:W-:Y:S04]  /*26bc0*/  STL [R1+0x568], R11 ;  /* 0x0005680b01007387 */ /* 0x000fe80000100800 */
[----:B------:R1:W-:Y:S04]  /*26bd0*/  STL [R1+0x54c], R44 ;  /* 0x00054c2c01007387 */ /* 0x0003e80000100800 */
[----:B------:R-:W4:Y:S01]  /*26be0*/  LDL.LU R13, [R1+0x5f8] ;  /* 0x0005f800010d7983 */ /* 0x000f220000300800 */
[----:B------:R-:W-:Y:S01]  /*26bf0*/  IADD3 R10, P0, R10, R15, RZ ;  /* 0x0000000f0a0a7210 */ /* 0x000fe20007f1e0ff */
[----:B------:R-:W-:-:S02]  /*26c00*/  IMAD.MOV.U32 R5, RZ, RZ, R44 ;  /* 0x000000ffff057224 */ /* 0x000fc400078e002c */
[----:B-1----:R-:W4:Y:S01]  /*26c10*/  LDL.LU R44, [R1+0x5f4] ;  /* 0x0005f400012c7983 */ /* 0x002f220000300800 */
[----:B------:R-:W-:Y:S02]  /*26c20*/  IMAD.X R48, R48, 0x1, R2, P1 ;  /* 0x0000000130307824 */ /* 0x000fe400008e0602 */
[----:B------:R-:W-:Y:S01]  /*26c30*/  IMAD.MOV.U32 R4, RZ, RZ, R8 ;  /* 0x000000ffff047224 */ /* 0x000fe200078e0008 */
[----:B------:R-:W-:Y:S04]  /*26c40*/  STL [R1+0x580], R10 ;  /* 0x0005800a01007387 */ /* 0x000fe80000100800 */
[----:B------:R-:W-:Y:S04]  /*26c50*/  STL [R1+0x564], R48 ;  /* 0x0005643001007387 */ /* 0x000fe80000100800 */
[----:B------:R-:W4:Y:S04]  /*26c60*/  LDL.LU R8, [R1+0x610] ;  /* 0x0006100001087983 */ /* 0x000f280000300800 */
[----:B------:R1:W-:Y:S02]  /*26c70*/  LDGSTS.E [R3+0x51400], [R4.64], P4 ;  /* 0x5140000004037fae */ /* 0x0003e4000a121844 */
[----:B-1----:R-:W-:-:S02]  /*26c80*/  IMAD.MOV.U32 R4, RZ, RZ, R11 ;  /* 0x000000ffff047224 */ /* 0x002fc400078e000b */
[----:B------:R-:W-:Y:S01]  /*26c90*/  IMAD.MOV.U32 R5, RZ, RZ, R48 ;  /* 0x000000ffff057224 */ /* 0x000fe200078e0030 */
[----:B------:R-:W4:Y:S01]  /*26ca0*/  LDL.LU R11, [R1+0x628] ;  /* 0x00062800010b7983 */ /* 0x000f220000300800 */
[----:B------:R-:W-:-:S03]  /*26cb0*/  IADD3 R9, P1, R9, R15, RZ ;  /* 0x0000000f09097210 */ /* 0x000fc60007f3e0ff */
[----:B------:R1:W-:Y:S01]  /*26cc0*/  LDGSTS.E [R3+0x51c00], [R4.64], P4 ;  /* 0x51c0000004037fae */ /* 0x0003e2000a121844 */
[----:B------:R-:W-:-:S03]  /*26cd0*/  IADD3.X R42, R42, R2, RZ, P0, !PT ;  /* 0x000000022a2a7210 */ /* 0x000fc600007fe4ff */
[----:B------:R-:W-:Y:S04]  /*26ce0*/  STL [R1+0x598], R9 ;  /* 0x0005980901007387 */ /* 0x000fe80000100800 */
[----:B------:R1:W-:Y:S02]  /*26cf0*/  STL [R1+0x57c], R42 ;  /* 0x00057c2a01007387 */ /* 0x0003e40000100800 */
[----:B-1----:R-:W-:Y:S02]  /*26d00*/  MOV R5, R42 ;  /* 0x0000002a00057202 */ /* 0x002fe40000000f00 */
[----:B------:R-:W4:Y:S01]  /*26d10*/  LDL.LU R42, [R1+0x60c] ;  /* 0x00060c00012a7983 */ /* 0x000f220000300800 */
[----:B------:R-:W-:-:S05]  /*26d20*/  IMAD.MOV.U32 R4, RZ, RZ, R10 ;  /* 0x000000ffff047224 */ /* 0x000fca00078e000a */
[----:B------:R1:W-:Y:S02]  /*26d30*/  LDGSTS.E [R3+0x52400], [R4.64], P4 ;  /* 0x5240000004037fae */ /* 0x0003e4000a121844 */
[----:B-1----:R-:W-:Y:S01]  /*26d40*/  IMAD.MOV.U32 R4, RZ, RZ, R9 ;  /* 0x000000ffff047224 */ /* 0x002fe200078e0009 */
[----:B-----5:R-:W-:Y:S01]  /*26d50*/  IADD3 R14, P0, R14, R15, RZ ;  /* 0x0000000f0e0e7210 */ /* 0x020fe20007f1e0ff */
[----:B------:R-:W-:-:S04]  /*26d60*/  IMAD.X R40, R40, 0x1, R2, P1 ;  /* 0x0000000128287824 */ /* 0x000fc800008e0602 */
[----:B------:R-:W-:Y:S01]  /*26d70*/  STL [R1+0x5b0], R14 ;  /* 0x0005b00e01007387 */ /* 0x000fe20000100800 */
[----:B------:R-:W-:-:S03]  /*26d80*/  IMAD.MOV.U32 R5, RZ, RZ, R40 ;  /* 0x000000ffff057224 */ /* 0x000fc600078e0028 */
[----:B------:R1:W-:Y:S04]  /*26d90*/  STL [R1+0x594], R40 ;  /* 0x0005942801007387 */ /* 0x0003e80000100800 */
[----:B------:R-:W5:Y:S04]  /*26da0*/  LDL.LU R10, [R1+0x640] ;  /* 0x00064000010a7983 */ /* 0x000f680000300800 */
[----:B------:R4:W-:Y:S01]  /*26db0*/  LDGSTS.E [R3+0x52c00], [R4.64], P4 ;  /* 0x52c0000004037fae */ /* 0x0009e2000a121844 */
[----:B--2---:R-:W-:-:S03]  /*26dc0*/  IMAD.X R47, R47, 0x1, R2, P0 ;  /* 0x000000012f2f7824 */ /* 0x004fc600000e0602 */
[----:B-1----:R-:W2:Y:S01]  /*26dd0*/  LDL.LU R40, [R1+0x624] ;  /* 0x0006240001287983 */ /* 0x002ea20000300800 */
[----:B---3--:R-:W-:-:S05]  /*26de0*/  IADD3 R43, P1, R43, R15, RZ ;  /* 0x0000000f2b2b7210 */ /* 0x008fca0007f3e0ff */
[----:B------:R-:W-:Y:S01]  /*26df0*/  STL [R1+0x5c8], R43 ;  /* 0x0005c82b01007387 */ /* 0x000fe20000100800 */
[----:B----4-:R-:W-:-:S03]  /*26e00*/  IMAD.X R6, R6, 0x1, R2, P1 ;  /* 0x0000000106067824 */ /* 0x010fc600008e0602 */
[----:B------:R-:W-:Y:S04]  /*26e10*/  STL [R1+0x5ac], R47 ;  /* 0x0005ac2f01007387 */ /* 0x000fe80000100800 */
[----:B------:R-:W3:Y:S04]  /*26e20*/  LDL.LU R9, [R1+0x658] ;  /* 0x0006580001097983 */ /* 0x000ee80000300800 */
[----:B------:R-:W4:Y:S01]  /*26e30*/  LDL.LU R49, [R1+0x63c] ;  /* 0x00063c0001317983 */ /* 0x000f220000300800 */
[----:B------:R-:W-:Y:S01]  /*26e40*/  MOV R4, R14 ;  /* 0x0000000e00047202 */ /* 0x000fe20000000f00 */
[----:B------:R-:W-:-:S05]  /*26e50*/  IMAD.MOV.U32 R5, RZ, RZ, R47 ;  /* 0x000000ffff057224 */ /* 0x000fca00078e002f */
[----:B------:R1:W-:Y:S02]  /*26e60*/  LDGSTS.E [R3+0x53400], [R4.64], P4 ;  /* 0x5340000004037fae */ /* 0x0003e4000a121844 */
[----:B-1----:R-:W-:Y:S01]  /*26e70*/  IMAD.MOV.U32 R5, RZ, RZ, R6 ;  /* 0x000000ffff057224 */ /* 0x002fe200078e0006 */
[----:B------:R-:W-:-:S05]  /*26e80*/  IADD3 R7, P0, R7, R15, RZ ;  /* 0x0000000f07077210 */ /* 0x000fca0007f1e0ff */
[----:B------:R-:W-:Y:S01]  /*26e90*/  STL [R1+0x5e0], R7 ;  /* 0x0005e00701007387 */ /* 0x000fe20000100800 */
[----:B------:R-:W-:-:S03]  /*26ea0*/  IMAD.X R41, R41, 0x1, R2, P0 ;  /* 0x0000000129297824 */ /* 0x000fc600000e0602 */
[----:B------:R1:W-:Y:S04]  /*26eb0*/  STL [R1+0x5c4], R6 ;  /* 0x0005c40601007387 */ /* 0x0003e80000100800 */
[----:B------:R-:W4:Y:S04]  /*26ec0*/  LDL.LU R14, [R1+0x670] ;  /* 0x00067000010e7983 */ /* 0x000f280000300800 */
[----:B------:R-:W4:Y:S01]  /*26ed0*/  LDL.LU R48, [R1+0x654] ;  /* 0x0006540001307983 */ /* 0x000f220000300800 */
[----:B------:R-:W-:-:S05]  /*26ee0*/  IADD3 R13, P1, R13, R15, RZ ;  /* 0x0000000f0d0d7210 */ /* 0x000fca0007f3e0ff */
[----:B------:R-:W-:Y:S04]  /*26ef0*/  STL [R1+0x5f8], R13 ;  /* 0x0005f80d01007387 */ /* 0x000fe80000100800 */
[----:B------:R1:W-:Y:S04]  /*26f00*/  STL [R1+0x5dc], R41 ;  /* 0x0005dc2901007387 */ /* 0x0003e80000100800 */
[----:B-1----:R-:W4:Y:S01]  /*26f10*/  LDL.LU R6, [R1+0x688] ;  /* 0x0006880001067983 */ /* 0x002f220000300800 */
[----:B------:R-:W-:-:S03]  /*26f20*/  IMAD.MOV.U32 R4, RZ, RZ, R43 ;  /* 0x000000ffff047224 */ /* 0x000fc600078e002b */
[----:B------:R-:W4:Y:S01]  /*26f30*/  LDL.LU R47, [R1+0x66c] ;  /* 0x00066c00012f7983 */ /* 0x000f220000300800 */
[----:B------:R-:W-:Y:S02]  /*26f40*/  IADD3 R8, P0, R8, R15, RZ ;  /* 0x0000000f08087210 */ /* 0x000fe40007f1e0ff */
[----:B------:R-:W-:Y:S01]  /*26f50*/  IADD3.X R44, R44, R2, RZ, P1, !PT ;  /* 0x000000022c2c7210 */ /* 0x000fe20000ffe4ff */
[----:B------:R1:W-:Y:S04]  /*26f60*/  LDGSTS.E [R3+0x53c00], [R4.64], P4 ;  /* 0x53c0000004037fae */ /* 0x0003e8000a121844 */
[----:B------:R-:W-:Y:S04]  /*26f70*/  STL [R1+0x610], R8 ;  /* 0x0006100801007387 */ /* 0x000fe80000100800 */
[----:B------:R1:W-:Y:S02]  /*26f80*/  STL [R1+0x5f4], R44 ;  /* 0x0005f42c01007387 */ /* 0x0003e40000100800 */
[----:B-1----:R-:W-:-:S02]  /*26f90*/  IMAD.MOV.U32 R4, RZ, RZ, R7 ;  /* 0x000000ffff047224 */ /* 0x002fc400078e0007 */
[----:B------:R-:W-:Y:S01]  /*26fa0*/  IMAD.MOV.U32 R5, RZ, RZ, R41 ;  /* 0x000000ffff057224 */ /* 0x000fe200078e0029 */
[----:B------:R-:W4:Y:S04]  /*26fb0*/  LDL.LU R7, [R1+0x684] ;  /* 0x0006840001077983 */ /* 0x000f280000300800 */
[----:B------:R-:W4:Y:S01]  /*26fc0*/  LDL.LU R43, [R1+0x534] ;  /* 0x00053400012b7983 */ /* 0x000f220000300800 */
[----:B------:R-:W-:-:S03]  /*26fd0*/  IADD3 R11, P1, R11, R15, RZ ;  /* 0x0000000f0b0b7210 */ /* 0x000fc60007f3e0ff */
[----:B------:R1:W-:Y:S04]  /*26fe0*/  LDGSTS.E [R3+0x54400], [R4.64], P4 ;  /* 0x5440000004037fae */ /* 0x0003e8000a121844 */
[----:B------:R-:W4:Y:S01]  /*26ff0*/  LDL.LU R41, [R1+0x544] ;  /* 0x0005440001297983 */ /* 0x000f220000300800 */
[----:B-1----:R-:W-:Y:S01]  /*27000*/  MOV R5, R44 ;  /* 0x0000002c00057202 */ /* 0x002fe20000000f00 */
[----:B------:R-:W-:Y:S02]  /*27010*/  IMAD.MOV.U32 R4, RZ, RZ, R13 ;  /* 0x000000ffff047224 */ /* 0x000fe400078e000d */
[----:B------:R-:W4:Y:S01]  /*27020*/  LDL.LU R44, [R1+0x530] ;  /* 0x00053000012c7983 */ /* 0x000f220000300800 */
[----:B------:R-:W-:-:S03]  /*27030*/  IMAD.X R42, R42, 0x1, R2, P0 ;  /* 0x000000012a2a7824 */ /* 0x000fc600000e0602 */
[----:B------:R-:W-:Y:S04]  /*27040*/  STL [R1+0x628], R11 ;  /* 0x0006280b01007387 */ /* 0x000fe80000100800 */
[----:B------:R1:W-:Y:S04]  /*27050*/  STL [R1+0x60c], R42 ;  /* 0x00060c2a01007387 */ /* 0x0003e80000100800 */
[----:B------:R1:W-:Y:S04]  /*27060*/  LDGSTS.E [R3+0x54c00], [R4.64], P4 ;  /* 0x54c0000004037fae */ /* 0x0003e8000a121844 */
[----:B------:R-:W4:Y:S01]  /*27070*/  LDL.LU R13, [R1+0x558] ;  /* 0x00055800010d7983 */ /* 0x000f220000300800 */
[----:B-1----:R-:W-:-:S03]  /*27080*/  IMAD.MOV.U32 R5, RZ, RZ, R42 ;  /* 0x000000ffff057224 */ /* 0x002fc600078e002a */
[----:B------:R-:W4:Y:S01]  /*27090*/  LDL.LU R42, [R1+0x540] ;  /* 0x00054000012a7983 */ /* 0x000f220000300800 */
[----:B------:R-:W-:-:S05]  /*270a0*/  IMAD.MOV.U32 R4, RZ, RZ, R8 ;  /* 0x000000ffff047224 */ /* 0x000fca00078e0008 */
[----:B------:R1:W-:Y:S02]  /*270b0*/  LDGSTS.E [R3+0x55400], [R4.64], P4 ;  /* 0x5540000004037fae */ /* 0x0003e4000a121844 */
[----:B-1----:R-:W-:Y:S02]  /*270c0*/  MOV R4, R11 ;  /* 0x0000000b00047202 */ /* 0x002fe40000000f00 */
[----:B-----5:R-:W-:Y:S01]  /*270d0*/  IADD3 R10, P0, R10, R15, RZ ;  /* 0x0000000f0a0a7210 */ /* 0x020fe20007f1e0ff */
[----:B--2---:R-:W-:-:S04]  /*270e0*/  IMAD.X R40, R40, 0x1, R2, P1 ;  /* 0x0000000128287824 */ /* 0x004fc800008e0602 */
[----:B------:R-:W-:Y:S01]  /*270f0*/  STL [R1+0x640], R10 ;  /* 0x0006400a01007387 */ /* 0x000fe20000100800 */
[----:B------:R-:W-:-:S03]  /*27100*/  IMAD.MOV.U32 R5, RZ, RZ, R40 ;  /* 0x000000ffff057224 */ /* 0x000fc600078e0028 */
[----:B------:R1:W-:Y:S04]  /*27110*/  STL [R1+0x624], R40 ;  /* 0x0006242801007387 */ /* 0x0003e80000100800 */
[----:B------:R-:W2:Y:S04]  /*27120*/  LDL.LU R8, [R1+0x570] ;  /* 0x0005700001087983 */ /* 0x000ea80000300800 */
[----:B------:R5:W-:Y:S01]  /*27130*/  LDGSTS.E [R3+0x55c00], [R4.64], P4 ;  /* 0x55c0000004037fae */ /* 0x000be2000a121844 */
[----:B---3--:R-:W-:-:S03]  /*27140*/  IADD3 R9, P1, R9, R15, RZ ;  /* 0x0000000f09097210 */ /* 0x008fc60007f3e0ff */
[----:B-1----:R-:W3:Y:S01]  /*27150*/  LDL.LU R40, [R1+0x554] ;  /* 0x0005540001287983 */ /* 0x002ee20000300800 */
[----:B----4-:R-:W-:-:S03]  /*27160*/  IMAD.X R49, R49, 0x1, R2, P0 ;  /* 0x0000000131317824 */ /* 0x010fc600000e0602 */
[----:B------:R1:W-:Y:S04]  /*27170*/  STL [R1+0x658], R9 ;  /* 0x0006580901007387 */ /* 0x0003e80000100800 */
[----:B------:R-:W-:Y:S01]  /*27180*/  STL [R1+0x63c], R49 ;  /* 0x00063c3101007387 */ /* 0x000fe20000100800 */
[----:B-----5:R-:W-:Y:S02]  /*27190*/  IMAD.MOV.U32 R4, RZ, RZ, R10 ;  /* 0x000000ffff047224 */ /* 0x020fe400078e000a */
[----:B------:R-:W-:Y:S01]  /*271a0*/  IMAD.MOV.U32 R5, RZ, RZ, R49 ;  /* 0x000000ffff057224 */ /* 0x000fe200078e0031 */
[----:B------:R-:W4:Y:S04]  /*271b0*/  LDL.LU R11, [R1+0x588] ;  /* 0x00058800010b7983 */ /* 0x000f280000300800 */
[----:B------:R-:W5:Y:S04]  /*271c0*/  LDL.LU R10, [R1+0x56c] ;  /* 0x00056c00010a7983 */ /* 0x000f680000300800 */
[----:B------:R1:W-:Y:S02]  /*271d0*/  LDGSTS.E [R3+0x56400], [R4.64], P4 ;  /* 0x5640000004037fae */ /* 0x0003e4000a121844 */
[----:B-1----:R-:W-:Y:S01]  /*271e0*/  IMAD.MOV.U32 R4, RZ, RZ, R9 ;  /* 0x000000ffff047224 */ /* 0x002fe200078e0009 */
[----:B------:R-:W-:Y:S01]  /*271f0*/  IADD3 R14, P0, R14, R15, RZ ;  /* 0x0000000f0e0e7210 */ /* 0x000fe20007f1e0ff */
[----:B------:R-:W-:-:S04]  /*27200*/  IMAD.X R48, R48, 0x1, R2, P1 ;  /* 0x0000000130307824 */ /* 0x000fc800008e0602 */
[----:B------:R1:W-:Y:S01]  /*27210*/  STL [R1+0x670], R14 ;  /* 0x0006700e01007387 */ /* 0x0003e20000100800 */
[----:B------:R-:W-:-:S03]  /*27220*/  IMAD.MOV.U32 R5, RZ, RZ, R48 ;  /* 0x000000ffff057224 */ /* 0x000fc600078e0030 */
[----:B------:R1:W-:Y:S04]  /*27230*/  STL [R1+0x654], R48 ;  /* 0x0006543001007387 */ /* 0x0003e80000100800 */
[----:B------:R-:W5:Y:S04]  /*27240*/  LDL.LU R9, [R1+0x5a0] ;  /* 0x0005a00001097983 */ /* 0x000f680000300800 */
[----:B------:R1:W-:Y:S01]  /*27250*/  LDGSTS.E [R3+0x56c00], [R4.64], P4 ;  /* 0x56c0000004037fae */ /* 0x0003e2000a121844 */
[----:B------:R-:W-:Y:S02]  /*27260*/  IADD3 R6, P1, R6, R15, RZ ;  /* 0x0000000f06067210 */ /* 0x000fe40007f3e0ff */
[----:B------:R-:W-:-:S03]  /*27270*/  IADD3.X R47, R47, R2, RZ, P0, !PT ;  /* 0x000000022f2f7210 */ /* 0x000fc600007fe4ff */
[----:B------:R1:W-:Y:S04]  /*27280*/  STL [R1+0x688], R6 ;  /* 0x0006880601007387 */ /* 0x0003e80000100800 */
[----:B------:R-:W-:Y:S01]  /*27290*/  STL [R1+0x66c], R47 ;  /* 0x00066c2f01007387 */ /* 0x000fe20000100800 */
[----:B-1----:R-:W-:-:S03]  /*272a0*/  IMAD.MOV.U32 R4, RZ, RZ, R14 ;  /* 0x000000ffff047224 */ /* 0x002fc600078e000e */
[----:B------:R-:W5:Y:S01]  /*272b0*/  LDL.LU R14, [R1+0x584] ;  /* 0x00058400010e7983 */ /* 0x000f620000300800 */
[----:B------:R-:W-:-:S05]  /*272c0*/  MOV R5, R47 ;  /* 0x0000002f00057202 */ /* 0x000fca0000000f00 */
[----:B------:R1:W-:Y:S01]  /*272d0*/  LDGSTS.E [R3+0x57400], [R4.64], P4 ;  /* 0x5740000004037fae */ /* 0x0003e2000a121844 */
[----:B------:R-:W-:Y:S01]  /*272e0*/  IMAD.X R7, R7, 0x1, R2, P1 ;  /* 0x0000000107077824 */ /* 0x000fe200008e0602 */
[-C--:B------:R-:W-:Y:S02]  /*272f0*/  IADD3 R43, P0, R43, R15.reuse, RZ ;  /* 0x0000000f2b2b7210 */ /* 0x080fe40007f1e0ff */
[----:B------:R-:W-:Y:S01]  /*27300*/  SHF.R.S32.HI R53, RZ, 0x6, R53 ;  /* 0x00000006ff357819 */ /* 0x000fe20000011435 */
[----:B------:R-:W-:Y:S01]  /*27310*/  IMAD.SHL.U32 R46, R46, 0x4, RZ ;  /* 0x000000042e2e7824 */ /* 0x000fe200078e00ff */
[----:B------:R1:W-:Y:S01]  /*27320*/  LDGSTS.E [R3+0x57c00], [R6.64], P4 ;  /* 0x57c0000006037fae */ /* 0x0003e2000a121844 */
[----:B------:R-:W-:-:S03]  /*27330*/  IADD3 R41, P1, R41, R15, RZ ;  /* 0x0000000f29297210 */ /* 0x000fc60007f3e0ff */
[----:B------:R-:W-:Y:S04]  /*27340*/  STL [R1+0x534], R43 ;  /* 0x0005342b01007387 */ /* 0x000fe80000100800 */
[----:B------:R1:W-:Y:S01]  /*27350*/  STL [R1+0x684], R7 ;  /* 0x0006840701007387 */ /* 0x0003e20000100800 */
[----:B------:R-:W-:-:S03]  /*27360*/  IMAD.X R44, R44, 0x1, R2, P0 ;  /* 0x000000012c2c7824 */ /* 0x000fc600000e0602 */
[----:B------:R-:W-:Y:S04]  /*27370*/  STL [R1+0x544], R41 ;  /* 0x0005442901007387 */ /* 0x000fe80000100800 */
[----:B------:R2:W-:Y:S04]  /*27380*/  STL [R1+0x530], R44 ;  /* 0x0005302c01007387 */ /* 0x0005e80000100800 */
[----:B------:R-:W5:Y:S04]  /*27390*/  LDL.LU R50, [R1+0x5b8] ;  /* 0x0005b80001327983 */ /* 0x000f680000300800 */
[----:B-1----:R-:W5:Y:S01]  /*273a0*/  LDL.LU R5, [R1+0x59c] ;  /* 0x00059c0001057983 */ /* 0x002f620000300800 */
[----:B------:R-:W-:-:S05]  /*273b0*/  IADD3 R13, P0, R13, R15, RZ ;  /* 0x0000000f0d0d7210 */ /* 0x000fca0007f1e0ff */
[----:B------:R-:W-:Y:S01]  /*273c0*/  STL [R1+0x558], R13 ;  /* 0x0005580d01007387 */ /* 0x000fe20000100800 */
[----:B------:R-:W-:-:S05]  /*273d0*/  IMAD.X R42, R42, 0x1, R2, P1 ;  /* 0x000000012a2a7824 */ /* 0x000fca00008e0602 */
[----:B------:R1:W-:Y:S04]  /*273e0*/  STL [R1+0x540], R42 ;  /* 0x0005402a01007387 */ /* 0x0003e80000100800 */
[----:B------:R-:W5:Y:S04]  /*273f0*/  LDL.LU R48, [R1+0x5d0] ;  /* 0x0005d00001307983 */ /* 0x000f680000300800 */
[----:B------:R-:W5:Y:S01]  /*27400*/  LDL.LU R51, [R1+0x5b4] ;  /* 0x0005b40001337983 */ /* 0x000f620000300800 */
[----:B------:R-:W-:-:S04]  /*27410*/  SGXT R53, R53, 0x1 ;  /* 0x000000013535781a */ /* 0x000fc80000000200 */
[----:B------:R-:W-:-:S04]  /*27420*/  LOP3.LUT R46, R46, 0x110, R53, 0x78, !PT ;  /* 0x000001102e2e7812 */ /* 0x000fc800078e7835 */
[----:B------:R-:W-:-:S05]  /*27430*/  LOP3.LUT R46, R46, 0x60, RZ, 0x3c, !PT ;  /* 0x000000602e2e7812 */ /* 0x000fca00078e3cff */
[----:B------:R-:W-:Y:S01]  /*27440*/  IMAD R4, R45, 0x8000, R46 ;  /* 0x000080002d047824 */ /* 0x000fe200078e022e */
[----:B------:R-:W-:Y:S01]  /*27450*/  MOV R6, R43 ;  /* 0x0000002b00067202 */ /* 0x000fe20000000f00 */
[----:B------:R-:W-:-:S05]  /*27460*/  IMAD.MOV.U32 R7, RZ, RZ, R44 ;  /* 0x000000ffff077224 */ /* 0x000fca00078e002c */
[----:B------:R1:W-:Y:S02]  /*27470*/  LDGSTS.E [R4+0x50600], [R6.64], P4 ;  /* 0x5060000006047fae */ /* 0x0003e4000a121844 */
[----:B-1----:R-:W-:Y:S02]  /*27480*/  IMAD.MOV.U32 R7, RZ, RZ, R42 ;  /* 0x000000ffff077224 */ /* 0x002fe400078e002a */
[----:B------:R-:W-:-:S05]  /*27490*/  IMAD.MOV.U32 R6, RZ, RZ, R41 ;  /* 0x000000ffff067224 */ /* 0x000fca00078e0029 */
[----:B------:R1:W-:Y:S02]  /*274a0*/  LDGSTS.E [R4+0x50e00], [R6.64], P4 ;  /* 0x50e0000006047fae */ /* 0x0003e4000a121844 */
[----:B-1----:R-:W-:Y:S01]  /*274b0*/  IMAD.MOV.U32 R6, RZ, RZ, R13 ;  /* 0x000000ffff067224 */ /* 0x002fe200078e000d */
[----:B--2---:R-:W-:Y:S01]  /*274c0*/  IADD3 R8, P1, R8, R15, RZ ;  /* 0x0000000f08087210 */ /* 0x004fe20007f3e0ff */
[----:B---3--:R-:W-:-:S04]  /*274d0*/  IMAD.X R40, R40, 0x1, R2, P0 ;  /* 0x0000000128287824 */ /* 0x008fc800000e0602 */
[----:B------:R-:W-:Y:S04]  /*274e0*/  STL [R1+0x570], R8 ;  /* 0x0005700801007387 */ /* 0x000fe80000100800 */
[----:B------:R1:W-:Y:S04]  /*274f0*/  STL [R1+0x554], R40 ;  /* 0x0005542801007387 */ /* 0x0003e80000100800 */
[----:B------:R-:W2:Y:S01]  /*27500*/  LDL.LU R46, [R1+0x5e8] ;  /* 0x0005e800012e7983 */ /* 0x000ea20000300800 */
[----:B----4-:R-:W-:-:S03]  /*27510*/  IADD3 R11, P0, R11, R15, RZ ;  /* 0x0000000f0b0b7210 */ /* 0x010fc60007f1e0ff */
[----:B------:R-:W3:Y:S01]  /*27520*/  LDL.LU R49, [R1+0x5cc] ;  /* 0x0005cc0001317983 */ /* 0x000ee20000300800 */
[----:B-----5:R-:W-:-:S03]  /*27530*/  IADD3.X R10, R10, R2, RZ, P1, !PT ;  /* 0x000000020a0a7210 */ /* 0x020fc60000ffe4ff */
[----:B------:R-:W-:Y:S04]  /*27540*/  STL [R1+0x588], R11 ;  /* 0x0005880b01007387 */ /* 0x000fe80000100800 */
[----:B------:R4:W-:Y:S04]  /*27550*/  STL [R1+0x56c], R10 ;  /* 0x00056c0a01007387 */ /* 0x0009e80000100800 */
[----:B------:R-:W5:Y:S04]  /*27560*/  LDL.LU R47, [R1+0x5e4] ;  /* 0x0005e400012f7983 */ /* 0x000f680000300800 */
[----:B------:R-:W5:Y:S04]  /*27570*/  LDL.LU R44, [R1+0x600] ;  /* 0x00060000012c7983 */ /* 0x000f680000300800 */
[----:B------:R-:W5:Y:S04]  /*27580*/  LDL.LU R42, [R1+0x618] ;  /* 0x00061800012a7983 */ /* 0x000f680000300800 */
[----:B------:R-:W5:Y:S01]  /*27590*/  LDL.LU R45, [R1+0x5fc] ;  /* 0x0005fc00012d7983 */ /* 0x000f620000300800 */
[----:B------:R-:W-:-:S05]  /*275a0*/  IMAD.MOV.U32 R7, RZ, RZ, R40 ;  /* 0x000000ffff077224 */ /* 0x000fca00078e0028 */
[----:B------:R1:W-:Y:S01]  /*275b0*/  LDGSTS.E [R4+0x51600], [R6.64], P4 ;  /* 0x5160000006047fae */ /* 0x0003e2000a121844 */
[----:B------:R-:W-:-:S05]  /*275c0*/  IADD3 R9, P1, R9, R15, RZ ;  /* 0x0000000f09097210 */ /* 0x000fca0007f3e0ff */
[----:B------:R-:W-:Y:S01]  /*275d0*/  STL [R1+0x5a0], R9 ;  /* 0x0005a00901007387 */ /* 0x000fe20000100800 */
[----:B-1----:R-:W-:Y:S01]  /*275e0*/  IMAD.MOV.U32 R6, RZ, RZ, R8 ;  /* 0x000000ffff067224 */ /* 0x002fe200078e0008 */
[----:B------:R-:W-:-:S05]  /*275f0*/  MOV R7, R10 ;  /* 0x0000000a00077202 */ /* 0x000fca0000000f00 */
[----:B------:R1:W-:Y:S01]  /*27600*/  LDGSTS.E [R4+0x51e00], [R6.64], P4 ;  /* 0x51e0000006047fae */ /* 0x0003e2000a121844 */
[----:B------:R-:W-:-:S05]  /*27610*/  IMAD.X R14, R14, 0x1, R2, P0 ;  /* 0x000000010e0e7824 */ /* 0x000fca00000e0602 */
[----:B------:R1:W-:Y:S04]  /*27620*/  STL [R1+0x584], R14 ;  /* 0x0005840e01007387 */ /* 0x0003e80000100800 */
[----:B------:R-:W5:Y:S04]  /*27630*/  LDL.LU R43, [R1+0x614] ;  /* 0x00061400012b7983 */ /* 0x000f680000300800 */
[----:B------:R-:W5:Y:S04]  /*27640*/  LDL.LU R41, [R1+0x62c] ;  /* 0x00062c0001297983 */ /* 0x000f680000300800 */
[----:B------:R-:W5:Y:S04]  /*27650*/  LDL.LU R40, [R1+0x630] ;  /* 0x0006300001287983 */ /* 0x000f680000300800 */
[----:B------:R-:W5:Y:S01]  /*27660*/  LDL.LU R13, [R1+0x648] ;  /* 0x00064800010d7983 */ /* 0x000f620000300800 */
[----:B-1----:R-:W-:-:S03]  /*27670*/  IMAD.MOV.U32 R7, RZ, RZ, R14 ;  /* 0x000000ffff077224 */ /* 0x002fc600078e000e */
[----:B----4-:R-:W4:Y:S04]  /*27680*/  LDL.LU R10, [R1+0x660] ;  /* 0x00066000010a7983 */ /* 0x010f280000300800 */
[----:B------:R-:W4:Y:S04]  /*27690*/  LDL.LU R8, [R1+0x678] ;  /* 0x0006780001087983 */ /* 0x000f280000300800 */
[----:B------:R-:W4:Y:S01]  /*276a0*/  LDL.LU R14, [R1+0x644] ;  /* 0x00064400010e7983 */ /* 0x000f220000300800 */
[----:B------:R-:W-:-:S05]  /*276b0*/  IMAD.MOV.U32 R6, RZ, RZ, R11 ;  /* 0x000000ffff067224 */ /* 0x000fca00078e000b */
[----:B------:R1:W-:Y:S01]  /*276c0*/  LDGSTS.E [R4+0x52600], [R6.64], P4 ;  /* 0x5260000006047fae */ /* 0x0003e2000a121844 */
[----:B------:R-:W-:Y:S01]  /*276d0*/  IADD3 R50, P0, R50, R15, RZ ;  /* 0x0000000f32327210 */ /* 0x000fe20007f1e0ff */
[----:B------:R-:W-:-:S04]  /*276e0*/  IMAD.X R5, R5, 0x1, R2, P1 ;  /* 0x0000000105057824 */ /* 0x000fc800008e0602 */
[----:B------:R-:W-:Y:S04]  /*276f0*/  STL [R1+0x5b8], R50 ;  /* 0x0005b83201007387 */ /* 0x000fe80000100800 */
[----:B------:R1:W-:Y:S04]  /*27700*/  STL [R1+0x59c], R5 ;  /* 0x00059c0501007387 */ /* 0x0003e80000100800 */
[----:B------:R-:W4:Y:S04]  /*27710*/  LDL.LU R3, [R1+0x690] ;  /* 0x0006900001037983 */ /* 0x000f280000300800 */
[----:B------:R-:W4:Y:S01]  /*27720*/  LDL.LU R11, [R1+0x65c] ;  /* 0x00065c00010b7983 */ /* 0x000f220000300800 */
[----:B-1----:R-:W-:-:S02]  /*27730*/  MOV R6, R9 ;  /* 0x0000000900067202 */ /* 0x002fc40000000f00 */
[----:B------:R-:W-:Y:S01]  /*27740*/  IADD3 R48, P1, R48, R15, RZ ;  /* 0x0000000f30307210 */ /* 0x000fe20007f3e0ff */
[----:B------:R-:W-:-:S04]  /*27750*/  IMAD.X R51, R51, 0x1, R2, P0 ;  /* 0x0000000133337824 */ /* 0x000fc800000e0602 */
[----:B------:R-:W-:Y:S04]  /*27760*/  STL [R1+0x5d0], R48 ;  /* 0x0005d03001007387 */ /* 0x000fe80000100800 */
[----:B------:R-:W-:Y:S04]  /*27770*/  STL [R1+0x5b4], R51 ;  /* 0x0005b43301007387 */ /* 0x000fe80000100800 */
[----:B------:R-:W4:Y:S01]  /*27780*/  LDL.LU R9, [R1+0x674] ;  /* 0x0006740001097983 */ /* 0x000f220000300800 */
[----:B------:R-:W-:-:S03]  /*27790*/  IMAD.MOV.U32 R7, RZ, RZ, R5 ;  /* 0x000000ffff077224 */ /* 0x000fc600078e0005 */
[----:B------:R-:W4:Y:S04]  /*277a0*/  LDL.LU R5, [R1+0x68c] ;  /* 0x00068c0001057983 */ /* 0x000f280000300800 */
[----:B------:R1:W-:Y:S02]  /*277b0*/  LDGSTS.E [R4+0x52e00], [R6.64], P4 ;  /* 0x52e0000006047fae */ /* 0x0003e4000a121844 */
[----:B-1----:R-:W-:Y:S02]  /*277c0*/  IMAD.MOV.U32 R6, RZ, RZ, R50 ;  /* 0x000000ffff067224 */ /* 0x002fe400078e0032 */
[----:B------:R-:W-:-:S05]  /*277d0*/  IMAD.MOV.U32 R7, RZ, RZ, R51 ;  /* 0x000000ffff077224 */ /* 0x000fca00078e0033 */
[----:B------:R1:W-:Y:S02]  /*277e0*/  LDGSTS.E [R4+0x53600], [R6.64], P4 ;  /* 0x5360000006047fae */ /* 0x0003e4000a121844 */
[----:B-1----:R-:W-:Y:S01]  /*277f0*/  IMAD.MOV.U32 R6, RZ, RZ, R48 ;  /* 0x000000ffff067224 */ /* 0x002fe200078e0030 */
[----:B------:R-:W-:Y:S01]  /*27800*/  IADD3 R12, R12, 0x1, RZ ;  /* 0x000000010c0c7810 */ /* 0x000fe20007ffe0ff */
[----:B------:R-:W-:Y:S01]  /*27810*/  HMMA.1688.F32.TF32 R16, R140, R18, R156 ;  /* 0x000000128c10723c */ /* 0x000fe2000008109c */
[----:B--2---:R-:W-:Y:S01]  /*27820*/  IADD3 R46, P0, R46, R15, RZ ;  /* 0x0000000f2e2e7210 */ /* 0x004fe20007f1e0ff */
[----:B---3--:R-:W-:-:S04]  /*27830*/  IMAD.X R49, R49, 0x1, R2, P1 ;  /* 0x0000000131317824 */ /* 0x008fc800008e0602 */
[----:B------:R-:W-:-:S05]  /*27840*/  IMAD.MOV.U32 R7, RZ, RZ, R49 ;  /* 0x000000ffff077224 */ /* 0x000fca00078e0031 */
[----:B------:R1:W-:Y:S01]  /*27850*/  LDGSTS.E [R4+0x53e00], [R6.64], P4 ;  /* 0x53e0000006047fae */ /* 0x0003e2000a121844 */
[----:B-----5:R-:W-:Y:S02]  /*27860*/  IADD3.X R47, R47, R2, RZ, P0, !PT ;  /* 0x000000022f2f7210 */ /* 0x020fe400007fe4ff */
[----:B------:R-:W-:Y:S01]  /*27870*/  IADD3 R44, P1, R44, R15, RZ ;  /* 0x0000000f2c2c7210 */ /* 0x000fe20007f3e0ff */
[----:B-1----:R-:W-:Y:S01]  /*27880*/  IMAD.MOV.U32 R6, RZ, RZ, R46 ;  /* 0x000000ffff067224 */ /* 0x002fe200078e002e */
[----:B------:R-:W-:-:S03]  /*27890*/  MOV R7, R47 ;  /* 0x0000002f00077202 */ /* 0x000fc60000000f00 */
[----:B------:R-:W-:Y:S01]  /*278a0*/  IMAD.X R45, R45, 0x1, R2, P1 ;  /* 0x000000012d2d7824 */ /* 0x000fe200008e0602 */
[----:B------:R-:W-:Y:S01]  /*278b0*/  IADD3 R42, P0, R42, R15, RZ ;  /* 0x0000000f2a2a7210 */ /* 0x000fe20007f1e0ff */
[----:B------:R1:W-:Y:S02]  /*278c0*/  LDGSTS.E [R4+0x54600], [R6.64], P4 ;  /* 0x5460000006047fae */ /* 0x0003e4000a121844 */
[----:B-1----:R-:W-:Y:S02]  /*278d0*/  IMAD.MOV.U32 R6, RZ, RZ, R44 ;  /* 0x000000ffff067224 */ /* 0x002fe400078e002c */
[----:B------:R-:W-:-:S05]  /*278e0*/  IMAD.MOV.U32 R7, RZ, RZ, R45 ;  /* 0x000000ffff077224 */ /* 0x000fca00078e002d */
[----:B------:R1:W-:Y:S02]  /*278f0*/  LDGSTS.E [R4+0x54e00], [R6.64], P4 ;  /* 0x54e0000006047fae */ /* 0x0003e4000a121844 */
[----:B-1----:R-:W-:Y:S01]  /*27900*/  MOV R6, R42 ;  /* 0x0000002a00067202 */ /* 0x002fe20000000f00 */
[----:B------:R-:W-:-:S04]  /*27910*/  IMAD.X R43, R43, 0x1, R2, P0 ;  /* 0x000000012b2b7824 */ /* 0x000fc800000e0602 */
[----:B------:R-:W-:Y:S01]  /*27920*/  IMAD.MOV.U32 R7, RZ, RZ, R43 ;  /* 0x000000ffff077224 */ /* 0x000fe200078e002b */
[----:B------:R-:W-:-:S04]  /*27930*/  IADD3 R40, P1, R40, R15, RZ ;  /* 0x0000000f28287210 */ /* 0x000fc80007f3e0ff */
[----:B------:R1:W-:Y:S01]  /*27940*/  LDGSTS.E [R4+0x55600], [R6.64], P4 ;  /* 0x5560000006047fae */ /* 0x0003e2000a121844 */
[-C--:B------:R-:W-:Y:S01]  /*27950*/  IADD3 R13, P0, R13, R15.reuse, RZ ;  /* 0x0000000f0d0d7210 */ /* 0x080fe20007f1e0ff */
[----:B------:R-:W-:Y:S01]  /*27960*/  IMAD.X R41, R41, 0x1, R2, P1 ;  /* 0x0000000129297824 */ /* 0x000fe200008e0602 */
[-C--:B----4-:R-:W-:Y:S01]  /*27970*/  IADD3 R10, P1, R10, R15.reuse, RZ ;  /* 0x0000000f0a0a7210 */ /* 0x090fe20007f3e0ff */
[----:B-1----:R-:W-:Y:S02]  /*27980*/  IMAD.MOV.U32 R6, RZ, RZ, R40 ;  /* 0x000000ffff067224 */ /* 0x002fe400078e0028 */
[----:B------:R-:W-:Y:S02]  /*27990*/  IMAD.MOV.U32 R7, RZ, RZ, R41 ;  /* 0x000000ffff077224 */ /* 0x000fe400078e0029 */
[----:B------:R-:W-:Y:S01]  /*279a0*/  IMAD.X R14, R14, 0x1, R2, P0 ;  /* 0x000000010e0e7824 */ /* 0x000fe200000e0602 */
[----:B------:R-:W-:Y:S04]  /*279b0*/  STL [R1+0x5e8], R46 ;  /* 0x0005e82e01007387 */ /* 0x000fe80000100800 */
[----:B------:R1:W-:Y:S01]  /*279c0*/  LDGSTS.E [R4+0x55e00], [R6.64], P4 ;  /* 0x55e0000006047fae */ /* 0x0003e2000a121844 */
[----:B------:R-:W-:-:S03]  /*279d0*/  IADD3 R8, P2, R8, R15, RZ ;  /* 0x0000000f08087210 */ /* 0x000fc60007f5e0ff */
[----:B------:R-:W-:Y:S04]  /*279e0*/  STL [R1+0x5cc], R49 ;  /* 0x0005cc3101007387 */ /* 0x000fe80000100800 */
[----:B------:R-:W-:Y:S01]  /*279f0*/  STL [R1+0x600], R44 ;  /* 0x0006002c01007387 */ /* 0x000fe20000100800 */
[----:B-1----:R-:W-:Y:S02]  /*27a00*/  IMAD.MOV.U32 R6, RZ, RZ, R13 ;  /* 0x000000ffff067224 */ /* 0x002fe400078e000d */
[----:B------:R-:W-:Y:S01]  /*27a10*/  IMAD.MOV.U32 R7, RZ, RZ, R14 ;  /* 0x000000ffff077224 */ /* 0x000fe200078e000e */
[----:B------:R-:W-:Y:S01]  /*27a20*/  STL [R1+0x5e4], R47 ;  /* 0x0005e42f01007387 */ /* 0x000fe20000100800 */
[----:B------:R-:W-:-:S03]  /*27a30*/  IADD3.X R11, R11, R2, RZ, P1, !PT ;  /* 0x000000020b0b7210 */ /* 0x000fc60000ffe4ff */
[----:B------:R-:W-:Y:S04]  /*27a40*/  STL [R1+0x618], R42 ;  /* 0x0006182a01007387 */ /* 0x000fe80000100800 */
[----:B------:R1:W-:Y:S04]  /*27a50*/  LDGSTS.E [R4+0x56600], [R6.64], P4 ;  /* 0x5660000006047fae */ /* 0x0003e8000a121844 */
[----:B------:R-:W-:Y:S04]  /*27a60*/  STL [R1+0x5fc], R45 ;  /* 0x0005fc2d01007387 */ /* 0x000fe80000100800 */
[----:B------:R-:W-:Y:S01]  /*27a70*/  STL [R1+0x630], R40 ;  /* 0x0006302801007387 */ /* 0x000fe20000100800 */
[----:B-1----:R-:W-:Y:S01]  /*27a80*/  MOV R6, R10 ;  /* 0x0000000a00067202 */ /* 0x002fe20000000f00 */
[----:B------:R-:W-:-:S02]  /*27a90*/  IMAD.MOV.U32 R7, RZ, RZ, R11 ;  /* 0x000000ffff077224 */ /* 0x000fc400078e000b */
[----:B------:R-:W-:Y:S01]  /*27aa0*/  STL [R1+0x614], R43 ;  /* 0x0006142b01007387 */ /* 0x000fe20000100800 */
[----:B------:R-:W-:-:S03]  /*27ab0*/  IMAD.X R9, R9, 0x1, R2, P2 ;  /* 0x0000000109097824 */ /* 0x000fc600010e0602 */
[----:B------:R1:W-:Y:S01]  /*27ac0*/  STL [R1+0x648], R13 ;  /* 0x0006480d01007387 */ /* 0x0003e20000100800 */
[----:B------:R-:W-:-:S03]  /*27ad0*/  IADD3 R3, P0, R3, R15, RZ ;  /* 0x0000000f03037210 */ /* 0x000fc60007f1e0ff */
[----:B------:R2:W-:Y:S01]  /*27ae0*/  LDGSTS.E [R4+0x56e00], [R6.64], P4 ;  /* 0x56e0000006047fae */ /* 0x0005e2000a121844 */
[----:B-1----:R-:W-:-:S03]  /*27af0*/  IMAD.MOV.U32 R13, RZ, RZ, 0x3f ;  /* 0x0000003fff0d7424 */ /* 0x002fc600078e00ff */
[----:B------:R-:W-:Y:S01]  /*27b00*/  STL [R1+0x62c], R41 ;  /* 0x00062c2901007387 */ /* 0x000fe20000100800 */
[----:B--2---:R-:W-:Y:S02]  /*27b10*/  IMAD.MOV.U32 R6, RZ, RZ, R8 ;  /* 0x000000ffff067224 */ /* 0x004fe400078e0008 */
[----:B------:R-:W-:Y:S01]  /*27b20*/  IMAD.MOV.U32 R7, RZ, RZ, R9 ;  /* 0x000000ffff077224 */ /* 0x000fe200078e0009 */
[----:B------:R-:W-:Y:S01]  /*27b30*/  STL [R1+0x660], R10 ;  /* 0x0006600a01007387 */ /* 0x000fe20000100800 */
[----:B------:R-:W-:-:S03]  /*27b40*/  IADD3 R13, R13, c[0x0][0x180], RZ ;  /* 0x000060000d0d7a10 */ /* 0x000fc60007ffe0ff */
[----:B------:R-:W-:Y:S01]  /*27b50*/  STL [R1+0x644], R14 ;  /* 0x0006440e01007387 */ /* 0x000fe20000100800 */
[----:B------:R-:W-:-:S03]  /*27b60*/  IMAD.X R5, R5, 0x1, R2, P0 ;  /* 0x0000000105057824 */ /* 0x000fc600000e0602 */
[----:B------:R-:W-:Y:S04]  /*27b70*/  STL [R1+0x678], R8 ;  /* 0x0006780801007387 */ /* 0x000fe80000100800 */
[----:B------:R1:W-:Y:S04]  /*27b80*/  LDGSTS.E [R4+0x57600], [R6.64], P4 ;  /* 0x5760000006047fae */ /* 0x0003e8000a121844 */
[----:B------:R2:W-:Y:S01]  /*27b90*/  STL [R1+0x690], R3 ;  /* 0x0006900301007387 */ /* 0x0005e20000100800 */
[----:B-1----:R-:W-:Y:S02]  /*27ba0*/  MOV R6, R3 ;  /* 0x0000000300067202 */ /* 0x002fe40000000f00 */
[----:B--2---:R-:W-:Y:S01]  /*27bb0*/  SHF.R.S32.HI R3, RZ, 0x1f, R13 ;  /* 0x0000001fff037819 */ /* 0x004fe2000001140d */
[----:B------:R1:W-:Y:S03]  /*27bc0*/  STL [R1+0x65c], R11 ;  /* 0x00065c0b01007387 */ /* 0x0003e60000100800 */
[----:B------:R-:W-:Y:S01]  /*27bd0*/  LEA.HI R3, R3, R13, RZ, 0x6 ;  /* 0x0000000d03037211 */ /* 0x000fe200078f30ff */
[----:B------:R1:W-:Y:S04]  /*27be0*/  STL [R1+0x674], R9 ;  /* 0x0006740901007387 */ /* 0x0003e80000100800 */
[----:B------:R1:W-:Y:S01]  /*27bf0*/  STL [R1+0x68c], R5 ;  /* 0x00068c0501007387 */ /* 0x0003e20000100800 */
[----:B------:R-:W-:-:S03]  /*27c00*/  SHF.R.S32.HI R3, RZ, 0x6, R3 ;  /* 0x00000006ff037819 */ /* 0x000fc60000011403 */
[----:B------:R1:W-:Y:S01]  /*27c10*/  STL [R1+0x304], R12 ;  /* 0x0003040c01007387 */ /* 0x0003e20000100800 */
[----:B------:R-:W-:Y:S01]  /*27c20*/  ISETP.NE.U32.AND P0, PT, R12, R3, PT ;  /* 0x000000030c00720c */ /* 0x000fe20003f05070 */
[----:B------:R-:W-:-:S05]  /*27c30*/  IMAD.MOV.U32 R7, RZ, RZ, R5 ;  /* 0x000000ffff077224 */ /* 0x000fca00078e0005 */
[----:B------:R1:W-:Y:S04]  /*27c40*/  LDGSTS.E [R4+0x57e00], [R6.64], P4 ;  /* 0x57e0000006047fae */ /* 0x0003e8000a121844 */
[----:B------:R-:W0:Y:S03]  /*27c50*/  LDGDEPBAR ;  /* 0x00000000000079af */ /* 0x000e260000000000 */
[----:B------:R-:W-:Y:S01]  /*27c60*/  @!P0 CALL.REL.NOINC `(.L_x_1) ;  /* 0x0000001000008944 */ /* 0x000fe20003c00000 */
[----:B------:R-:W-:Y:S05]  /*27c70*/  BRA `(.L_x_2) ;  /* 0xfffee23000007947 */ /* 0x000fea000383ffff */
.L_x_1:
[----:B-1----:R-:W2:Y:S01]  /*27c80*/  LDL.LU R4, [R1+0x934] ;  /* 0x0009340001047983 */ /* 0x002ea20000300800 */
[----:B------:R-:W-:-:S04]  /*27c90*/  DEPBAR.LE SB0, 0x0 ;  /* 0x000080000000791a */ /* 0x000fc80000000000 */
[----:B------:R-:W1:Y:S01]  /*27ca0*/  S2R R3, SR_TID.X ;  /* 0x0000000000037919 */ /* 0x000e620000002100 */
[----:B------:R-:W-:Y:S02]  /*27cb0*/  IMAD.MOV.U32 R5, RZ, RZ, R33 ;  /* 0x000000ffff057224 */ /* 0x000fe400078e0021 */
[----:B------:R-:W-:Y:S01]  /*27cc0*/  IMAD.MOV.U32 R6, RZ, RZ, R180 ;  /* 0x000000ffff067224 */ /* 0x000fe200078e00b4 */
[----:B------:R-:W-:Y:S01]  /*27cd0*/  MOV R180, R34 ;  /* 0x0000002200b47202 */ /* 0x000fe20000000f00 */
[----:B------:R-:W-:Y:S02]  /*27ce0*/  IMAD.MOV.U32 R7, RZ, RZ, R181 ;  /* 0x000000ffff077224 */ /* 0x000fe400078e00b5 */
[----:B------:R-:W-:Y:S02]  /*27cf0*/  IMAD.MOV.U32 R181, RZ, RZ, R35 ;  /* 0x000000ffffb57224 */ /* 0x000fe400078e0023 */
[C---:B-1-3--:R-:W-:Y:S02]  /*27d00*/  IMAD.SHL.U32 R0, R3.reuse, 0x200, RZ ;  /* 0x0000020003007824 */ /* 0x04afe400078e00ff */
[----:B------:R-:W-:-:S03]  /*27d10*/  IMAD.SHL.U32 R2, R3, 0x20, RZ ;  /* 0x0000002003027824 */ /* 0x000fc600078e00ff */
[----:B------:R-:W-:-:S04]  /*27d20*/  LOP3.LUT R0, R0, 0x3000, RZ, 0xc0, !PT ;  /* 0x0000300000007812 */ /* 0x000fc800078ec0ff */
[----:B------:R-:W-:Y:S01]  /*27d30*/  LOP3.LUT R0, R0, 0x60, R2, 0xf8, !PT ;  /* 0x0000006000007812 */ /* 0x000fe200078ef802 */
[----:B------:R-:W-:-:S05]  /*27d40*/  IMAD.SHL.U32 R2, R3, 0x4, RZ ;  /* 0x0000000403027824 */ /* 0x000fca00078e00ff */
[----:B------:R-:W-:Y:S01]  /*27d50*/  LOP3.LUT R0, R0, 0x170, R2, 0x78, !PT ;  /* 0x0000017000007812 */ /* 0x000fe200078e7802 */
[C---:B------:R-:W-:Y:S01]  /*27d60*/  IMAD.SHL.U32 R2, R3.reuse, 0x800, RZ ;  /* 0x0000080003027824 */ /* 0x040fe200078e00ff */
[----:B------:R-:W-:-:S04]  /*27d70*/  LOP3.LUT R3, R3, 0x7f, RZ, 0xc0, !PT ;  /* 0x0000007f03037812 */ /* 0x000fc800078ec0ff */
[----:B------:R-:W-:-:S05]  /*27d80*/  LOP3.LUT R2, R2, 0x3000, RZ, 0xc0, !PT ;  /* 0x0000300002027812 */ /* 0x000fca00078ec0ff */
[----:B------:R-:W-:Y:S01]  /*27d90*/  IMAD R2, R3, 0x10, R2 ;  /* 0x0000001003027824 */ /* 0x000fe200078e0202 */
[----:B------:R-:W-:Y:S04]  /*27da0*/  BAR.SYNC.DEFER_BLOCKING 0x0 ;  /* 0x0000000000007b1d */ /* 0x000fe80000010000 */
[----:B------:R-:W-:Y:S02]  /*27db0*/  LOP3.LUT R3, R2, 0x60, RZ, 0x3c, !PT ;  /* 0x0000006002037812 */ /* 0x000fe400078e3cff */
[----:B--2---:R-:W-:Y:S01]  /*27dc0*/  IADD3 R0, R0, R4, RZ ;  /* 0x0000000400007210 */ /* 0x004fe20007ffe0ff */
[----:B------:R-:W-:-:S04]  /*27dd0*/  IMAD.MOV.U32 R4, RZ, RZ, R32 ;  /* 0x000000ffff047224 */ /* 0x000fc800078e0020 */
[----:B------:R-:W-:Y:S04]  /*27de0*/  STS.128 [R0+0x80], R180 ;  /* 0x000080b400007388 */ /* 0x000fe80000000c00 */
[----:B------:R1:W-:Y:S02]  /*27df0*/  STS.128 [R0], R4 ;  /* 0x0000000400007388 */ /* 0x0003e40000000c00 */
[----:B-1----:R-:W-:Y:S01]  /*27e00*/  IMAD.MOV.U32 R4, RZ, RZ, R84 ;  /* 0x000000ffff047224 */ /* 0x002fe200078e0054 */
[----:B------:R-:W-:Y:S01]  /*27e10*/  MOV R7, R89 ;  /* 0x0000005900077202 */ /* 0x000fe20000000f00 */
[----:B------:R-:W-:Y:S02]  /*27e20*/  IMAD.MOV.U32 R5, RZ, RZ, R85 ;  /* 0x000000ffff057224 */ /* 0x000fe400078e0055 */
[----:B------:R-:W-:-:S02]  /*27e30*/  IMAD.MOV.U32 R6, RZ, RZ, R88 ;  /* 0x000000ffff067224 */ /* 0x000fc400078e0058 */
[----:B------:R-:W-:Y:S02]  /*27e40*/  IMAD.MOV.U32 R88, RZ, RZ, R86 ;  /* 0x000000ffff587224 */ /* 0x000fe400078e0056 */
[----:B------:R-:W-:Y:S01]  /*27e50*/  IMAD.MOV.U32 R89, RZ, RZ, R87 ;  /* 0x000000ffff597224 */ /* 0x000fe200078e0057 */
[----:B------:R1:W-:Y:S04]  /*27e60*/  STS.128 [R0+0x200], R4 ;  /* 0x0002000400007388 */ /* 0x0003e80000000c00 */
[----:B------:R-:W-:Y:S01]  /*27e70*/  STS.128 [R0+0x280], R88 ;  /* 0x0002805800007388 */ /* 0x000fe20000000c00 */
[----:B-1----:R-:W-:Y:S01]  /*27e80*/  IMAD.MOV.U32 R4, RZ, RZ, R116 ;  /* 0x000000ffff047224 */ /* 0x002fe200078e0074 */
[----:B------:R-:W-:Y:S01]  /*27e90*/  MOV R6, R120 ;  /* 0x0000007800067202 */ /* 0x000fe20000000f00 */
[----:B------:R-:W-:-:S02]  /*27ea0*/  IMAD.MOV.U32 R5, RZ, RZ, R117 ;  /* 0x000000ffff057224 */ /* 0x000fc400078e0075 */
[----:B------:R-:W-:Y:S02]  /*27eb0*/  IMAD.MOV.U32 R7, RZ, RZ, R121 ;  /* 0x000000ffff077224 */ /* 0x000fe400078e0079 */
[----:B------:R-:W-:Y:S02]  /*27ec0*/  IMAD.MOV.U32 R120, RZ, RZ, R118 ;  /* 0x000000ffff787224 */ /* 0x000fe400078e0076 */
[----:B------:R-:W-:Y:S01]  /*27ed0*/  IMAD.MOV.U32 R121, RZ, RZ, R119 ;  /* 0x000000ffff797224 */ /* 0x000fe200078e0077 */
[----:B------:R1:W-:Y:S04]  /*27ee0*/  STS.128 [R0+0x400], R4 ;  /* 0x0004000400007388 */ /* 0x0003e80000000c00 */
[----:B------:R-:W-:Y:S01]  /*27ef0*/  STS.128 [R0+0x480], R120 ;  /* 0x0004807800007388 */ /* 0x000fe20000000c00 */
[----:B-1----:R-:W-:Y:S01]  /*27f00*/  IMAD.MOV.U32 R6, RZ, RZ, R164 ;  /* 0x000000ffff067224 */ /* 0x002fe200078e00a4 */
[----:B------:R-:W-:Y:S01]  /*27f10*/  MOV R4, R160 ;  /* 0x000000a000047202 */ /* 0x000fe20000000f00 */
[----:B------:R-:W-:Y:S01]  /*27f20*/  IMAD.MOV.U32 R7, RZ, RZ, R165 ;  /* 0x000000ffff077224 */ /* 0x000fe200078e00a5 */
[----:B------:R-:W-:Y:S01]  /*27f30*/  MOV R165, R163 ;  /* 0x000000a300a57202 */ /* 0x000fe20000000f00 */
[----:B------:R-:W-:-:S02]  /*27f40*/  IMAD.MOV.U32 R5, RZ, RZ, R161 ;  /* 0x000000ffff057224 */ /* 0x000fc400078e00a1 */
[----:B------:R-:W-:-:S03]  /*27f50*/  IMAD.MOV.U32 R164, RZ, RZ, R162 ;  /* 0x000000ffffa47224 */ /* 0x000fc600078e00a2 */
[----:B------:R1:W-:Y:S04]  /*27f60*/  STS.128 [R0+0x600], R4 ;  /* 0x0006000400007388 */ /* 0x0003e80000000c00 */
[----:B------:R-:W-:Y:S04]  /*27f70*/  STS.128 [R0+0x680], R164 ;  /* 0x000680a400007388 */ /* 0x000fe80000000c00 */
[----:B------:R-:W-:Y:S01]  /*27f80*/  BAR.SYNC.DEFER_BLOCKING 0x0 ;  /* 0x0000000000007b1d */ /* 0x000fe20000010000 */
[----:B-1----:R-:W-:Y:S01]  /*27f90*/  IMAD.MOV.U32 R5, RZ, RZ, R237 ;  /* 0x000000ffff057224 */ /* 0x002fe200078e00ed */
[C---:B------:R-:W-:Y:S01]  /*27fa0*/  LOP3.LUT R237, R2.reuse, 0x20, RZ, 0x3c, !PT ;  /* 0x0000002002ed7812 */ /* 0x040fe200078e3cff */
[----:B------:R-:W-:Y:S01]  /*27fb0*/  IMAD.MOV.U32 R4, RZ, RZ, R236 ;  /* 0x000000ffff047224 */ /* 0x000fe200078e00ec */
[----:B------:R-:W-:Y:S01]  /*27fc0*/  LOP3.LUT R236, R2, 0x40, RZ, 0x3c, !PT ;  /* 0x0000004002ec7812 */ /* 0x000fe200078e3cff */
[----:B------:R-:W-:Y:S01]  /*27fd0*/  IMAD.MOV.U32 R6, RZ, RZ, R56 ;  /* 0x000000ffff067224 */ /* 0x000fe200078e0038 */
[----:B------:R-:W-:Y:S01]  /*27fe0*/  MOV R7, R57 ;  /* 0x0000003900077202 */ /* 0x000fe20000000f00 */
[----:B------:R-:W-:-:S02]  /*27ff0*/  IMAD.MOV.U32 R56, RZ, RZ, R238 ;  /* 0x000000ffff387224 */ /* 0x000fc400078e00ee */
[----:B------:R-:W-:Y:S01]  /*28000*/  IMAD.MOV.U32 R57, RZ, RZ, R239 ;  /* 0x000000ffff397224 */ /* 0x000fe200078e00ef */
[----:B------:R-:W1:Y:S04]  /*28010*/  LDS.128 R8, [R2] ;  /* 0x0000000002087984 */ /* 0x000e680000000c00 */
[----:B------:R-:W2:Y:S04]  /*28020*/  LDS.128 R32, [R2+0x800] ;  /* 0x0008000002207984 */ /* 0x000ea80000000c00 */
[----:B------:R-:W-:Y:S04]  /*28030*/  LDS.128 R12, [R237] ;  /* 0x00000000ed0c7984 */ /* 0x000fe80000000c00 */
[----:B------:R-:W-:Y:S04]  /*28040*/  LDS.128 R248, [R236] ;  /* 0x00000000ecf87984 */ /* 0x000fe80000000c00 */
[----:B------:R-:W-:Y:S04]  /*28050*/  LDS.128 R244, [R236+0x800] ;  /* 0x00080000ecf47984 */ /* 0x000fe80000000c00 */
[----:B------:R-:W-:Y:S04]  /*28060*/  LDS.128 R240, [R3] ;  /* 0x0000000003f07984 */ /* 0x000fe80000000c00 */
[----:B------:R-:W-:Y:S04]  /*28070*/  LDS.128 R232, [R3+0x800] ;  /* 0x0008000003e87984 */ /* 0x000fe80000000c00 */
[----:B-1----:R-:W-:Y:S04]  /*28080*/  STL.64 [R1+0x70], R8 ;  /* 0x0000700801007387 */ /* 0x002fe80000100a00 */
[----:B------:R-:W-:Y:S04]  /*28090*/  STL.64 [R1+0x78], R10 ;  /* 0x0000780a01007387 */ /* 0x000fe80000100a00 */
[----:B------:R-:W1:Y:S04]  /*280a0*/  LDS.128 R8, [R237+0x800] ;  /* 0x00080000ed087984 */ /* 0x000e680000000c00 */
[----:B--2---:R-:W-:Y:S04]  /*280b0*/  STL.64 [R1+0x20], R32 ;  /* 0x0000202001007387 */ /* 0x004fe80000100a00 */
[----:B------:R-:W-:Y:S04]  /*280c0*/  STL.64 [R1+0x28], R34 ;  /* 0x0000282201007387 */ /* 0x000fe80000100a00 */
[----:B------:R-:W-:Y:S06]  /*280d0*/  BAR.SYNC.DEFER_BLOCKING 0x0 ;  /* 0x0000000000007b1d */ /* 0x000fec0000010000 */
[----:B------:R2:W-:Y:S04]  /*280e0*/  STS.128 [R0], R4 ;  /* 0x0000000400007388 */ /* 0x0005e80000000c00 */
[----:B-1----:R-:W-:Y:S01]  /*280f0*/  STL.64 [R1], R8 ;  /* 0x0000000801007387 */ /* 0x002fe20000100a00 */
[----:B------:R-:W-:-:S02]  /*28100*/  IMAD.MOV.U32 R252, RZ, RZ, R11 ;  /* 0x000000fffffc7224 */ /* 0x000fc400078e000b */
[----:B------:R-:W-:Y:S01]  /*28110*/  IMAD.MOV.U32 R11, RZ, RZ, R221 ;  /* 0x000000ffff0b7224 */ /* 0x000fe200078e00dd */
[----:B------:R-:W-:Y:S01]  /*28120*/  STL.64 [R1+0x10], R12 ;  /* 0x0000100c01007387 */ /* 0x000fe20000100a00 */
[----:B------:R-:W-:-:S03]  /*28130*/  IMAD.MOV.U32 R221, RZ, RZ, R19 ;  /* 0x000000ffffdd7224 */ /* 0x000fc600078e0013 */
[----:B------:R-:W-:Y:S04]  /*28140*/  STL.64 [R1+0x18], R14 ;  /* 0x0000180e01007387 */ /* 0x000fe80000100a00 */
[----:B------:R1:W-:Y:S01]  /*28150*/  STL [R1+0x8], R10 ;  /* 0x0000080a01007387 */ /* 0x0003e20000100800 */
[----:B--2---:R-:W-:Y:S01]  /*28160*/  IMAD.MOV.U32 R4, RZ, RZ, R136 ;  /* 0x000000ffff047224 */ /* 0x004fe200078e0088 */
[----:B------:R-:W-:Y:S01]  /*28170*/  MOV R5, R137 ;  /* 0x0000008900057202 */ /* 0x000fe20000000f00 */
[----:B------:R-:W-:Y:S01]  /*28180*/  IMAD.MOV.U32 R6, RZ, RZ, R72 ;  /* 0x000000ffff067224 */ /* 0x000fe200078e0048 */
[----:B------:R-:W2:Y:S01]  /*28190*/  LDL.LU R52, [R1+0xf0] ;  /* 0x0000f00001347983 */ /* 0x000ea20000300800 */
[----:B------:R-:W-:Y:S02]  /*281a0*/  IMAD.MOV.U32 R7, RZ, RZ, R73 ;  /* 0x000000ffff077224 */ /* 0x000fe400078e0049 */
[----:B------:R-:W-:Y:S01]  /*281b0*/  IMAD.MOV.U32 R72, RZ, RZ, R138 ;  /* 0x000000ffff487224 */ /* 0x000fe200078e008a */
[----:B------:R-:W2:Y:S01]  /*281c0*/  LDL.LU R53, [R1+0xf4] ;  /* 0x0000f40001357983 */ /* 0x000ea20000300800 */
[----:B------:R-:W-:-:S02]  /*281d0*/  IMAD.MOV.U32 R73, RZ, RZ, R139 ;  /* 0x000000ffff497224 */ /* 0x000fc400078e008b */
[----:B-1----:R-:W-:Y:S01]  /*281e0*/  IMAD.MOV.U32 R10, RZ, RZ, R220 ;  /* 0x000000ffff0a7224 */ /* 0x002fe200078e00dc */
[----:B------:R-:W2:Y:S01]  /*281f0*/  LDL.LU R54, [R1+0x140] ;  /* 0x0001400001367983 */ /* 0x000ea20000300800 */
[----:B------:R-:W-:Y:S01]  /*28200*/  IMAD.MOV.U32 R8, RZ, RZ, R16 ;  /* 0x000000ffff087224 */ /* 0x000fe200078e0010 */
[----:B------:R-:W-:Y:S01]  /*28210*/  MOV R220, R18 ;  /* 0x0000001200dc7202 */ /* 0x000fe20000000f00 */
[----:B------:R-:W-:Y:S01]  /*28220*/  IMAD.MOV.U32 R9, RZ, RZ, R17 ;  /* 0x000000ffff097224 */ /* 0x000fe200078e0011 */
[----:B------:R-:W2:Y:S04]  /*28230*/  LDL.LU R55, [R1+0x144] ;  /* 0x0001440001377983 */ /* 0x000ea80000300800 */
[----:B------:R1:W-:Y:S04]  /*28240*/  STS.128 [R0+0x200], R4 ;  /* 0x0002000400007388 */ /* 0x0003e80000000c00 */
[----:B------:R-:W-:Y:S04]  /*28250*/  STS.128 [R0+0x80], R56 ;  /* 0x0000803800007388 */ /* 0x000fe80000000c00 */
[----:B------:R-:W-:Y:S04]  /*28260*/  STS.128 [R0+0x280], R72 ;  /* 0x0002804800007388 */ /* 0x000fe80000000c00 */
[----:B------:R-:W-:Y:S01]  /*28270*/  STS.128 [R0+0x600], R8 ;  /* 0x0006000800007388 */ /* 0x000fe20000000c00 */
[----:B-1----:R-:W-:Y:S01]  /*28280*/  IMAD.MOV.U32 R6, RZ, RZ, R112 ;  /* 0x000000ffff067224 */ /* 0x002fe200078e0070 */
[----:B------:R-:W-:Y:S01]  /*28290*/  MOV R4, R132 ;  /* 0x0000008400047202 */ /* 0x000fe20000000f00 */
[----:B------:R-:W-:Y:S01]  /*282a0*/  IMAD.MOV.U32 R7, RZ, RZ, R113 ;  /* 0x000000ffff077224 */ /* 0x000fe200078e0071 */
[----:B------:R-:W-:Y:S01]  /*282b0*/  MOV R113, R135 ;  /* 0x0000008700717202 */ /* 0x000fe20000000f00 */
[----:B------:R-:W-:Y:S01]  /*282c0*/  IMAD.MOV.U32 R5, RZ, RZ, R133 ;  /* 0x000000ffff057224 */ /* 0x000fe200078e0085 */
[----:B------:R-:W-:Y:S01]  /*282d0*/  STS.128 [R0+0x680], R220 ;  /* 0x000680dc00007388 */ /* 0x000fe20000000c00 */
[----:B------:R-:W-:-:S03]  /*282e0*/  IMAD.MOV.U32 R112, RZ, RZ, R134 ;  /* 0x000000ffff707224 */ /* 0x000fc600078e0086 */
[----:B------:R-:W-:Y:S04]  /*282f0*/  STS.128 [R0+0x400], R4 ;  /* 0x0004000400007388 */ /* 0x000fe80000000c00 */
[----:B------:R-:W-:Y:S04]  /*28300*/  STS.128 [R0+0x480], R112 ;  /* 0x0004807000007388 */ /* 0x000fe80000000c00 */
[----:B------:R-:W-:Y:S06]  /*28310*/  BAR.SYNC.DEFER_BLOCKING 0x0 ;  /* 0x0000000000007b1d */ /* 0x000fec0000010000 */
[----:B------:R-:W1:Y:S04]  /*28320*/  LDS.128 R4, [R2] ;  /* 0x0000000002047984 */ /* 0x000e680000000c00 */
[----:B------:R-:W-:Y:S04]  /*28330*/  LDS.128 R32, [R2+0x800] ;  /* 0x0008000002207984 */ /* 0x000fe80000000c00 */
[----:B------:R-:W3:Y:S04]  /*28340*/  LDS.128 R48, [R237] ;  /* 0x00000000ed307984 */ /* 0x000ee80000000c00 */
[----:B------:R-:W-:Y:S04]  /*28350*/  LDS.128 R16, [R237+0x800] ;  /* 0x00080000ed107984 */ /* 0x000fe80000000c00 */
[----:B------:R-:W4:Y:S04]  /*28360*/  LDS.128 R44, [R236] ;  /* 0x00000000ec2c7984 */ /* 0x000f280000000c00 */
[----:B------:R-:W-:Y:S04]  /*28370*/  LDS.128 R12, [R236+0x800] ;  /* 0x00080000ec0c7984 */ /* 0x000fe80000000c00 */
[----:B------:R-:W5:Y:S04]  /*28380*/  LDS.128 R40, [R3] ;  /* 0x0000000003287984 */ /* 0x000f680000000c00 */
[----:B------:R-:W1:Y:S04]  /*28390*/  LDS.128 R8, [R3+0x800] ;  /* 0x0008000003087984 */ /* 0x000e680000000c00 */
[----:B------:R-:W-:Y:S06]  /*283a0*/  BAR.SYNC.DEFER_BLOCKING 0x0 ;  /* 0x0000000000007b1d */ /* 0x000fec0000010000 */
[----:B--2---:R2:W-:Y:S04]  /*283b0*/  STS.128 [R0], R52 ;  /* 0x0000003400007388 */ /* 0x0045e80000000c00 */
[----:B--2---:R-:W2:Y:S04]  /*283c0*/  LDL.LU R52, [R1+0xf8] ;  /* 0x0000f80001347983 */ /* 0x004ea80000300800 */
[----:B------:R-:W2:Y:S04]  /*283d0*/  LDL.LU R53, [R1+0xfc] ;  /* 0x0000fc0001357983 */ /* 0x000ea80000300800 */
[----:B------:R-:W2:Y:S04]  /*283e0*/  LDL.LU R54, [R1+0x148] ;  /* 0x0001480001367983 */ /* 0x000ea80000300800 */
[----:B------:R-:W2:Y:S04]  /*283f0*/  LDL.LU R55, [R1+0x14c] ;  /* 0x00014c0001377983 */ /* 0x000ea80000300800 */
[----:B------:R-:W3:Y:S04]  /*28400*/  LDL.LU R58, [R1+0xe0] ;  /* 0x0000e000013a7983 */ /* 0x000ee80000300800 */
[----:B------:R-:W3:Y:S04]  /*28410*/  LDL.LU R59, [R1+0xe4] ;  /* 0x0000e400013b7983 */ /* 0x000ee80000300800 */
[----:B--2---:R2:W-:Y:S04]  /*28420*/  STS.128 [R0+0x80], R52 ;  /* 0x0000803400007388 */ /* 0x0045e80000000c00 */
[----:B--2---:R-:W2:Y:S04]  /*28430*/  LDL.LU R54, [R1+0xe8] ;  /* 0x0000e80001367983 */ /* 0x004ea80000300800 */
[----:B------:R-:W2:Y:S01]  /*28440*/  LDL.LU R55, [R1+0xec] ;  /* 0x0000ec0001377983 */ /* 0x000ea20000300800 */
[----:B------:R-:W-:Y:S01]  /*28450*/  IMAD.MOV.U32 R52, RZ, RZ, R94 ;  /* 0x000000ffff347224 */ /* 0x000fe200078e005e */
[----:B------:R-:W-:Y:S01]  /*28460*/  MOV R53, R95 ;  /* 0x0000005f00357202 */ /* 0x000fe20000000f00 */
[----:B------:R-:W-:-:S02]  /*28470*/  IMAD.MOV.U32 R56, RZ, RZ, R92 ;  /* 0x000000ffff387224 */ /* 0x000fc400078e005c */
[----:B------:R-:W-:-:S05]  /*28480*/  IMAD.MOV.U32 R57, RZ, RZ, R93 ;  /* 0x000000ffff397224 */ /* 0x000fca00078e005d */
[----:B---3--:R3:W-:Y:S02]  /*28490*/  STS.128 [R0+0x200], R56 ;  /* 0x0002003800007388 */ /* 0x0087e40000000c00 */
[----:B---3--:R-:W-:Y:S01]  /*284a0*/  IMAD.MOV.U32 R58, RZ, RZ, R172 ;  /* 0x000000ffff3a7224 */ /* 0x008fe200078e00ac */
[----:B------:R-:W-:Y:S01]  /*284b0*/  MOV R59, R173 ;  /* 0x000000ad003b7202 */ /* 0x000fe20000000f00 */
[----:B------:R-:W-:Y:S02]  /*284c0*/  IMAD.MOV.U32 R56, RZ, RZ, R168 ;  /* 0x000000ffff387224 */ /* 0x000fe400078e00a8 */
[----:B------:R-:W-:Y:S02]  /*284d0*/  IMAD.MOV.U32 R57, RZ, RZ, R169 ;  /* 0x000000ffff397224 */ /* 0x000fe400078e00a9 */
[----:B------:R-:W-:Y:S02]  /*284e0*/  IMAD.MOV.U32 R172, RZ, RZ, R170 ;  /* 0x000000ffffac7224 */ /* 0x000fe400078e00aa */
[----:B------:R-:W-:Y:S01]  /*284f0*/  IMAD.MOV.U32 R173, RZ, RZ, R171 ;  /* 0x000000ffffad7224 */ /* 0x000fe200078e00ab */
[----:B------:R-:W-:Y:S04]  /*28500*/  STS.128 [R0+0x600], R56 ;  /* 0x0006003800007388 */ /* 0x000fe80000000c00 */
[----:B------:R-:W-:Y:S01]  /*28510*/  STS.128 [R0+0x680], R172 ;  /* 0x000680ac00007388 */ /* 0x000fe20000000c00 */
[----:B------:R-:W-:Y:S01]  /*28520*/  MOV R122, R64 ;  /* 0x00000040007a7202 */ /* 0x000fe20000000f00 */
[----:B------:R-:W-:-:S02]  /*28530*/  IMAD.MOV.U32 R123, RZ, RZ, R65 ;  /* 0x000000ffff7b7224 */ /* 0x000fc400078e0041 */
[----:B------:R-:W-:Y:S02]  /*28540*/  IMAD.MOV.U32 R120, RZ, RZ, R60 ;  /* 0x000000ffff787224 */ /* 0x000fe400078e003c */
[----:B------:R-:W-:Y:S01]  /*28550*/  IMAD.MOV.U32 R121, RZ, RZ, R61 ;  /* 0x000000ffff797224 */ /* 0x000fe200078e003d */
[----:B------:R-:W-:Y:S01]  /*28560*/  MOV R61, R77 ;  /* 0x0000004d003d7202 */ /* 0x000fe20000000f00 */
[----:B------:R-:W-:Y:S02]  /*28570*/  IMAD.MOV.U32 R64, RZ, RZ, R62 ;  /* 0x000000ffff407224 */ /* 0x000fe400078e003e */
[----:B------:R-:W-:Y:S02]  /*28580*/  IMAD.MOV.U32 R65, RZ, RZ, R63 ;  /* 0x000000ffff417224 */ /* 0x000fe400078e003f */
[----:B------:R-:W-:Y:S01]  /*28590*/  IMAD.MOV.U32 R60, RZ, RZ, R76 ;  /* 0x000000ffff3c7224 */ /* 0x000fe200078e004c */
[----:B--2---:R2:W-:Y:S02]  /*285a0*/  STS.128 [R0+0x280], R52 ;  /* 0x0002803400007388 */ /* 0x0045e40000000c00 */
[----:B--2---:R-:W-:Y:S01]  /*285b0*/  IMAD.MOV.U32 R54, RZ, RZ, R128 ;  /* 0x000000ffff367224 */ /* 0x004fe200078e0080 */
[----:B------:R-:W-:Y:S01]  /*285c0*/  MOV R128, R126 ;  /* 0x0000007e00807202 */ /* 0x000fe20000000f00 */
[----:B------:R-:W-:-:S02]  /*285d0*/  IMAD.MOV.U32 R55, RZ, RZ, R129 ;  /* 0x000000ffff377224 */ /* 0x000fc400078e0081 */
[----:B------:R-:W-:-:S05]  /*285e0*/  IMAD.MOV.U32 R129, RZ, RZ, R127 ;  /* 0x000000ffff817224 */ /* 0x000fca00078e007f */
[----:B------:R2:W-:Y:S04]  /*285f0*/  STS.128 [R0+0x480], R128 ;  /* 0x0004808000007388 */ /* 0x0005e80000000c00 */
[----:B--2---:R-:W2:Y:S04]  /*28600*/  LDL.LU R128, [R1+0x1f0] ;  /* 0x0001f00001807983 */ /* 0x004ea80000300800 */
[----:B------:R-:W2:Y:S04]  /*28610*/  LDL.LU R129, [R1+0x1f4] ;  /* 0x0001f40001817983 */ /* 0x000ea80000300800 */
[----:B------:R-:W2:Y:S04]  /*28620*/  LDL.LU R130, [R1+0x270] ;  /* 0x0002700001827983 */ /* 0x000ea80000300800 */
[----:B------:R-:W2:Y:S01]  /*28630*/  LDL.LU R131, [R1+0x274] ;  /* 0x0002740001837983 */ /* 0x000ea20000300800 */
[----:B------:R-:W-:-:S02]  /*28640*/  IMAD.MOV.U32 R52, RZ, RZ, R124 ;  /* 0x000000ffff347224 */ /* 0x000fc400078e007c */
[----:B------:R-:W-:-:S05]  /*28650*/  IMAD.MOV.U32 R53, RZ, RZ, R125 ;  /* 0x000000ffff357224 */ /* 0x000fca00078e007d */
[----:B------:R-:W-:Y:S04]  /*28660*/  STS.128 [R0+0x400], R52 ;  /* 0x0004003400007388 */ /* 0x000fe80000000c00 */
[----:B------:R-:W-:Y:S01]  /*28670*/  BAR.SYNC.DEFER_BLOCKING 0x0 ;  /* 0x0000000000007b1d */ /* 0x000fe20000010000 */
[----:B------:R-:W-:Y:S02]  /*28680*/  IMAD.MOV.U32 R62, RZ, RZ, R80 ;  /* 0x000000ffff3e7224 */ /* 0x000fe400078e0050 */
[----:B------:R-:W-:-:S03]  /*28690*/  IMAD.MOV.U32 R63, RZ, RZ, R81 ;  /* 0x000000ffff3f7224 */ /* 0x000fc600078e0051 */
[----:B------:R-:W3:Y:S04]  /*286a0*/  LDS.128 R116, [R2] ;  /* 0x0000000002747984 */ /* 0x000ee80000000c00 */
[----:B------:R-:W-:Y:S04]  /*286b0*/  LDS.128 R84, [R2+0x800] ;  /* 0x0008000002547984 */ /* 0x000fe80000000c00 */
[----:B------:R-:W-:Y:S04]  /*286c0*/  LDS.128 R112, [R237] ;  /* 0x00000000ed707984 */ /* 0x000fe80000000c00 */
[----:B------:R-:W-:Y:S04]  /*286d0*/  LDS.128 R72, [R237+0x800] ;  /* 0x00080000ed487984 */ /* 0x000fe80000000c00 */
[----:B------:R-:W-:Y:S04]  /*286e0*/  LDS.128 R92, [R236] ;  /* 0x00000000ec5c7984 */ /* 0x000fe80000000c00 */
[----:B------:R-:W-:Y:S04]  /*286f0*/  LDS.128 R56, [R236+0x800] ;  /* 0x00080000ec387984 */ /* 0x000fe80000000c00 */
[----:B------:R-:W-:Y:S04]  /*28700*/  LDS.128 R88, [R3] ;  /* 0x0000000003587984 */ /* 0x000fe80000000c00 */
[----:B------:R-:W-:Y:S04]  /*28710*/  LDS.128 R52, [R3+0x800] ;  /* 0x0008000003347984 */ /* 0x000fe80000000c00 */
[----:B------:R-:W-:Y:S01]  /*28720*/  BAR.SYNC.DEFER_BLOCKING 0x0 ;  /* 0x0000000000007b1d */ /* 0x000fe20000010000 */
[----:B------:R-:W-:-:S02]  /*28730*/  IMAD.MOV.U32 R80, RZ, RZ, R78 ;  /* 0x000000ffff507224 */ /* 0x000fc400078e004e */
[----:B------:R-:W-:-:S03]  /*28740*/  IMAD.MOV.U32 R81, RZ, RZ, R79 ;  /* 0x000000ffff517224 */ /* 0x000fc600078e004f */
[----:B------:R1:W-:Y:S04]  /*28750*/  STS.128 [R0+0x80], R64 ;  /* 0x0000804000007388 */ /* 0x0003e80000000c00 */
[----:B------:R3:W-:Y:S04]  /*28760*/  STS.128 [R0+0x200], R60 ;  /* 0x0002003c00007388 */ /* 0x0007e80000000c00 */
[----:B------:R-:W-:Y:S01]  /*28770*/  STS.128 [R0], R120 ;  /* 0x0000007800007388 */ /* 0x000fe20000000c00 */
[----:B-1----:R-:W-:Y:S01]  /*28780*/  IMAD.MOV.U32 R66, RZ, RZ, R228 ;  /* 0x000000ffff427224 */ /* 0x002fe200078e00e4 */
[----:B------:R-:W-:Y:S01]  /*28790*/  MOV R228, R226 ;  /* 0x000000e200e47202 */ /* 0x000fe20000000f00 */
[----:B------:R-:W-:-:S02]  /*287a0*/  IMAD.MOV.U32 R67, RZ, RZ, R229 ;  /* 0x000000ffff437224 */ /* 0x000fc400078e00e5 */
[----:B---3--:R-:W-:Y:S01]  /*287b0*/  IMAD.MOV.U32 R62, RZ, RZ, R108 ;  /* 0x000000ffff3e7224 */ /* 0x008fe200078e006c */
[----:B------:R-:W-:Y:S01]  /*287c0*/  MOV R60, R100 ;  /* 0x00000064003c7202 */ /* 0x000fe20000000f00 */
[----:B------:R-:W-:Y:S01]  /*287d0*/  IMAD.MOV.U32 R63, RZ, RZ, R109 ;  /* 0x000000ffff3f7224 */ /* 0x000fe200078e006d */
[----:B------:R-:W-:Y:S01]  /*287e0*/  MOV R109, R103 ;  /* 0x00000067006d7202 */ /* 0x000fe20000000f00 */
[----:B------:R-:W-:Y:S02]  /*287f0*/  IMAD.MOV.U32 R61, RZ, RZ, R101 ;  /* 0x000000ffff3d7224 */ /* 0x000fe400078e0065 */
[----:B------:R-:W-:Y:S02]  /*28800*/  IMAD.MOV.U32 R108, RZ, RZ, R102 ;  /* 0x000000ffff6c7224 */ /* 0x000fe400078e0066 */
[----:B------:R-:W-:Y:S02]  /*28810*/  IMAD.MOV.U32 R64, RZ, RZ, R224 ;  /* 0x000000ffff407224 */ /* 0x000fe400078e00e0 */
[----:B------:R-:W-:-:S02]  /*28820*/  IMAD.MOV.U32 R65, RZ, RZ, R225 ;  /* 0x000000ffff417224 */ /* 0x000fc400078e00e1 */
[----:B------:R-:W-:Y:S01]  /*28830*/  IMAD.MOV.U32 R229, RZ, RZ, R227 ;  /* 0x000000ffffe57224 */ /* 0x000fe200078e00e3 */
[----:B------:R-:W-:Y:S04]  /*28840*/  STS.128 [R0+0x280], R80 ;  /* 0x0002805000007388 */ /* 0x000fe80000000c00 */
[----:B------:R-:W-:Y:S04]  /*28850*/  STS.128 [R0+0x400], R60 ;  /* 0x0004003c00007388 */ /* 0x000fe80000000c00 */
[----:B------:R-:W-:Y:S04]  /*28860*/  STS.128 [R0+0x480], R108 ;  /* 0x0004806c00007388 */ /* 0x000fe80000000c00 */
[----:B------:R-:W-:Y:S04]  /*28870*/  STS.128 [R0+0x600], R64 ;  /* 0x0006004000007388 */ /* 0x000fe80000000c00 */
[----:B------:R-:W-:Y:S04]  /*28880*/  STS.128 [R0+0x680], R228 ;  /* 0x000680e400007388 */ /* 0x000fe80000000c00 */
[----:B------:R-:W-:Y:S06]  /*28890*/  BAR.SYNC.DEFER_BLOCKING 0x0 ;  /* 0x0000000000007b1d */ /* 0x000fec0000010000 */
[----:B------:R-:W1:Y:S04]  /*288a0*/  LDS.128 R124, [R2] ;  /* 0x00000000027c7984 */ /* 0x000e680000000c00 */
[----:B------:R-:W-:Y:S04]  /*288b0*/  LDS.128 R80, [R2+0x800] ;  /* 0x0008000002507984 */ /* 0x000fe80000000c00 */
[----:B------:R-:W3:Y:S04]  /*288c0*/  LDS.128 R120, [R237] ;  /* 0x00000000ed787984 */ /* 0x000ee80000000c00 */
[----:B------:R-:W-:Y:S04]  /*288d0*/  LDS.128 R76, [R237+0x800] ;  /* 0x00080000ed4c7984 */ /* 0x000fe80000000c00 */
[----:B------:R-:W1:Y:S04]  /*288e0*/  LDS.128 R108, [R236] ;  /* 0x00000000ec6c7984 */ /* 0x000e680000000c00 */
[----:B------:R-:W-:Y:S04]  /*288f0*/  LDS.128 R64, [R236+0x800] ;  /* 0x00080000ec407984 */ /* 0x000fe80000000c00 */
[----:B------:R-:W1:Y:S04]  /*28900*/  LDS.128 R100, [R3] ;  /* 0x0000000003647984 */ /* 0x000e680000000c00 */
        /* <DEDUP_REMOVED lines=9> */
[----:B------:R-:W3:Y:S04]  /*289a0*/  LDL.LU R134, [R1+0x240] ;  /* 0x0002400001867983 */ /* 0x000ee80000300800 */
[----:B------:R-:W3:Y:S04]  /*289b0*/  LDL.LU R135, [R1+0x244] ;  /* 0x0002440001877983 */ /* 0x000ee80000300800 */
[----:B--2---:R2:W-:Y:S04]  /*289c0*/  STS.128 [R0+0x80], R128 ;  /* 0x0000808000007388 */ /* 0x0045e80000000c00 */
[----:B--2---:R-:W2:Y:S04]  /*289d0*/  LDL.LU R128, [R1+0x138] ;  /* 0x0001380001807983 */ /* 0x004ea80000300800 */
[----:B------:R-:W2:Y:S04]  /*289e0*/  LDL.LU R129, [R1+0x13c] ;  /* 0x00013c0001817983 */ /* 0x000ea80000300800 */
[----:B------:R-:W2:Y:S04]  /*289f0*/  LDL.LU R130, [R1+0x248] ;  /* 0x0002480001827983 */ /* 0x000ea80000300800 */
[----:B------:R-:W2:Y:S04]  /*28a00*/  LDL.LU R131, [R1+0x24c] ;  /* 0x00024c0001837983 */ /* 0x000ea80000300800 */
[----:B--2---:R2:W-:Y:S04]  /*28a10*/  STS.128 [R0+0x280], R128 ;  /* 0x0002808000007388 */ /* 0x0045e80000000c00 */
[----:B--2---:R-:W2:Y:S04]  /*28a20*/  LDL.LU R130, [R1+0x170] ;  /* 0x0001700001827983 */ /* 0x004ea80000300800 */
[----:B------:R-:W2:Y:S01]  /*28a30*/  LDL.LU R131, [R1+0x174] ;  /* 0x0001740001837983 */ /* 0x000ea20000300800 */
[----:B------:R-:W-:-:S02]  /*28a40*/  IMAD.MOV.U32 R128, RZ, RZ, R176 ;  /* 0x000000ffff807224 */ /* 0x000fc400078e00b0 */
[----:B------:R-:W-:Y:S01]  /*28a50*/  IMAD.MOV.U32 R129, RZ, RZ, R177 ;  /* 0x000000ffff817224 */ /* 0x000fe200078e00b1 */
[----:B---3--:R3:W-:Y:S04]  /*28a60*/  STS.128 [R0+0x200], R132 ;  /* 0x0002008400007388 */ /* 0x0087e80000000c00 */
[----:B---3--:R-:W3:Y:S04]  /*28a70*/  LDL.LU R134, [R1+0x178] ;  /* 0x0001780001867983 */ /* 0x008ee80000300800 */
[----:B------:R-:W3:Y:S01]  /*28a80*/  LDL.LU R135, [R1+0x17c] ;  /* 0x00017c0001877983 */ /* 0x000ee20000300800 */
[----:B------:R-:W-:Y:S01]  /*28a90*/  MOV R160, R68 ;  /* 0x0000004400a07202 */ /* 0x000fe20000000f00 */
[----:B------:R-:W-:-:S02]  /*28aa0*/  IMAD.MOV.U32 R161, RZ, RZ, R69 ;  /* 0x000000ffffa17224 */ /* 0x000fc400078e0045 */
[----:B------:R-:W-:Y:S02]  /*28ab0*/  IMAD.MOV.U32 R68, RZ, RZ, R70 ;  /* 0x000000ffff447224 */ /* 0x000fe400078e0046 */
[----:B------:R-:W-:Y:S01]  /*28ac0*/  IMAD.MOV.U32 R69, RZ, RZ, R71 ;  /* 0x000000ffff457224 */ /* 0x000fe200078e0047 */
[----:B--2---:R2:W-:Y:S04]  /*28ad0*/  STS.128 [R0+0x400], R128 ;  /* 0x0004008000007388 */ /* 0x0045e80000000c00 */
[----:B--2---:R-:W2:Y:S04]  /*28ae0*/  LDL.LU R130, [R1+0x120] ;  /* 0x0001200001827983 */ /* 0x004ea80000300800 */
[----:B------:R-:W2:Y:S04]  /*28af0*/  LDL.LU R131, [R1+0x124] ;  /* 0x0001240001837983 */ /* 0x000ea80000300800 */
[----:B------:R-:W4:Y:S04]  /*28b00*/  LDL.LU R138, [R1+0x128] ;  /* 0x00012800018a7983 */ /* 0x000f280000300800 */
[----:B------:R-:W4:Y:S04]  /*28b10*/  LDL.LU R139, [R1+0x12c] ;  /* 0x00012c00018b7983 */ /* 0x000f280000300800 */
[----:B------:R-:W5:Y:S04]  /*28b20*/  LDL.LU R162, [R1+0x90] ;  /* 0x0000900001a27983 */ /* 0x000f680000300800 */
[----:B------:R-:W5:Y:S04]  /*28b30*/  LDL.LU R163, [R1+0x94] ;  /* 0x0000940001a37983 */ /* 0x000f680000300800 */
[----:B------:R-:W5:Y:S04]  /*28b40*/  LDL.LU R70, [R1+0x98] ;  /* 0x0000980001467983 */ /* 0x000f680000300800 */
[----:B------:R-:W5:Y:S01]  /*28b50*/  LDL.LU R71, [R1+0x9c] ;  /* 0x00009c0001477983 */ /* 0x000f620000300800 */
[----:B------:R-:W-:Y:S01]  /*28b60*/  IMAD.MOV.U32 R132, RZ, RZ, R178 ;  /* 0x000000ffff847224 */ /* 0x000fe200078e00b2 */
[----:B------:R-:W-:Y:S01]  /*28b70*/  MOV R133, R179 ;  /* 0x000000b300857202 */ /* 0x000fe20000000f00 */
[----:B------:R-:W-:-:S02]  /*28b80*/  IMAD.MOV.U32 R128, RZ, RZ, R216 ;  /* 0x000000ffff807224 */ /* 0x000fc400078e00d8 */
[----:B------:R-:W-:Y:S02]  /*28b90*/  IMAD.MOV.U32 R129, RZ, RZ, R217 ;  /* 0x000000ffff817224 */ /* 0x000fe400078e00d9 */
[----:B------:R-:W-:Y:S02]  /*28ba0*/  IMAD.MOV.U32 R136, RZ, RZ, R218 ;  /* 0x000000ffff887224 */ /* 0x000fe400078e00da */
[----:B------:R-:W-:Y:S01]  /*28bb0*/  IMAD.MOV.U32 R137, RZ, RZ, R219 ;  /* 0x000000ffff897224 */ /* 0x000fe200078e00db */
[----:B---3--:R-:W-:Y:S04]  /*28bc0*/  STS.128 [R0+0x480], R132 ;  /* 0x0004808400007388 */ /* 0x008fe80000000c00 */
[----:B--2---:R-:W-:Y:S04]  /*28bd0*/  STS.128 [R0+0x600], R128 ;  /* 0x0006008000007388 */ /* 0x004fe80000000c00 */
[----:B----4-:R-:W-:Y:S04]  /*28be0*/  STS.128 [R0+0x680], R136 ;  /* 0x0006808800007388 */ /* 0x010fe80000000c00 */
[----:B------:R-:W-:Y:S06]  /*28bf0*/  BAR.SYNC.DEFER_BLOCKING 0x0 ;  /* 0x0000000000007b1d */ /* 0x000fec0000010000 */
[----:B------:R-:W2:Y:S04]  /*28c00*/  LDS.128 R156, [R2] ;  /* 0x00000000029c7984 */ /* 0x000ea80000000c00 */
[----:B------:R-:W-:Y:S04]  /*28c10*/  LDS.128 R140, [R2+0x800] ;  /* 0x00080000028c7984 */ /* 0x000fe80000000c00 */
[----:B------:R-:W-:Y:S04]  /*28c20*/  LDS.128 R152, [R237] ;  /* 0x00000000ed987984 */ /* 0x000fe80000000c00 */
[----:B------:R-:W-:Y:S04]  /*28c30*/  LDS.128 R136, [R237+0x800] ;  /* 0x00080000ed887984 */ /* 0x000fe80000000c00 */
[----:B------:R-:W-:Y:S04]  /*28c40*/  LDS.128 R148, [R236] ;  /* 0x00000000ec947984 */ /* 0x000fe80000000c00 */
[----:B------:R-:W-:Y:S04]  /*28c50*/  LDS.128 R132, [R236+0x800] ;  /* 0x00080000ec847984 */ /* 0x000fe80000000c00 */
[----:B------:R-:W-:Y:S04]  /*28c60*/  LDS.128 R144, [R3] ;  /* 0x0000000003907984 */ /* 0x000fe80000000c00 */
[----:B------:R-:W-:Y:S04]  /*28c70*/  LDS.128 R128, [R3+0x800] ;  /* 0x0008000003807984 */ /* 0x000fe80000000c00 */
[----:B------:R-:W-:Y:S06]  /*28c80*/  BAR.SYNC.DEFER_BLOCKING 0x0 ;  /* 0x0000000000007b1d */ /* 0x000fec0000010000 */
[----:B-----5:R3:W-:Y:S04]  /*28c90*/  STS.128 [R0+0x80], R68 ;  /* 0x0000804400007388 */ /* 0x0207e80000000c00 */
[----:B---3--:R-:W3:Y:S04]  /*28ca0*/  LDL.LU R70, [R1+0x40] ;  /* 0x0000400001467983 */ /* 0x008ee80000300800 */
[----:B------:R-:W3:Y:S01]  /*28cb0*/  LDL.LU R71, [R1+0x44] ;  /* 0x0000440001477983 */ /* 0x000ee20000300800 */
[----:B------:R-:W-:Y:S01]  /*28cc0*/  IMAD.MOV.U32 R68, RZ, RZ, R96 ;  /* 0x000000ffff447224 */ /* 0x000fe200078e0060 */
[----:B------:R-:W-:Y:S01]  /*28cd0*/  MOV R69, R97 ;  /* 0x0000006100457202 */ /* 0x000fe20000000f00 */
[----:B------:R-:W-:-:S02]  /*28ce0*/  IMAD.MOV.U32 R96, RZ, RZ, R98 ;  /* 0x000000ffff607224 */ /* 0x000fc400078e0062 */
[----:B------:R-:W-:Y:S01]  /*28cf0*/  IMAD.MOV.U32 R97, RZ, RZ, R99 ;  /* 0x000000ffff617224 */ /* 0x000fe200078e0063 */
[----:B------:R-:W4:Y:S04]  /*28d00*/  LDL.LU R98, [R1+0x48] ;  /* 0x0000480001627983 */ /* 0x000f280000300800 */
[----:B------:R-:W4:Y:S04]  /*28d10*/  LDL.LU R99, [R1+0x4c] ;  /* 0x00004c0001637983 */ /* 0x000f280000300800 */
[----:B------:R-:W5:Y:S04]  /*28d20*/  LDL.LU R172, [R1+0x260] ;  /* 0x0002600001ac7983 */ /* 0x000f680000300800 */
[----:B------:R-:W5:Y:S04]  /*28d30*/  LDL.LU R173, [R1+0x264] ;  /* 0x0002640001ad7983 */ /* 0x000f680000300800 */
[----:B------:R-:W5:Y:S04]  /*28d40*/  LDL.LU R174, [R1+0x250] ;  /* 0x0002500001ae7983 */ /* 0x000f680000300800 */
[----:B------:R-:W5:Y:S04]  /*28d50*/  LDL.LU R175, [R1+0x254] ;  /* 0x0002540001af7983 */ /* 0x000f680000300800 */
[----:B------:R-:W-:Y:S04]  /*28d60*/  STS.128 [R0], R160 ;  /* 0x000000a000007388 */ /* 0x000fe80000000c00 */
[----:B---3--:R3:W-:Y:S02]  /*28d70*/  STS.128 [R0+0x200], R68 ;  /* 0x0002004400007388 */ /* 0x0087e40000000c00 */
[----:B---3--:R-:W-:Y:S01]  /*28d80*/  MOV R70, R188 ;  /* 0x000000bc00467202 */ /* 0x008fe20000000f00 */
[----:B------:R-:W-:-:S02]  /*28d90*/  IMAD.MOV.U32 R71, RZ, RZ, R189 ;  /* 0x000000ffff477224 */ /* 0x000fc400078e00bd */
[----:B------:R-:W-:Y:S02]  /*28da0*/  IMAD.MOV.U32 R188, RZ, RZ, R106 ;  /* 0x000000ffffbc7224 */ /* 0x000fe400078e006a */
[----:B------:R-:W-:Y:S02]  /*28db0*/  IMAD.MOV.U32 R189, RZ, RZ, R107 ;  /* 0x000000ffffbd7224 */ /* 0x000fe400078e006b */
[----:B------:R-:W-:Y:S02]  /*28dc0*/  IMAD.MOV.U32 R68, RZ, RZ, R104 ;  /* 0x000000ffff447224 */ /* 0x000fe400078e0068 */
[----:B------:R-:W-:Y:S01]  /*28dd0*/  IMAD.MOV.U32 R69, RZ, RZ, R105 ;  /* 0x000000ffff457224 */ /* 0x000fe200078e0069 */
[----:B------:R-:W-:Y:S01]  /*28de0*/  MOV R105, R21 ;  /* 0x0000001500697202 */ /* 0x000fe20000000f00 */
[----:B------:R-:W-:Y:S02]  /*28df0*/  IMAD.MOV.U32 R106, RZ, RZ, R24 ;  /* 0x000000ffff6a7224 */ /* 0x000fe400078e0018 */
[----:B------:R-:W-:-:S02]  /*28e00*/  IMAD.MOV.U32 R107, RZ, RZ, R25 ;  /* 0x000000ffff6b7224 */ /* 0x000fc400078e0019 */
[----:B------:R-:W-:Y:S02]  /*28e10*/  IMAD.MOV.U32 R104, RZ, RZ, R20 ;  /* 0x000000ffff687224 */ /* 0x000fe400078e0014 */
[----:B------:R-:W-:Y:S02]  /*28e20*/  IMAD.MOV.U32 R24, RZ, RZ, R22 ;  /* 0x000000ffff187224 */ /* 0x000fe400078e0016 */
[----:B------:R-:W-:Y:S01]  /*28e30*/  IMAD.MOV.U32 R25, RZ, RZ, R23 ;  /* 0x000000ffff197224 */ /* 0x000fe200078e0017 */
[----:B----4-:R-:W-:Y:S04]  /*28e40*/  STS.128 [R0+0x280], R96 ;  /* 0x0002806000007388 */ /* 0x010fe80000000c00 */
[----:B------:R-:W-:Y:S04]  /*28e50*/  STS.128 [R0+0x400], R68 ;  /* 0x0004004400007388 */ /* 0x000fe80000000c00 */
[----:B------:R-:W-:Y:S04]  /*28e60*/  STS.128 [R0+0x480], R188 ;  /* 0x000480bc00007388 */ /* 0x000fe80000000c00 */
[----:B------:R-:W-:Y:S04]  /*28e70*/  STS.128 [R0+0x600], R104 ;  /* 0x0006006800007388 */ /* 0x000fe80000000c00 */
[----:B------:R-:W-:Y:S04]  /*28e80*/  STS.128 [R0+0x680], R24 ;  /* 0x0006801800007388 */ /* 0x000fe80000000c00 */
[----:B------:R-:W-:Y:S06]  /*28e90*/  BAR.SYNC.DEFER_BLOCKING 0x0 ;  /* 0x0000000000007b1d */ /* 0x000fec0000010000 */
[----:B------:R-:W3:Y:S04]  /*28ea0*/  LDS.128 R168, [R2] ;  /* 0x0000000002a87984 */ /* 0x000ee80000000c00 */
[----:B------:R-:W-:Y:S04]  /*28eb0*/  LDS.128 R96, [R2+0x800] ;  /* 0x0008000002607984 */ /* 0x000fe80000000c00 */
[----:B------:R-:W4:Y:S04]  /*28ec0*/  LDS.128 R164, [R237] ;  /* 0x00000000eda47984 */ /* 0x000f280000000c00 */
[----:B------:R-:W-:Y:S04]  /*28ed0*/  LDS.128 R68, [R237+0x800] ;  /* 0x00080000ed447984 */ /* 0x000fe80000000c00 */
[----:B------:R-:W1:Y:S04]  /*28ee0*/  LDS.128 R160, [R236] ;  /* 0x00000000eca07984 */ /* 0x000e680000000c00 */
[----:B------:R-:W-:Y:S04]  /*28ef0*/  LDS.128 R24, [R236+0x800] ;  /* 0x00080000ec187984 */ /* 0x000fe80000000c00 */
[----:B------:R-:W1:Y:S04]  /*28f00*/  LDS.128 R104, [R3] ;  /* 0x0000000003687984 */ /* 0x000e680000000c00 */
[----:B------:R-:W1:Y:S04]  /*28f10*/  LDS.128 R20, [R3+0x800] ;  /* 0x0008000003147984 */ /* 0x000e680000000c00 */
[----:B------:R-:W-:Y:S06]  /*28f20*/  BAR.SYNC.DEFER_BLOCKING 0x0 ;  /* 0x0000000000007b1d */ /* 0x000fec0000010000 */
[----:B-----5:R5:W-:Y:S04]  /*28f30*/  STS.128 [R0], R172 ;  /* 0x000000ac00007388 */ /* 0x020be80000000c00 */
[----:B-----5:R-:W5:Y:S04]  /*28f40*/  LDL.LU R172, [R1+0x268] ;  /* 0x0002680001ac7983 */ /* 0x020f680000300800 */
[----:B------:R-:W5:Y:S04]  /*28f50*/  LDL.LU R173, [R1+0x26c] ;  /* 0x00026c0001ad7983 */ /* 0x000f680000300800 */
[----:B------:R-:W5:Y:S04]  /*28f60*/  LDL.LU R174, [R1+0x258] ;  /* 0x0002580001ae7983 */ /* 0x000f680000300800 */
[----:B------:R-:W5:Y:S04]  /*28f70*/  LDL.LU R175, [R1+0x25c] ;  /* 0x00025c0001af7983 */ /* 0x000f680000300800 */
[----:B------:R-:W2:Y:S04]  /*28f80*/  LDL.LU R176, [R1+0x220] ;  /* 0x0002200001b07983 */ /* 0x000ea80000300800 */
[----:B------:R-:W2:Y:S04]  /*28f90*/  LDL.LU R177, [R1+0x224] ;  /* 0x0002240001b17983 */ /* 0x000ea80000300800 */
[----:B------:R-:W2:Y:S04]  /*28fa0*/  LDL.LU R178, [R1+0x210] ;  /* 0x0002100001b27983 */ /* 0x000ea80000300800 */
[----:B------:R-:W2:Y:S04]  /*28fb0*/  LDL.LU R179, [R1+0x214] ;  /* 0x0002140001b37983 */ /* 0x000ea80000300800 */
[----:B-----5:R5:W-:Y:S04]  /*28fc0*/  STS.128 [R0+0x80], R172 ;  /* 0x000080ac00007388 */ /* 0x020be80000000c00 */
[----:B-----5:R-:W5:Y:S04]  /*28fd0*/  LDL.LU R172, [R1+0x228] ;  /* 0x0002280001ac7983 */ /* 0x020f680000300800 */
[----:B------:R-:W5:Y:S04]  /*28fe0*/  LDL.LU R173, [R1+0x22c] ;  /* 0x00022c0001ad7983 */ /* 0x000f680000300800 */
[----:B------:R-:W5:Y:S04]  /*28ff0*/  LDL.LU R174, [R1+0x218] ;  /* 0x0002180001ae7983 */ /* 0x000f680000300800 */
[----:B------:R-:W5:Y:S04]  /*29000*/  LDL.LU R175, [R1+0x21c] ;  /* 0x00021c0001af7983 */ /* 0x000f680000300800 */
[----:B-----5:R5:W-:Y:S04]  /*29010*/  STS.128 [R0+0x280], R172 ;  /* 0x000280ac00007388 */ /* 0x020be80000000c00 */
        /* <DEDUP_REMOVED lines=17> */
[----:B------:R-:W3:Y:S04]  /*29130*/  LDL.LU R221, [R1+0x2f4] ;  /* 0x0002f40001dd7983 */ /* 0x000ee80000300800 */
[----:B--2---:R-:W-:Y:S04]  /*29140*/  STS.128 [R0+0x200], R176 ;  /* 0x000200b000007388 */ /* 0x004fe80000000c00 */
[----:B------:R-:W-:Y:S04]  /*29150*/  STS.128 [R0+0x480], R188 ;  /* 0x000480bc00007388 */ /* 0x000fe80000000c00 */
[----:B------:R-:W-:Y:S04]  /*29160*/  STS.128 [R0+0x600], R200 ;  /* 0x000600c800007388 */ /* 0x000fe80000000c00 */
[----:B-----5:R2:W-:Y:S04]  /*29170*/  STS.128 [R0+0x680], R172 ;  /* 0x000680ac00007388 */ /* 0x0205e80000000c00 */
[----:B------:R-:W-:Y:S06]  /*29180*/  BAR.SYNC.DEFER_BLOCKING 0x0 ;  /* 0x0000000000007b1d */ /* 0x000fec0000010000 */
[----:B--2---:R-:W2:Y:S04]  /*29190*/  LDL.LU R172, [R1+0x80] ;  /* 0x0000800001ac7983 */ /* 0x004ea80000300800 */
[----:B------:R-:W2:Y:S04]  /*291a0*/  LDL.LU R173, [R1+0x84] ;  /* 0x0000840001ad7983 */ /* 0x000ea80000300800 */
[----:B------:R-:W2:Y:S04]  /*291b0*/  LDL.LU R174, [R1+0x60] ;  /* 0x0000600001ae7983 */ /* 0x000ea80000300800 */
[----:B------:R-:W2:Y:S04]  /*291c0*/  LDL.LU R175, [R1+0x64] ;  /* 0x0000640001af7983 */ /* 0x000ea80000300800 */
[----:B------:R-:W5:Y:S04]  /*291d0*/  LDS.128 R176, [R2] ;  /* 0x0000000002b07984 */ /* 0x000f680000000c00 */
        /* <DEDUP_REMOVED lines=23> */
[----:B------:R-:W4:Y:S04]  /*29350*/  LDL.LU R222, [R1+0x70] ;  /* 0x0000700001de7983 */ /* 0x000f280000300800 */
[----:B------:R-:W4:Y:S04]  /*29360*/  LDL.LU R223, [R1+0x74] ;  /* 0x0000740001df7983 */ /* 0x000f280000300800 */
[----:B------:R-:W4:Y:S04]  /*29370*/  LDL.LU R239, [R1+0x10] ;  /* 0x0000100001ef7983 */ /* 0x000f280000300800 */
[----:B---3--:R3:W-:Y:S04]  /*29380*/  STS.128 [R0+0x200], R216 ;  /* 0x000200d800007388 */ /* 0x0087e80000000c00 */
[----:B------:R-:W4:Y:S04]  /*29390*/  LDL.LU R238, [R1+0x14] ;  /* 0x0000140001ee7983 */ /* 0x000f280000300800 */
[----:B---3--:R-:W3:Y:S01]  /*293a0*/  LDL.LU R216, [R1+0x2fc] ;  /* 0x0002fc0001d87983 */ /* 0x008ee20000300800 */
[----:B------:R-:W-:-:S02]  /*293b0*/  ISETP.GE.AND P2, PT, R220, c[0x0][0x178], PT ;  /* 0x00005e00dc007a0c */ /* 0x000fc40003f46270 */
[C---:B------:R-:W-:Y:S02]  /*293c0*/  ISETP.GE.AND P6, PT, R221.reuse, c[0x0][0x17c], PT ;  /* 0x00005f00dd007a0c */ /* 0x040fe40003fc6270 */
[----:B------:R-:W-:Y:S01]  /*293d0*/  ISETP.LT.AND P2, PT, R221, c[0x0][0x17c], !P2 ;  /* 0x00005f00dd007a0c */ /* 0x000fe20005741270 */
[----:B--2---:R2:W-:Y:S02]  /*293e0*/  STS.128 [R0+0x280], R172 ;  /* 0x000280ac00007388 */ /* 0x0045e40000000c00 */
[----:B--2---:R-:W-:Y:S01]  /*293f0*/  MOV R172, R192 ;  /* 0x000000c000ac7202 */ /* 0x004fe20000000f00 */
[----:B------:R-:W-:Y:S02]  /*29400*/  IMAD.MOV.U32 R173, RZ, RZ, R193 ;  /* 0x000000ffffad7224 */ /* 0x000fe400078e00c1 */
[----:B------:R-:W-:Y:S02]  /*29410*/  IMAD.MOV.U32 R174, RZ, RZ, R196 ;  /* 0x000000ffffae7224 */ /* 0x000fe400078e00c4 */
[----:B------:R-:W-:Y:S01]  /*29420*/  IMAD.MOV.U32 R175, RZ, RZ, R197 ;  /* 0x000000ffffaf7224 */ /* 0x000fe200078e00c5 */
[----:B------:R-:W-:Y:S01]  /*29430*/  MOV R197, R195 ;  /* 0x000000c300c57202 */ /* 0x000fe20000000f00 */
[----:B------:R-:W-:-:S03]  /*29440*/  IMAD.MOV.U32 R196, RZ, RZ, R194 ;  /* 0x000000ffffc47224 */ /* 0x000fc600078e00c2 */
[----:B------:R2:W-:Y:S01]  /*29450*/  STS.128 [R0+0x400], R172 ;  /* 0x000400ac00007388 */ /* 0x0005e20000000c00 */
[----:B------:R-:W-:-:S03]  /*29460*/  IADD3 R192, R221, 0x1, RZ ;  /* 0x00000001ddc07810 */ /* 0x000fc60007ffe0ff */
[----:B------:R-:W-:Y:S01]  /*29470*/  STS.128 [R0+0x480], R196 ;  /* 0x000480c400007388 */ /* 0x000fe20000000c00 */
[----:B------:R-:W-:Y:S02]  /*29480*/  ISETP.GE.AND P5, PT, R192, c[0x0][0x17c], PT ;  /* 0x00005f00c0007a0c */ /* 0x000fe40003fa6270 */
[----:B------:R-:W-:Y:S01]  /*29490*/  MOV R192, c[0x0][0x194] ;  /* 0x0000650000c07a02 */ /* 0x000fe20000000f00 */
[----:B--2---:R-:W-:Y:S02]  /*294a0*/  IMAD.MOV.U32 R174, RZ, RZ, R36 ;  /* 0x000000ffffae7224 */ /* 0x004fe400078e0024 */
[----:B------:R-:W-:Y:S02]  /*294b0*/  IMAD.MOV.U32 R175, RZ, RZ, R37 ;  /* 0x000000ffffaf7224 */ /* 0x000fe400078e0025 */
[----:B------:R-:W-:Y:S02]  /*294c0*/  IMAD.MOV.U32 R172, RZ, RZ, R28 ;  /* 0x000000ffffac7224 */ /* 0x000fe400078e001c */
[----:B------:R-:W-:-:S02]  /*294d0*/  IMAD.MOV.U32 R173, RZ, RZ, R29 ;  /* 0x000000ffffad7224 */ /* 0x000fc400078e001d */
[----:B------:R-:W-:Y:S02]  /*294e0*/  IMAD.MOV.U32 R36, RZ, RZ, R30 ;  /* 0x000000ffff247224 */ /* 0x000fe400078e001e */
[----:B------:R-:W-:Y:S01]  /*294f0*/  IMAD.MOV.U32 R37, RZ, RZ, R31 ;  /* 0x000000ffff257224 */ /* 0x000fe200078e001f */
[----:B------:R-:W-:Y:S01]  /*29500*/  IADD3 R29, R221, 0x2, RZ ;  /* 0x00000002dd1d7810 */ /* 0x000fe20007ffe0ff */
[----:B------:R2:W-:Y:S04]  /*29510*/  STS.128 [R0+0x600], R172 ;  /* 0x000600ac00007388 */ /* 0x0005e80000000c00 */
[----:B------:R-:W-:Y:S04]  /*29520*/  STS.128 [R0+0x680], R36 ;  /* 0x0006802400007388 */ /* 0x000fe80000000c00 */
[----:B------:R-:W-:Y:S01]  /*29530*/  BAR.SYNC.DEFER_BLOCKING 0x0 ;  /* 0x0000000000007b1d */ /* 0x000fe20000010000 */
[----:B------:R-:W-:Y:S01]  /*29540*/  ISETP.GE.AND P4, PT, R29, c[0x0][0x17c], PT ;  /* 0x00005f001d007a0c */ /* 0x000fe20003f86270 */
[----:B------:R-:W-:Y:S01]  /*29550*/  IMAD R29, R220, c[0x0][0x194], RZ ;  /* 0x00006500dc1d7a24 */ /* 0x000fe200078e02ff */
[----:B------:R-:W-:-:S03]  /*29560*/  IADD3 R28, R221, 0x3, RZ ;  /* 0x00000003dd1c7810 */ /* 0x000fc60007ffe0ff */
[----:B------:R-:W-:Y:S01]  /*29570*/  IMAD R192, R192, 0x80, R29 ;  /* 0x00000080c0c07824 */ /* 0x000fe200078e021d */
[----:B------:R-:W-:Y:S02]  /*29580*/  ISETP.GE.AND P3, PT, R28, c[0x0][0x17c], PT ;  /* 0x00005f001c007a0c */ /* 0x000fe40003f66270 */
[----:B------:R-:W-:Y:S02]  /*29590*/  LEA R30, P0, R29, c[0x0][0x170], 0x2 ;  /* 0x00005c001d1e7a11 */ /* 0x000fe400078010ff */
[----:B------:R-:W-:Y:S02]  /*295a0*/  LEA R28, P1, R192, c[0x0][0x170], 0x2 ;  /* 0x00005c00c01c7a11 */ /* 0x000fe400078210ff */
[----:B---3--:R-:W-:Y:S01]  /*295b0*/  ISETP.LT.AND P6, PT, R216, c[0x0][0x178], !P6 ;  /* 0x00005e00d8007a0c */ /* 0x008fe200077c1270 */
[----:B------:R-:W-:Y:S01]  /*295c0*/  IMAD R193, R221, c[0x0][0x198], RZ ;  /* 0x00006600ddc17a24 */ /* 0x000fe200078e02ff */
[----:B------:R-:W-:Y:S02]  /*295d0*/  LEA.HI.X.SX32 R31, R29, c[0x0][0x174], 0x2, P0 ;  /* 0x00005d001d1f7a11 */ /* 0x000fe400000f16ff */
[----:B------:R-:W-:-:S03]  /*295e0*/  LEA.HI.X.SX32 R29, R192, c[0x0][0x174], 0x2, P1 ;  /* 0x00005d00c01d7a11 */ /* 0x000fc600008f16ff */
[----:B--2---:R-:W-:-:S04]  /*295f0*/  IMAD.WIDE R172, R193, 0x4, R30 ;  /* 0x00000004c1ac7825 */ /* 0x004fc800078e021e */
[C---:B------:R-:W-:Y:S01]  /*29600*/  IMAD.WIDE R174, R193.reuse, 0x4, R28 ;  /* 0x00000004c1ae7825 */ /* 0x040fe200078e021c */
[----:B------:R-:W-:Y:S01]  /*29610*/  ISETP.LT.AND P1, PT, R220, c[0x0][0x178], !P5 ;  /* 0x00005e00dc007a0c */ /* 0x000fe20006f21270 */
[----:B----4-:R2:W-:Y:S01]  /*29620*/  @P2 STG.E [R172.64], R222 ;  /* 0x000000deac002986 */ /* 0x0105e2000c101904 */
[----:B------:R-:W-:Y:S02]  /*29630*/  IADD3 R193, R193, c[0x0][0x198], RZ ;  /* 0x00006600c1c17a10 */ /* 0x000fe40007ffe0ff */
[----:B------:R-:W-:Y:S01]  /*29640*/  ISETP.LT.AND P5, PT, R216, c[0x0][0x178], !P5 ;  /* 0x00005e00d8007a0c */ /* 0x000fe20006fa1270 */
[----:B------:R3:W-:Y:S01]  /*29650*/  @P6 STG.E [R174.64], R4 ;  /* 0x00000004ae006986 */ /* 0x0007e2000c101904 */
[----:B------:R-:W-:Y:S02]  /*29660*/  ISETP.LT.AND P6, PT, R220, c[0x0][0x178], !P4 ;  /* 0x00005e00dc007a0c */ /* 0x000fe400067c1270 */
[C---:B------:R-:W-:Y:S01]  /*29670*/  IADD3 R195, R193.reuse, c[0x0][0x198], RZ ;  /* 0x00006600c1c37a10 */ /* 0x040fe20007ffe0ff */
[----:B--2---:R-:W2:Y:S01]  /*29680*/  LDL.LU R222, [R1+0x20] ;  /* 0x0000200001de7983 */ /* 0x004ea20000300800 */
[----:B------:R-:W-:-:S04]  /*29690*/  IMAD.WIDE R38, R193, 0x4, R30 ;  /* 0x00000004c1267825 */ /* 0x000fc800078e021e */
[----:B------:R-:W-:Y:S01]  /*296a0*/  IMAD.WIDE R36, R193, 0x4, R28 ;  /* 0x00000004c1247825 */ /* 0x000fe200078e021c */
[----:B------:R4:W-:Y:S03]  /*296b0*/  @P1 STG.E [R38.64], R223 ;  /* 0x000000df26001986 */ /* 0x0009e6000c101904 */
[C---:B------:R-:W-:Y:S01]  /*296c0*/  IMAD.WIDE R172, R195.reuse, 0x4, R30 ;  /* 0x00000004c3ac7825 */ /* 0x040fe200078e021e */
[----:B------:R-:W-:Y:S01]  /*296d0*/  ISETP.LT.AND P4, PT, R216, c[0x0][0x178], !P4 ;  /* 0x00005e00d8007a0c */ /* 0x000fe20006781270 */
[----:B------:R-:W-:Y:S01]  /*296e0*/  @P5 STG.E [R36.64], R5 ;  /* 0x0000000524005986 */ /* 0x000fe2000c101904 */
[----:B------:R-:W-:Y:S01]  /*296f0*/  ISETP.LT.AND P5, PT, R220, c[0x0][0x178], !P3 ;  /* 0x00005e00dc007a0c */ /* 0x000fe20005fa1270 */
[C---:B---3--:R-:W-:Y:S02]  /*29700*/  IMAD.WIDE R174, R195.reuse, 0x4, R28 ;  /* 0x00000004c3ae7825 */ /* 0x048fe400078e021c */
[----:B------:R3:W-:Y:S04]  /*29710*/  @P6 STG.E [R172.64], R239 ;  /* 0x000000efac006986 */ /* 0x0007e8000c101904 */
[----:B----4-:R-:W4:Y:S01]  /*29720*/  LDL.LU R223, [R1+0x24] ;  /* 0x0000240001df7983 */ /* 0x010f220000300800 */
[----:B------:R-:W-:-:S03]  /*29730*/  IADD3 R195, R195, c[0x0][0x198], RZ ;  /* 0x00006600c3c37a10 */ /* 0x000fc60007ffe0ff */
[----:B---3--:R-:W3:Y:S02]  /*29740*/  LDL.LU R239, [R1] ;  /* 0x0000000001ef7983 */ /* 0x008ee40000300800 */
[----:B------:R-:W-:Y:S02]  /*29750*/  IMAD.WIDE R38, R195, 0x4, R30 ;  /* 0x00000004c3267825 */ /* 0x000fe400078e021e */
[----:B------:R-:W-:Y:S04]  /*29760*/  @P4 STG.E [R174.64], R48 ;  /* 0x00000030ae004986 */ /* 0x000fe8000c101904 */
[----:B------:R1:W-:Y:S04]  /*29770*/  @P5 STG.E [R38.64], R238 ;  /* 0x000000ee26005986 */ /* 0x0003e8000c101904 */
[----:B-1----:R-:W5:Y:S01]  /*29780*/  LDL.LU R238, [R1+0x4] ;  /* 0x0000040001ee7983 */ /* 0x002f620000300800 */
[----:B------:R-:W-:-:S02]  /*29790*/  IADD3 R192, R221, 0x4, RZ ;  /* 0x00000004ddc07810 */ /* 0x000fc40007ffe0ff */
[----:B------:R-:W-:Y:S02]  /*297a0*/  ISETP.LT.AND P3, PT, R216, c[0x0][0x178], !P3 ;  /* 0x00005e00d8007a0c */ /* 0x000fe40005f61270 */
[----:B------:R-:W-:Y:S02]  /*297b0*/  ISETP.GE.AND P0, PT, R192, c[0x0][0x17c], PT ;  /* 0x00005f00c0007a0c */ /* 0x000fe40003f06270 */
[----:B------:R-:W-:Y:S02]  /*297c0*/  IADD3 R0, R221, 0x5, RZ ;  /* 0x00000005dd007810 */ /* 0x000fe40007ffe0ff */
[----:B------:R-:W-:Y:S01]  /*297d0*/  ISETP.LT.AND P6, PT, R220, c[0x0][0x178], !P0 ;  /* 0x00005e00dc007a0c */ /* 0x000fe200047c1270 */
[C---:B------:R-:W-:Y:S01]  /*297e0*/  IMAD.WIDE R4, R195.reuse, 0x4, R28 ;  /* 0x00000004c3047825 */ /* 0x040fe200078e021c */
[----:B------:R-:W-:Y:S02]  /*297f0*/  IADD3 R193, R195, c[0x0][0x198], RZ ;  /* 0x00006600c3c17a10 */ /* 0x000fe40007ffe0ff */
[----:B------:R-:W-:-:S02]  /*29800*/  ISETP.GE.AND P2, PT, R0, c[0x0][0x17c], PT ;  /* 0x00005f0000007a0c */ /* 0x000fc40003f46270 */
[----:B------:R-:W-:Y:S01]  /*29810*/  IADD3 R0, R221, 0x6, RZ ;  /* 0x00000006dd007810 */ /* 0x000fe20007ffe0ff */
[C---:B------:R-:W-:Y:S01]  /*29820*/  IMAD.WIDE R36, R193.reuse, 0x4, R30 ;  /* 0x00000004c1247825 */ /* 0x040fe200078e021e */
[----:B------:R-:W-:Y:S01]  /*29830*/  ISETP.LT.AND P0, PT, R216, c[0x0][0x178], !P0 ;  /* 0x00005e00d8007a0c */ /* 0x000fe20004701270 */
[----:B------:R1:W-:Y:S01]  /*29840*/  @P3 STG.E [R4.64], R49 ;  /* 0x0000003104003986 */ /* 0x0003e2000c101904 */
[----:B------:R-:W-:Y:S02]  /*29850*/  ISETP.GE.AND P1, PT, R0, c[0x0][0x17c], PT ;  /* 0x00005f0000007a0c */ /* 0x000fe40003f26270 */
[----:B------:R-:W-:Y:S01]  /*29860*/  ISETP.LT.AND P3, PT, R220, c[0x0][0x178], !P2 ;  /* 0x00005e00dc007a0c */ /* 0x000fe20005761270 */
[C---:B------:R-:W-:Y:S01]  /*29870*/  IMAD.WIDE R172, R193.reuse, 0x4, R28 ;  /* 0x00000004c1ac7825 */ /* 0x040fe200078e021c */
[----:B------:R-:W-:Y:S01]  /*29880*/  ISETP.LT.AND P2, PT, R216, c[0x0][0x178], !P2 ;  /* 0x00005e00d8007a0c */ /* 0x000fe20005741270 */
[----:B------:R1:W-:Y:S01]  /*29890*/  @P6 STG.E [R36.64], R248 ;  /* 0x000000f824006986 */ /* 0x0003e2000c101904 */
[----:B------:R-:W-:-:S02]  /*298a0*/  IADD3 R193, R193, c[0x0][0x198], RZ ;  /* 0x00006600c1c17a10 */ /* 0x000fc40007ffe0ff */
[----:B------:R-:W-:Y:S02]  /*298b0*/  ISETP.LT.AND P6, PT, R220, c[0x0][0x178], !P1 ;  /* 0x00005e00dc007a0c */ /* 0x000fe40004fc1270 */
[----:B------:R-:W-:Y:S01]  /*298c0*/  IADD3 R0, R221, 0x7, RZ ;  /* 0x00000007dd007810 */ /* 0x000fe20007ffe0ff */
[C---:B------:R-:W-:Y:S01]  /*298d0*/  IMAD.WIDE R38, R193.reuse, 0x4, R30 ;  /* 0x00000004c1267825 */ /* 0x040fe200078e021e */
[C---:B------:R-:W-:Y:S02]  /*298e0*/  IADD3 R175, R193.reuse, c[0x0][0x198], RZ ;  /* 0x00006600c1af7a10 */ /* 0x040fe40007ffe0ff */
[----:B------:R-:W-:Y:S01]  /*298f0*/  ISETP.GE.AND P4, PT, R0, c[0x0][0x17c], PT ;  /* 0x00005f0000007a0c */ /* 0x000fe20003f86270 */
[----:B-1----:R-:W-:Y:S01]  /*29900*/  IMAD.WIDE R4, R193, 0x4, R28 ;  /* 0x00000004c1047825 */ /* 0x002fe200078e021c */
[----:B------:R-:W-:Y:S01]  /*29910*/  IADD3 R0, R221, 0x8, RZ ;  /* 0x00000008dd007810 */ /* 0x000fe20007ffe0ff */
[----:B------:R1:W-:Y:S02]  /*29920*/  @P0 STG.E [R172.64], R44 ;  /* 0x0000002cac000986 */ /* 0x0003e4000c101904 */
[C---:B------:R-:W-:Y:S01]  /*29930*/  IMAD.WIDE R36, R175.reuse, 0x4, R30 ;  /* 0x00000004af247825 */ /* 0x040fe200078e021e */
[----:B------:R-:W-:Y:S01]  /*29940*/  ISETP.GE.AND P5, PT, R0, c[0x0][0x17c], PT ;  /* 0x00005f0000007a0c */ /* 0x000fe20003fa6270 */
[----:B------:R1:W-:Y:S01]  /*29950*/  @P3 STG.E [R38.64], R249 ;  /* 0x000000f926003986 */ /* 0x0003e2000c101904 */
[----:B------:R-:W-:Y:S01]  /*29960*/  ISETP.LT.AND P1, PT, R216, c[0x0][0x178], !P1 ;  /* 0x00005e00d8007a0c */ /* 0x000fe20004f21270 */
[----:B------:R-:W-:-:S02]  /*29970*/  IMAD.WIDE R48, R175, 0x4, R28 ;  /* 0x00000004af307825 */ /* 0x000fc400078e021c */
[----:B------:R1:W-:Y:S01]  /*29980*/  @P2 STG.E [R4.64], R45 ;  /* 0x0000002d04002986 */ /* 0x0003e2000c101904 */
[----:B------:R-:W-:Y:S02]  /*29990*/  ISETP.LT.AND P2, PT, R220, c[0x0][0x178], !P4 ;  /* 0x00005e00dc007a0c */ /* 0x000fe40006741270 */
[----:B------:R-:W-:Y:S01]  /*299a0*/  ISETP.LT.AND P4, PT, R216, c[0x0][0x178], !P4 ;  /* 0x00005e00d8007a0c */ /* 0x000fe20006781270 */
[----:B------:R1:W-:Y:S01]  /*299b0*/  @P6 STG.E [R36.64], R240 ;  /* 0x000000f024006986 */ /* 0x0003e2000c101904 */
[----:B------:R-:W-:Y:S02]  /*299c0*/  IADD3 R175, R175, c[0x0][0x198], RZ ;  /* 0x00006600afaf7a10 */ /* 0x000fe40007ffe0ff */
[----:B------:R-:W-:Y:S02]  /*299d0*/  ISETP.LT.AND P6, PT, R220, c[0x0][0x178], !P5 ;  /* 0x00005e00dc007a0c */ /* 0x000fe40006fc1270 */
[----:B------:R-:W-:Y:S02]  /*299e0*/  IADD3 R0, R221, 0x9, RZ ;  /* 0x00000009dd007810 */ /* 0x000fe40007ffe0ff */
[C---:B-1----:R-:W-:Y:S01]  /*299f0*/  IADD3 R173, R175.reuse, c[0x0][0x198], RZ ;  /* 0x00006600afad7a10 */ /* 0x042fe20007ffe0ff */
[----:B------:R-:W-:Y:S01]  /*29a00*/  IMAD.WIDE R38, R175, 0x4, R30 ;  /* 0x00000004af267825 */ /* 0x000fe200078e021e */
[----:B------:R-:W-:-:S02]  /*29a10*/  ISETP.GE.AND P0, PT, R0, c[0x0][0x17c], PT ;  /* 0x00005f0000007a0c */ /* 0x000fc40003f06270 */
[----:B------:R-:W-:Y:S01]  /*29a20*/  IADD3 R0, R221, 0xa, RZ ;  /* 0x0000000add007810 */ /* 0x000fe20007ffe0ff */
[----:B------:R-:W-:Y:S01]  /*29a30*/  IMAD.WIDE R4, R175, 0x4, R28 ;  /* 0x00000004af047825 */ /* 0x000fe200078e021c */
[----:B------:R1:W-:Y:S03]  /*29a40*/  @P1 STG.E [R48.64], R40 ;  /* 0x0000002830001986 */ /* 0x0003e6000c101904 */
[C---:B------:R-:W-:Y:S01]  /*29a50*/  IMAD.WIDE R36, R173.reuse, 0x4, R30 ;  /* 0x00000004ad247825 */ /* 0x040fe200078e021e */
[----:B------:R-:W-:Y:S01]  /*29a60*/  ISETP.GE.AND P3, PT, R0, c[0x0][0x17c], PT ;  /* 0x00005f0000007a0c */ /* 0x000fe20003f66270 */
[----:B------:R1:W-:Y:S01]  /*29a70*/  @P2 STG.E [R38.64], R241 ;  /* 0x000000f126002986 */ /* 0x0003e2000c101904 */
[----:B------:R-:W-:Y:S01]  /*29a80*/  ISETP.LT.AND P5, PT, R216, c[0x0][0x178], !P5 ;  /* 0x00005e00d8007a0c */ /* 0x000fe20006fa1270 */
[----:B------:R-:W-:Y:S02]  /*29a90*/  IMAD.WIDE R44, R173, 0x4, R28 ;  /* 0x00000004ad2c7825 */ /* 0x000fe400078e021c */
[----:B------:R1:W-:Y:S01]  /*29aa0*/  @P4 STG.E [R4.64], R41 ;  /* 0x0000002904004986 */ /* 0x0003e2000c101904 */
[----:B------:R-:W-:-:S02]  /*29ab0*/  ISETP.LT.AND P4, PT, R220, c[0x0][0x178], !P0 ;  /* 0x00005e00dc007a0c */ /* 0x000fc40004781270 */
[----:B------:R-:W-:Y:S02]  /*29ac0*/  IADD3 R173, R173, c[0x0][0x198], RZ ;  /* 0x00006600adad7a10 */ /* 0x000fe40007ffe0ff */
[----:B------:R-:W-:Y:S02]  /*29ad0*/  ISETP.LT.AND P0, PT, R216, c[0x0][0x178], !P0 ;  /* 0x00005e00d8007a0c */ /* 0x000fe40004701270 */
[C---:B-1----:R-:W-:Y:S01]  /*29ae0*/  IADD3 R49, R173.reuse, c[0x0][0x198], RZ ;  /* 0x00006600ad317a10 */ /* 0x042fe20007ffe0ff */
[----:B------:R-:W-:Y:S01]  /*29af0*/  IMAD.WIDE R38, R173, 0x4, R30 ;  /* 0x00000004ad267825 */ /* 0x000fe200078e021e */
[----:B------:R-:W-:-:S03]  /*29b00*/  IADD3 R0, R221, 0xb, RZ ;  /* 0x0000000bdd007810 */ /* 0x000fc60007ffe0ff */
[----:B------:R-:W-:Y:S01]  /*29b10*/  IMAD.WIDE R4, R173, 0x4, R28 ;  /* 0x00000004ad047825 */ /* 0x000fe200078e021c */
[----:B------:R-:W-:-:S03]  /*29b20*/  ISETP.GE.AND P1, PT, R0, c[0x0][0x17c], PT ;  /* 0x00005f0000007a0c */ /* 0x000fc60003f26270 */
[----:B------:R-:W-:Y:S01]  /*29b30*/  IMAD.WIDE R40, R49, 0x4, R28 ;  /* 0x0000000431287825 */ /* 0x000fe200078e021c */
[----:B--2---:R1:W-:Y:S01]  /*29b40*/  @P6 STG.E [R36.64], R222 ;  /* 0x000000de24006986 */ /* 0x0043e2000c101904 */
[----:B------:R-:W-:-:S03]  /*29b50*/  ISETP.LT.AND P6, PT, R220, c[0x0][0x178], !P3 ;  /* 0x00005e00dc007a0c */ /* 0x000fc60005fc1270 */
[----:B-1----:R-:W2:Y:S01]  /*29b60*/  LDL.LU R222, [R1+0x78] ;  /* 0x0000780001de7983 */ /* 0x002ea20000300800 */
[----:B------:R-:W-:Y:S01]  /*29b70*/  IMAD.WIDE R36, R49, 0x4, R30 ;  /* 0x0000000431247825 */ /* 0x000fe200078e021e */
[----:B------:R-:W-:Y:S02]  /*29b80*/  ISETP.LT.AND P3, PT, R216, c[0x0][0x178], !P3 ;  /* 0x00005e00d8007a0c */ /* 0x000fe40005f61270 */
[----:B------:R-:W-:Y:S04]  /*29b90*/  @P5 STG.E [R44.64], R32 ;  /* 0x000000202c005986 */ /* 0x000fe8000c101904 */
[----:B----4-:R1:W-:Y:S04]  /*29ba0*/  @P4 STG.E [R38.64], R223 ;  /* 0x000000df26004986 */ /* 0x0103e8000c101904 */
[----:B------:R-:W-:Y:S01]  /*29bb0*/  @P0 STG.E [R4.64], R33 ;  /* 0x0000002104000986 */ /* 0x000fe2000c101904 */
[----:B------:R-:W-:-:S03]  /*29bc0*/  ISETP.LT.AND P0, PT, R220, c[0x0][0x178], !P1 ;  /* 0x00005e00dc007a0c */ /* 0x000fc60004f01270 */
[----:B---3--:R3:W-:Y:S04]  /*29bd0*/  @P6 STG.E [R36.64], R239 ;  /* 0x000000ef24006986 */ /* 0x0087e8000c101904 */
[----:B-1----:R-:W4:Y:S01]  /*29be0*/  LDL.LU R223, [R1+0x7c] ;  /* 0x00007c0001df7983 */ /* 0x002f220000300800 */
[----:B------:R-:W-:-:S03]  /*29bf0*/  IADD3 R49, R49, c[0x0][0x198], RZ ;  /* 0x0000660031317a10 */ /* 0x000fc60007ffe0ff */
[----:B---3--:R-:W3:Y:S02]  /*29c00*/  LDL.LU R239, [R1+0x18] ;  /* 0x0000180001ef7983 */ /* 0x008ee40000300800 */
[----:B------:R-:W-:Y:S02]  /*29c10*/  IMAD.WIDE R38, R49, 0x4, R30 ;  /* 0x0000000431267825 */ /* 0x000fe400078e021e */
[----:B------:R-:W-:Y:S04]  /*29c20*/  @P3 STG.E [R40.64], R16 ;  /* 0x0000001028003986 */ /* 0x000fe8000c101904 */
[----:B-----5:R1:W-:Y:S04]  /*29c30*/  @P0 STG.E [R38.64], R238 ;  /* 0x000000ee26000986 */ /* 0x0203e8000c101904 */
        /* <DEDUP_REMOVED lines=26> */
[----:B------:R-:W-:Y:S02]  /*29de0*/  @P2 STG.E [R36.64], R12 ;  /* 0x0000000c24002986 */ /* 0x000fe4000c101904 */
        /* <DEDUP_REMOVED lines=17> */
[----:B------:R-:W-:Y:S03]  /*29f00*/  @P4 STG.E [R32.64], R8 ;  /* 0x0000000820004986 */ /* 0x000fe6000c101904 */
        /* <DEDUP_REMOVED lines=17> */
[----:B------:R-:W-:Y:S01]  /*2a020*/  @P0 STG.E [R16.64], R6 ;  /* 0x0000000610000986 */ /* 0x000fe2000c101904 */
[----:B------:R-:W-:Y:S01]  /*2a030*/  ISETP.LT.AND P1, PT, R216, c[0x0][0x178], !P1 ;  /* 0x00005e00d8007a0c */ /* 0x000fe20004f21270 */
[C---:B-1----:R-:W-:Y:S01]  /*2a040*/  IMAD.WIDE R12, R37.reuse, 0x4, R28 ;  /* 0x00000004250c7825 */ /* 0x042fe200078e021c */
[----:B------:R-:W-:Y:S01]  /*2a050*/  IADD3 R37, R37, c[0x0][0x198], RZ ;  /* 0x0000660025257a10 */ /* 0x000fe20007ffe0ff */
[----:B----4-:R1:W-:Y:S04]  /*2a060*/  @P3 STG.E [R32.64], R223 ;  /* 0x000000df20003986 */ /* 0x0103e8000c101904 */
[----:B------:R-:W-:Y:S01]  /*2a070*/  @P2 STG.E [R4.64], R7 ;  /* 0x0000000704002986 */ /* 0x000fe2000c101904 */
[----:B------:R-:W-:-:S03]  /*2a080*/  ISETP.LT.AND P2, PT, R220, c[0x0][0x178], !P4 ;  /* 0x00005e00dc007a0c */ /* 0x000fc60006741270 */
[----:B---3--:R2:W-:Y:S04]  /*2a090*/  @P6 STG.E [R8.64], R239 ;  /* 0x000000ef08006986 */ /* 0x0085e8000c101904 */
[----:B-1----:R-:W3:Y:S01]  /*2a0a0*/  LDL.LU R223, [R1+0x28] ;  /* 0x0000280001df7983 */ /* 0x002ee20000300800 */
[----:B------:R-:W-:-:S03]  /*2a0b0*/  IMAD.WIDE R16, R37, 0x4, R30 ;  /* 0x0000000425107825 */ /* 0x000fc600078e021e */
[----:B--2---:R-:W2:Y:S04]  /*2a0c0*/  LDL.LU R239, [R1+0x2c] ;  /* 0x00002c0001ef7983 */ /* 0x004ea80000300800 */
[----:B------:R-:W-:Y:S04]  /*2a0d0*/  @P1 STG.E [R12.64], R50 ;  /* 0x000000320c001986 */ /* 0x000fe8000c101904 */
[----:B-----5:R1:W-:Y:S04]  /*2a0e0*/  @P2 STG.E [R16.64], R238 ;  /* 0x000000ee10002986 */ /* 0x0203e8000c101904 */
[----:B-1----:R-:W4:Y:S01]  /*2a0f0*/  LDL.LU R238, [R1+0x8] ;  /* 0x0000080001ee7983 */ /* 0x002f220000300800 */
[----:B------:R-:W-:-:S02]  /*2a100*/  ISETP.LT.AND P4, PT, R216, c[0x0][0x178], !P4 ;  /* 0x00005e00d8007a0c */ /* 0x000fc40006781270 */
[----:B------:R-:W-:Y:S01]  /*2a110*/  IADD3 R0, R221, 0x14, RZ ;  /* 0x00000014dd007810 */ /* 0x000fe20007ffe0ff */
[----:B------:R-:W-:-:S03]  /*2a120*/  IMAD.WIDE R4, R37, 0x4, R28 ;  /* 0x0000000425047825 */ /* 0x000fc600078e021c */
[----:B------:R-:W-:Y:S02]  /*2a130*/  ISETP.GE.AND P5, PT, R0, c[0x0][0x17c], PT ;  /* 0x00005f0000007a0c */ /* 0x000fe40003fa6270 */
[----:B------:R-:W-:Y:S02]  /*2a140*/  IADD3 R0, R221, 0x15, RZ ;  /* 0x00000015dd007810 */ /* 0x000fe40007ffe0ff */
[----:B------:R-:W-:Y:S02]  /*2a150*/  IADD3 R33, R37, c[0x0][0x198], RZ ;  /* 0x0000660025217a10 */ /* 0x000fe40007ffe0ff */
[----:B------:R-:W-:Y:S01]  /*2a160*/  ISETP.GE.AND P0, PT, R0, c[0x0][0x17c], PT ;  /* 0x00005f0000007a0c */ /* 0x000fe20003f06270 */
[----:B------:R1:W-:Y:S01]  /*2a170*/  @P4 STG.E [R4.64], R51 ;  /* 0x0000003304004986 */ /* 0x0003e2000c101904 */
[----:B------:R-:W-:Y:S02]  /*2a180*/  ISETP.LT.AND P6, PT, R220, c[0x0][0x178], !P5 ;  /* 0x00005e00dc007a0c */ /* 0x000fe40006fc1270 */
[----:B------:R-:W-:-:S02]  /*2a190*/  ISETP.LT.AND P5, PT, R216, c[0x0][0x178], !P5 ;  /* 0x00005e00d8007a0c */ /* 0x000fc40006fa1270 */
[----:B------:R-:W-:Y:S01]  /*2a1a0*/  ISETP.LT.AND P4, PT, R220, c[0x0][0x178], !P0 ;  /* 0x00005e00dc007a0c */ /* 0x000fe20004781270 */
[----:B------:R-:W-:Y:S01]  /*2a1b0*/  IMAD.WIDE R6, R33, 0x4, R30 ;  /* 0x0000000421067825 */ /* 0x000fe200078e021e */
[----:B------:R-:W-:Y:S02]  /*2a1c0*/  ISETP.LT.AND P0, PT, R216, c[0x0][0x178], !P0 ;  /* 0x00005e00d8007a0c */ /* 0x000fe40004701270 */
[----:B------:R-:W-:Y:S01]  /*2a1d0*/  IADD3 R0, R221, 0x16, RZ ;  /* 0x00000016dd007810 */ /* 0x000fe20007ffe0ff */
[C---:B------:R-:W-:Y:S01]  /*2a1e0*/  IMAD.WIDE R8, R33.reuse, 0x4, R28 ;  /* 0x0000000421087825 */ /* 0x040fe200078e021c */
[----:B------:R-:W-:Y:S02]  /*2a1f0*/  IADD3 R33, R33, c[0x0][0x198], RZ ;  /* 0x0000660021217a10 */ /* 0x000fe40007ffe0ff */
[----:B------:R-:W-:Y:S02]  /*2a200*/  ISETP.GE.AND P3, PT, R0, c[0x0][0x17c], PT ;  /* 0x00005f0000007a0c */ /* 0x000fe40003f66270 */
[----:B------:R-:W-:Y:S01]  /*2a210*/  IADD3 R0, R221, 0x17, RZ ;  /* 0x00000017dd007810 */ /* 0x000fe20007ffe0ff */
[C---:B------:R-:W-:Y:S01]  /*2a220*/  IMAD.WIDE R12, R33.reuse, 0x4, R30 ;  /* 0x00000004210c7825 */ /* 0x040fe200078e021e */
[----:B------:R5:W-:Y:S03]  /*2a230*/  @P6 STG.E [R6.64], R250 ;  /* 0x000000fa06006986 */ /* 0x000be6000c101904 */
[C---:B-1----:R-:W-:Y:S01]  /*2a240*/  IMAD.WIDE R4, R33.reuse, 0x4, R28 ;  /* 0x0000000421047825 */ /* 0x042fe200078e021c */
[----:B------:R-:W-:Y:S01]  /*2a250*/  ISETP.GE.AND P1, PT, R0, c[0x0][0x17c], PT ;  /* 0x00005f0000007a0c */ /* 0x000fe20003f26270 */
[----:B------:R1:W-:Y:S01]  /*2a260*/  @P5 STG.E [R8.64], R46 ;  /* 0x0000002e08005986 */ /* 0x0003e2000c101904 */
[----:B------:R-:W-:-:S02]  /*2a270*/  IADD3 R17, R33, c[0x0][0x198], RZ ;  /* 0x0000660021117a10 */ /* 0x000fc40007ffe0ff */
[----:B------:R-:W-:Y:S01]  /*2a280*/  ISETP.LT.AND P6, PT, R220, c[0x0][0x178], !P3 ;  /* 0x00005e00dc007a0c */ /* 0x000fe20005fc1270 */
[----:B------:R1:W-:Y:S01]  /*2a290*/  @P4 STG.E [R12.64], R251 ;  /* 0x000000fb0c004986 */ /* 0x0003e2000c101904 */
[----:B------:R-:W-:-:S03]  /*2a2a0*/  ISETP.LT.AND P3, PT, R216, c[0x0][0x178], !P3 ;  /* 0x00005e00d8007a0c */ /* 0x000fc60005f61270 */
[----:B------:R1:W-:Y:S01]  /*2a2b0*/  @P0 STG.E [R4.64], R47 ;  /* 0x0000002f04000986 */ /* 0x0003e2000c101904 */
[----:B------:R-:W-:Y:S01]  /*2a2c0*/  ISETP.LT.AND P0, PT, R220, c[0x0][0x178], !P1 ;  /* 0x00005e00dc007a0c */ /* 0x000fe20004f01270 */
[----:B-----5:R-:W-:Y:S01]  /*2a2d0*/  IMAD.WIDE R6, R17, 0x4, R30 ;  /* 0x0000000411067825 */ /* 0x020fe200078e021e */
[----:B------:R-:W-:Y:S02]  /*2a2e0*/  ISETP.LT.AND P1, PT, R216, c[0x0][0x178], !P1 ;  /* 0x00005e00d8007a0c */ /* 0x000fe40004f21270 */
[----:B------:R-:W-:Y:S01]  /*2a2f0*/  IADD3 R0, R221, 0x18, RZ ;  /* 0x00000018dd007810 */ /* 0x000fe20007ffe0ff */
[C---:B-1----:R-:W-:Y:S01]  /*2a300*/  IMAD.WIDE R8, R17.reuse, 0x4, R28 ;  /* 0x0000000411087825 */ /* 0x042fe200078e021c */
[----:B------:R-:W-:Y:S02]  /*2a310*/  IADD3 R17, R17, c[0x0][0x198], RZ ;  /* 0x0000660011117a10 */ /* 0x000fe40007ffe0ff */
[----:B------:R-:W-:Y:S02]  /*2a320*/  ISETP.GE.AND P2, PT, R0, c[0x0][0x17c], PT ;  /* 0x00005f0000007a0c */ /* 0x000fe40003f46270 */
[----:B------:R-:W-:Y:S01]  /*2a330*/  IADD3 R0, R221, 0x19, RZ ;  /* 0x00000019dd007810 */ /* 0x000fe20007ffe0ff */
[C---:B------:R-:W-:Y:S01]  /*2a340*/  IMAD.WIDE R12, R17.reuse, 0x4, R30 ;  /* 0x00000004110c7825 */ /* 0x040fe200078e021e */
[----:B------:R1:W-:Y:S03]  /*2a350*/  @P6 STG.E [R6.64], R242 ;  /* 0x000000f206006986 */ /* 0x0003e6000c101904 */
[C---:B------:R-:W-:Y:S01]  /*2a360*/  IMAD.WIDE R4, R17.reuse, 0x4, R28 ;  /* 0x0000000411047825 */ /* 0x040fe200078e021c */
        /* <DEDUP_REMOVED lines=8> */
[----:B-1----:R-:W-:Y:S01]  /*2a3f0*/  IMAD.WIDE R6, R33, 0x4, R30 ;  /* 0x0000000421067825 */ /* 0x002fe200078e021e */
[----:B------:R-:W-:Y:S02]  /*2a400*/  ISETP.LT.AND P5, PT, R216, c[0x0][0x178], !P5 ;  /* 0x00005e00d8007a0c */ /* 0x000fe40006fa1270 */
[----:B------:R-:W-:Y:S01]  /*2a410*/  IADD3 R0, R221, 0x1a, RZ ;  /* 0x0000001add007810 */ /* 0x000fe20007ffe0ff */
[C---:B-----5:R-:W-:Y:S01]  /*2a420*/  IMAD.WIDE R8, R33.reuse, 0x4, R28 ;  /* 0x0000000421087825 */ /* 0x060fe200078e021c */
[----:B------:R-:W-:Y:S02]  /*2a430*/  IADD3 R33, R33, c[0x0][0x198], RZ ;  /* 0x0000660021217a10 */ /* 0x000fe40007ffe0ff */
[----:B------:R-:W-:Y:S02]  /*2a440*/  ISETP.GE.AND P4, PT, R0, c[0x0][0x17c], PT ;  /* 0x00005f0000007a0c */ /* 0x000fe40003f86270 */
[----:B------:R-:W-:Y:S01]  /*2a450*/  IADD3 R0, R221, 0x1b, RZ ;  /* 0x0000001bdd007810 */ /* 0x000fe20007ffe0ff */
[C---:B------:R-:W-:Y:S01]  /*2a460*/  IMAD.WIDE R12, R33.reuse, 0x4, R30 ;  /* 0x00000004210c7825 */ /* 0x040fe200078e021e */
[----:B------:R-:W-:-:S03]  /*2a470*/  IADD3 R17, R33, c[0x0][0x198], RZ ;  /* 0x0000660021117a10 */ /* 0x000fc60007ffe0ff */
[----:B------:R-:W-:Y:S01]  /*2a480*/  IMAD.WIDE R4, R33, 0x4, R28 ;  /* 0x0000000421047825 */ /* 0x000fe200078e021c */
[----:B------:R-:W-:Y:S02]  /*2a490*/  ISETP.GE.AND P3, PT, R0, c[0x0][0x17c], PT ;  /* 0x00005f0000007a0c */ /* 0x000fe40003f66270 */
[----:B------:R-:W-:-:S04]  /*2a4a0*/  IADD3 R0, R221, 0x1c, RZ ;  /* 0x0000001cdd007810 */ /* 0x000fc80007ffe0ff */
[----:B------:R-:W-:Y:S02]  /*2a4b0*/  ISETP.GE.AND P0, PT, R0, c[0x0][0x17c], PT ;  /* 0x00005f0000007a0c */ /* 0x000fe40003f06270 */
[----:B------:R-:W-:Y:S01]  /*2a4c0*/  IADD3 R0, R221, 0x1d, RZ ;  /* 0x0000001ddd007810 */ /* 0x000fe20007ffe0ff */
[----:B---3--:R1:W-:Y:S01]  /*2a4d0*/  @P6 STG.E [R6.64], R223 ;  /* 0x000000df06006986 */ /* 0x0083e2000c101904 */
[----:B------:R-:W-:-:S03]  /*2a4e0*/  ISETP.LT.AND P6, PT, R220, c[0x0][0x178], !P4 ;  /* 0x00005e00dc007a0c */ /* 0x000fc600067c1270 */
[----:B------:R3:W-:Y:S01]  /*2a4f0*/  @P2 STG.E [R8.64], R34 ;  /* 0x0000002208002986 */ /* 0x0007e2000c101904 */
[----:B------:R-:W-:-:S03]  /*2a500*/  ISETP.LT.AND P4, PT, R216, c[0x0][0x178], !P4 ;  /* 0x00005e00d8007a0c */ /* 0x000fc60006781270 */
[----:B--2---:R2:W-:Y:S04]  /*2a510*/  @P1 STG.E [R12.64], R239 ;  /* 0x000000ef0c001986 */ /* 0x0045e8000c101904 */
[----:B------:R5:W-:Y:S01]  /*2a520*/  @P5 STG.E [R4.64], R35 ;  /* 0x0000002304005986 */ /* 0x000be2000c101904 */
[----:B------:R-:W-:Y:S01]  /*2a530*/  ISETP.LT.AND P5, PT, R220, c[0x0][0x178], !P3 ;  /* 0x00005e00dc007a0c */ /* 0x000fe20005fa1270 */
[----:B-1----:R-:W-:Y:S01]  /*2a540*/  IMAD.WIDE R6, R17, 0x4, R30 ;  /* 0x0000000411067825 */ /* 0x002fe200078e021e */
[----:B------:R-:W-:-:S03]  /*2a550*/  ISETP.LT.AND P3, PT, R216, c[0x0][0x178], !P3 ;  /* 0x00005e00d8007a0c */ /* 0x000fc60005f61270 */
[C---:B---3--:R-:W-:Y:S01]  /*2a560*/  IMAD.WIDE R8, R17.reuse, 0x4, R28 ;  /* 0x0000000411087825 */ /* 0x048fe200078e021c */
[----:B------:R-:W-:Y:S02]  /*2a570*/  IADD3 R17, R17, c[0x0][0x198], RZ ;  /* 0x0000660011117a10 */ /* 0x000fe40007ffe0ff */
[----:B------:R-:W-:-:S03]  /*2a580*/  ISETP.GE.AND P2, PT, R0, c[0x0][0x17c], PT ;  /* 0x00005f0000007a0c */ /* 0x000fc60003f46270 */
[C---:B--2---:R-:W-:Y:S01]  /*2a590*/  IMAD.WIDE R12, R17.reuse, 0x4, R30 ;  /* 0x00000004110c7825 */ /* 0x044fe200078e021e */
[----:B------:R-:W-:-:S03]  /*2a5a0*/  IADD3 R33, R17, c[0x0][0x198], RZ ;  /* 0x0000660011217a10 */ /* 0x000fc60007ffe0ff */
[----:B-----5:R-:W-:Y:S01]  /*2a5b0*/  IMAD.WIDE R4, R17, 0x4, R28 ;  /* 0x0000000411047825 */ /* 0x020fe200078e021c */
[----:B----4-:R1:W-:Y:S01]  /*2a5c0*/  @P6 STG.E [R6.64], R238 ;  /* 0x000000ee06006986 */ /* 0x0103e2000c101904 */
[----:B------:R-:W-:-:S03]  /*2a5d0*/  ISETP.LT.AND P6, PT, R220, c[0x0][0x178], !P0 ;  /* 0x00005e00dc007a0c */ /* 0x000fc600047c1270 */
[----:B------:R2:W-:Y:S01]  /*2a5e0*/  @P4 STG.E [R8.64], R18 ;  /* 0x0000001208004986 */ /* 0x0005e2000c101904 */
[----:B------:R-:W-:-:S03]  /*2a5f0*/  ISETP.LT.AND P0, PT, R216, c[0x0][0x178], !P0 ;  /* 0x00005e00d8007a0c */ /* 0x000fc60004701270 */
[----:B------:R3:W-:Y:S01]  /*2a600*/  @P5 STG.E [R12.64], R252 ;  /* 0x000000fc0c005986 */ /* 0x0007e2000c101904 */
[----:B------:R-:W-:-:S03]  /*2a610*/  IADD3 R0, R221, 0x1e, RZ ;  /* 0x0000001edd007810 */ /* 0x000fc60007ffe0ff */
[----:B------:R4:W-:Y:S01]  /*2a620*/  @P3 STG.E [R4.64], R19 ;  /* 0x0000001304003986 */ /* 0x0009e2000c101904 */
[----:B------:R-:W-:Y:S01]  /*2a630*/  ISETP.LT.AND P3, PT, R220, c[0x0][0x178], !P2 ;  /* 0x00005e00dc007a0c */ /* 0x000fe20005761270 */
[----:B-1----:R-:W-:Y:S01]  /*2a640*/  IMAD.WIDE R6, R33, 0x4, R30 ;  /* 0x0000000421067825 */ /* 0x002fe200078e021e */
[----:B------:R-:W-:-:S03]  /*2a650*/  ISETP.LT.AND P2, PT, R216, c[0x0][0x178], !P2 ;  /* 0x00005e00d8007a0c */ /* 0x000fc60005741270 */
[C---:B--2---:R-:W-:Y:S01]  /*2a660*/  IMAD.WIDE R8, R33.reuse, 0x4, R28 ;  /* 0x0000000421087825 */ /* 0x044fe200078e021c */
[----:B------:R-:W-:Y:S02]  /*2a670*/  IADD3 R33, R33, c[0x0][0x198], RZ ;  /* 0x0000660021217a10 */ /* 0x000fe40007ffe0ff */
[----:B------:R-:W-:Y:S02]  /*2a680*/  ISETP.GE.AND P1, PT, R0, c[0x0][0x17c], PT ;  /* 0x00005f0000007a0c */ /* 0x000fe40003f26270 */
[----:B------:R-:W-:Y:S01]  /*2a690*/  IADD3 R0, R221, 0x1f, RZ ;  /* 0x0000001fdd007810 */ /* 0x000fe20007ffe0ff */
[C---:B---3--:R-:W-:Y:S01]  /*2a6a0*/  IMAD.WIDE R12, R33.reuse, 0x4, R30 ;  /* 0x00000004210c7825 */ /* 0x048fe200078e021e */
[----:B------:R1:W-:Y:S03]  /*2a6b0*/  @P6 STG.E [R6.64], R246 ;  /* 0x000000f606006986 */ /* 0x0003e6000c101904 */
[C---:B----4-:R-:W-:Y:S01]  /*2a6c0*/  IMAD.WIDE R4, R33.reuse, 0x4, R28 ;  /* 0x0000000421047825 */ /* 0x050fe200078e021c */
        /* <DEDUP_REMOVED lines=40> */
[----:B------:R-:W-:Y:S01]  /*2a950*/  @P4 STG.E [R12.64], R117 ;  /* 0x000000750c004986 */ /* 0x000fe2000c101904 */
        /* <DEDUP_REMOVED lines=10> */
[C---:B------:R-:W-:Y:S01]  /*2aa00*/  IMAD.WIDE R10, R15.reuse, 0x4, R30 ;  /* 0x000000040f0a7825 */ /* 0x040fe200078e021e */
[----:B------:R1:W-:Y:S03]  /*2aa10*/  @P6 STG.E [R6.64], R112 ;  /* 0x0000007006006986 */ /* 0x0003e6000c101904 */
[C---:B---3--:R-:W-:Y:S01]  /*2aa20*/  IMAD.WIDE R4, R15.reuse, 0x4, R28 ;  /* 0x000000040f047825 */ /* 0x048fe200078e021c */
        /* <DEDUP_REMOVED lines=395> */
[----:B----4-:R-:W-:Y:S01]  /*2c2e0*/  IMAD.WIDE R4, R15, 0x4, R28 ;  /* 0x000000040f047825 */ /* 0x010fe200078e021c */
[----:B------:R-:W-:Y:S01]  /*2c2f0*/  ISETP.GE.AND P4, PT, R0, c[0x0][0x17c], PT ;  /* 0x00005f0000007a0c */ /* 0x000fe20003f86270 */
[----:B------:R2:W-:Y:S01]  /*2c300*/  @P6 STG.E [R8.64], R20 ;  /* 0x0000001408006986 */ /* 0x0005e2000c101904 */
[----:B------:R-:W-:-:S02]  /*2c310*/  ISETP.LT.AND P5, PT, R220, c[0x0][0x178], !P3 ;  /* 0x00005e00dc007a0c */ /* 0x000fc40005fa1270 */
[----:B------:R-:W-:Y:S01]  /*2c320*/  IADD3 R13, R15, c[0x0][0x198], RZ ;  /* 0x000066000f0d7a10 */ /* 0x000fe20007ffe0ff */
        /* <DEDUP_REMOVED lines=11> */
[----:B---3--:R-:W-:Y:S01]  /*2c3e0*/  IMAD.WIDE R10, R13, 0x4, R30 ;  /* 0x000000040d0a7825 */ /* 0x008fe200078e021e */
[----:B------:R1:W-:Y:S01]  /*2c3f0*/  @P5 STG.E [R6.64], R158 ;  /* 0x0000009e06005986 */ /* 0x0003e2000c101904 */
[----:B------:R-:W-:-:S02]  /*2c400*/  ISETP.LT.AND P5, PT, R220, c[0x0][0x178], !P2 ;  /* 0x00005e00dc007a0c */ /* 0x000fc400057a1270 */
[C---:B----4-:R-:W-:Y:S01]  /*2c410*/  IMAD.WIDE R4, R13.reuse, 0x4, R28 ;  /* 0x000000040d047825 */ /* 0x050fe200078e021c */
[----:B------:R-:W-:Y:S01]  /*2c420*/  ISETP.GE.AND P3, PT, R0, c[0x0][0x17c], PT ;  /* 0x00005f0000007a0c */ /* 0x000fe20003f66270 */
[----:B------:R2:W-:Y:S01]  /*2c430*/  @P6 STG.E [R8.64], R170 ;  /* 0x000000aa08006986 */ /* 0x0005e2000c101904 */
[----:B------:R-:W-:Y:S02]  /*2c440*/  ISETP.LT.AND P6, PT, R216, c[0x0][0x178], !P2 ;  /* 0x00005e00d8007a0c */ /* 0x000fe400057c1270 */
[----:B------:R-:W-:Y:S01]  /*2c450*/  IADD3 R15, R13, c[0x0][0x198], RZ ;  /* 0x000066000d0f7a10 */ /* 0x000fe20007ffe0ff */
        /* <DEDUP_REMOVED lines=11> */
[----:B------:R1:W-:Y:S01]  /*2c510*/  @P5 STG.E [R6.64], R154 ;  /* 0x0000009a06005986 */ /* 0x0003e2000c101904 */
[----:B------:R-:W-:Y:S02]  /*2c520*/  ISETP.LT.AND P5, PT, R220, c[0x0][0x178], !P0 ;  /* 0x00005e00dc007a0c */ /* 0x000fe400047a1270 */
[----:B----4-:R-:W-:Y:S01]  /*2c530*/  IMAD.WIDE R4, R15, 0x4, R28 ;  /* 0x000000040f047825 */ /* 0x010fe200078e021c */
[----:B------:R2:W-:Y:S01]  /*2c540*/  @P6 STG.E [R8.64], R166 ;  /* 0x000000a608006986 */ /* 0x0005e2000c101904 */
[----:B------:R-:W-:-:S02]  /*2c550*/  ISETP.GE.AND P2, PT, R0, c[0x0][0x17c], PT ;  /* 0x00005f0000007a0c */ /* 0x000fc40003f46270 */
[----:B------:R-:W-:Y:S01]  /*2c560*/  ISETP.LT.AND P6, PT, R216, c[0x0][0x178], !P0 ;  /* 0x00005e00d8007a0c */ /* 0x000fe200047c1270 */
[----:B------:R3:W-:Y:S01]  /*2c570*/  @P4 STG.E [R10.64], R155 ;  /* 0x0000009b0a004986 */ /* 0x0007e2000c101904 */
[----:B------:R-:W-:-:S03]  /*2c580*/  IADD3 R13, R15, c[0x0][0x198], RZ ;  /* 0x000066000f0d7a10 */ /* 0x000fc60007ffe0ff */
[----:B------:R4:W-:Y:S01]  /*2c590*/  @P3 STG.E [R4.64], R167 ;  /* 0x000000a704003986 */ /* 0x0009e2000c101904 */
[----:B------:R-:W-:Y:S01]  /*2c5a0*/  ISETP.LT.AND P3, PT, R220, c[0x0][0x178], !P2 ;  /* 0x00005e00dc007a0c */ /* 0x000fe20005761270 */
[----:B-1----:R-:W-:Y:S01]  /*2c5b0*/  IMAD.WIDE R6, R13, 0x4, R30 ;  /* 0x000000040d067825 */ /* 0x002fe200078e021e */
[----:B------:R-:W-:Y:S02]  /*2c5c0*/  IADD3 R0, R221, 0x56, RZ ;  /* 0x00000056dd007810 */ /* 0x000fe40007ffe0ff */
[----:B------:R-:W-:Y:S01]  /*2c5d0*/  ISETP.LT.AND P2, PT, R216, c[0x0][0x178], !P2 ;  /* 0x00005e00d8007a0c */ /* 0x000fe20005741270 */
[C---:B--2---:R-:W-:Y:S01]  /*2c5e0*/  IMAD.WIDE R8, R13.reuse, 0x4, R28 ;  /* 0x000000040d087825 */ /* 0x044fe200078e021c */
[----:B------:R-:W-:Y:S02]  /*2c5f0*/  IADD3 R13, R13, c[0x0][0x198], RZ ;  /* 0x000066000d0d7a10 */ /* 0x000fe40007ffe0ff */
[----:B------:R-:W-:Y:S01]  /*2c600*/  ISETP.GE.AND P1, PT, R0, c[0x0][0x17c], PT ;  /* 0x00005f0000007a0c */ /* 0x000fe20003f26270 */
[----:B------:R1:W-:Y:S01]  /*2c610*/  @P5 STG.E [R6.64], R150 ;  /* 0x0000009606005986 */ /* 0x0003e2000c101904 */
[----:B------:R-:W-:Y:S01]  /*2c620*/  IADD3 R0, R221, 0x57, RZ ;  /* 0x00000057dd007810 */ /* 0x000fe20007ffe0ff */
[C---:B---3--:R-:W-:Y:S01]  /*2c630*/  IMAD.WIDE R10, R13.reuse, 0x4, R30 ;  /* 0x000000040d0a7825 */ /* 0x048fe200078e021e */
[----:B------:R-:W-:Y:S01]  /*2c640*/  ISETP.LT.AND P5, PT, R220, c[0x0][0x178], !P1 ;  /* 0x00005e00dc007a0c */ /* 0x000fe20004fa1270 */
[----:B------:R2:W-:Y:S01]  /*2c650*/  @P6 STG.E [R8.64], R162 ;  /* 0x000000a208006986 */ /* 0x0005e2000c101904 */
[----:B------:R-:W-:Y:S01]  /*2c660*/  ISETP.LT.AND P6, PT, R216, c[0x0][0x178], !P1 ;  /* 0x00005e00d8007a0c */ /* 0x000fe20004fc1270 */
[C---:B----4-:R-:W-:Y:S01]  /*2c670*/  IMAD.WIDE R4, R13.reuse, 0x4, R28 ;  /* 0x000000040d047825 */ /* 0x050fe200078e021c */
[----:B------:R-:W-:Y:S01]  /*2c680*/  ISETP.GE.AND P0, PT, R0, c[0x0][0x17c], PT ;  /* 0x00005f0000007a0c */ /* 0x000fe20003f06270 */
[----:B------:R3:W-:Y:S01]  /*2c690*/  @P3 STG.E [R10.64], R151 ;  /* 0x000000970a003986 */ /* 0x0007e2000c101904 */
[----:B------:R-:W-:-:S02]  /*2c6a0*/  IADD3 R15, R13, c[0x0][0x198], RZ ;  /* 0x000066000d0f7a10 */ /* 0x000fc40007ffe0ff */
[----:B------:R-:W-:Y:S01]  /*2c6b0*/  IADD3 R0, R221, 0x58, RZ ;  /* 0x00000058dd007810 */ /* 0x000fe20007ffe0ff */
[----:B------:R4:W-:Y:S01]  /*2c6c0*/  @P2 STG.E [R4.64], R163 ;  /* 0x000000a304002986 */ /* 0x0009e2000c101904 */
[----:B------:R-:W-:Y:S01]  /*2c6d0*/  ISETP.LT.AND P2, PT, R220, c[0x0][0x178], !P0 ;  /* 0x00005e00dc007a0c */ /* 0x000fe20004741270 */
[----:B-1----:R-:W-:Y:S01]  /*2c6e0*/  IMAD.WIDE R6, R15, 0x4, R30 ;  /* 0x000000040f067825 */ /* 0x002fe200078e021e */
[----:B------:R-:W-:-:S03]  /*2c6f0*/  ISETP.LT.AND P0, PT, R216, c[0x0][0x178], !P0 ;  /* 0x00005e00d8007a0c */ /* 0x000fc60004701270 */
        /* <DEDUP_REMOVED lines=9> */
[----:B----4-:R-:W-:Y:S01]  /*2c790*/  IMAD.WIDE R4, R15, 0x4, R28 ;  /* 0x000000040f047825 */ /* 0x010fe200078e021c */
[----:B------:R-:W-:-:S02]  /*2c7a0*/  ISETP.GE.AND P1, PT, R0, c[0x0][0x17c], PT ;  /* 0x00005f0000007a0c */ /* 0x000fc40003f26270 */
[----:B------:R-:W-:Y:S01]  /*2c7b0*/  IADD3 R13, R15, c[0x0][0x198], RZ ;  /* 0x000066000f0d7a10 */ /* 0x000fe20007ffe0ff */
[----:B------:R3:W-:Y:S01]  /*2c7c0*/  @P2 STG.E [R10.64], R147 ;  /* 0x000000930a002986 */ /* 0x0007e2000c101904 */
[----:B------:R-:W-:-:S03]  /*2c7d0*/  IADD3 R0, R221, 0x5a, RZ ;  /* 0x0000005add007810 */ /* 0x000fc60007ffe0ff */
[----:B------:R4:W-:Y:S01]  /*2c7e0*/  @P0 STG.E [R4.64], R107 ;  /* 0x0000006b04000986 */ /* 0x0009e2000c101904 */
[----:B------:R-:W-:Y:S01]  /*2c7f0*/  ISETP.LT.AND P0, PT, R220, c[0x0][0x178], !P1 ;  /* 0x00005e00dc007a0c */ /* 0x000fe20004f01270 */
[C---:B-1----:R-:W-:Y:S01]  /*2c800*/  IMAD.WIDE R6, R13.reuse, 0x4, R30 ;  /* 0x000000040d067825 */ /* 0x042fe200078e021e */
[----:B------:R-:W-:Y:S02]  /*2c810*/  ISETP.LT.AND P1, PT, R216, c[0x0][0x178], !P1 ;  /* 0x00005e00d8007a0c */ /* 0x000fe40004f21270 */
[----:B------:R-:W-:Y:S01]  /*2c820*/  ISETP.GE.AND P3, PT, R0, c[0x0][0x17c], PT ;  /* 0x00005f0000007a0c */ /* 0x000fe20003f66270 */
[C---:B--2---:R-:W-:Y:S01]  /*2c830*/  IMAD.WIDE R8, R13.reuse, 0x4, R28 ;  /* 0x000000040d087825 */ /* 0x044fe200078e021c */
[----:B------:R-:W-:Y:S01]  /*2c840*/  IADD3 R13, R13, c[0x0][0x198], RZ ;  /* 0x000066000d0d7a10 */ /* 0x000fe20007ffe0ff */
[----:B------:R1:W-:Y:S01]  /*2c850*/  @P5 STG.E [R6.64], R142 ;  /* 0x0000008e06005986 */ /* 0x0003e2000c101904 */
[----:B------:R-:W-:Y:S02]  /*2c860*/  IADD3 R0, R221, 0x5b, RZ ;  /* 0x0000005bdd007810 */ /* 0x000fe40007ffe0ff */
[----:B------:R-:W-:Y:S01]  /*2c870*/  ISETP.LT.AND P5, PT, R220, c[0x0][0x178], !P3 ;  /* 0x00005e00dc007a0c */ /* 0x000fe20005fa1270 */
[----:B------:R2:W-:Y:S01]  /*2c880*/  @P6 STG.E [R8.64], R98 ;  /* 0x0000006208006986 */ /* 0x0005e2000c101904 */
[----:B------:R-:W-:Y:S01]  /*2c890*/  ISETP.LT.AND P6, PT, R216, c[0x0][0x178], !P3 ;  /* 0x00005e00d8007a0c */ /* 0x000fe20005fc1270 */
[C---:B---3--:R-:W-:Y:S01]  /*2c8a0*/  IMAD.WIDE R10, R13.reuse, 0x4, R30 ;  /* 0x000000040d0a7825 */ /* 0x048fe200078e021e */
[----:B------:R-:W-:-:S03]  /*2c8b0*/  IADD3 R15, R13, c[0x0][0x198], RZ ;  /* 0x000066000d0f7a10 */ /* 0x000fc60007ffe0ff */
[----:B----4-:R-:W-:Y:S01]  /*2c8c0*/  IMAD.WIDE R4, R13, 0x4, R28 ;  /* 0x000000040d047825 */ /* 0x010fe200078e021c */
[----:B------:R-:W-:Y:S01]  /*2c8d0*/  ISETP.GE.AND P4, PT, R0, c[0x0][0x17c], PT ;  /* 0x00005f0000007a0c */ /* 0x000fe20003f86270 */
[----:B------:R3:W-:Y:S01]  /*2c8e0*/  @P0 STG.E [R10.64], R143 ;  /* 0x0000008f0a000986 */ /* 0x0007e2000c101904 */
[----:B------:R-:W-:Y:S01]  /*2c8f0*/  IADD3 R0, R221, 0x5c, RZ ;  /* 0x0000005cdd007810 */ /* 0x000fe20007ffe0ff */
[C---:B-1----:R-:W-:Y:S02]  /*2c900*/  IMAD.WIDE R6, R15.reuse, 0x4, R30 ;  /* 0x000000040f067825 */ /* 0x042fe400078e021e */
[----:B------:R-:W-:Y:S01]  /*2c910*/  @P1 STG.E [R4.64], R99 ;  /* 0x0000006304001986 */ /* 0x000fe2000c101904 */
[----:B------:R-:W-:Y:S01]  /*2c920*/  ISETP.LT.AND P1, PT, R220, c[0x0][0x178], !P4 ;  /* 0x00005e00dc007a0c */ /* 0x000fe20006721270 */
[----:B--2---:R-:W-:Y:S01]  /*2c930*/  IMAD.WIDE R8, R15, 0x4, R28 ;  /* 0x000000040f087825 */ /* 0x004fe200078e021c */
[----:B------:R-:W-:Y:S02]  /*2c940*/  ISETP.LT.AND P4, PT, R216, c[0x0][0x178], !P4 ;  /* 0x00005e00d8007a0c */ /* 0x000fe40006781270 */
[----:B------:R-:W-:-:S02]  /*2c950*/  ISETP.GE.AND P2, PT, R0, c[0x0][0x17c], PT ;  /* 0x00005f0000007a0c */ /* 0x000fc40003f46270 */
[----:B------:R-:W-:Y:S01]  /*2c960*/  IADD3 R13, R15, c[0x0][0x198], RZ ;  /* 0x000066000f0d7a10 */ /* 0x000fe20007ffe0ff */
[----:B------:R-:W-:Y:S01]  /*2c970*/  @P5 STG.E [R6.64], R138 ;  /* 0x0000008a06005986 */ /* 0x000fe2000c101904 */
[C---:B------:R-:W-:Y:S02]  /*2c980*/  IADD3 R12, R221.reuse, 0x5f, RZ ;  /* 0x0000005fdd0c7810 */ /* 0x040fe40007ffe0ff */
[----:B------:R-:W-:Y:S01]  /*2c990*/  IADD3 R0, R221, 0x5d, RZ ;  /* 0x0000005ddd007810 */ /* 0x000fe20007ffe0ff */
[----:B------:R1:W-:Y:S01]  /*2c9a0*/  @P6 STG.E [R8.64], R70 ;  /* 0x0000004608006986 */ /* 0x0003e2000c101904 */
[----:B------:R-:W-:Y:S01]  /*2c9b0*/  ISETP.LT.AND P5, PT, R220, c[0x0][0x178], !P2 ;  /* 0x00005e00dc007a0c */ /* 0x000fe200057a1270 */
[C---:B---3--:R-:W-:Y:S01]  /*2c9c0*/  IMAD.WIDE R10, R13.reuse, 0x4, R30 ;  /* 0x000000040d0a7825 */ /* 0x048fe200078e021e */
[----:B------:R-:W-:Y:S01]  /*2c9d0*/  ISETP.LT.AND P6, PT, R216, c[0x0][0x178], !P2 ;  /* 0x00005e00d8007a0c */ /* 0x000fe200057c1270 */
[----:B------:R-:W2:Y:S01]  /*2c9e0*/  LDS.128 R4, [R2] ;  /* 0x0000000002047984 */ /* 0x000ea20000000c00 */
[----:B------:R-:W-:-:S02]  /*2c9f0*/  IADD3 R17, R13, c[0x0][0x198], RZ ;  /* 0x000066000d117a10 */ /* 0x000fc40007ffe0ff */
[----:B------:R-:W-:Y:S01]  /*2ca00*/  ISETP.GE.AND P2, PT, R12, c[0x0][0x17c], PT ;  /* 0x00005f000c007a0c */ /* 0x000fe20003f46270 */
[----:B------:R-:W-:Y:S01]  /*2ca10*/  IMAD.WIDE R12, R13, 0x4, R28 ;  /* 0x000000040d0c7825 */ /* 0x000fe200078e021c */
[----:B------:R-:W-:Y:S01]  /*2ca20*/  ISETP.GE.AND P3, PT, R0, c[0x0][0x17c], PT ;  /* 0x00005f0000007a0c */ /* 0x000fe20003f66270 */
[----:B------:R-:W-:Y:S01]  /*2ca30*/  @P1 STG.E [R10.64], R139 ;  /* 0x0000008b0a001986 */ /* 0x000fe2000c101904 */
[----:B------:R-:W-:Y:S01]  /*2ca40*/  IADD3 R0, R221, 0x5e, RZ ;  /* 0x0000005edd007810 */ /* 0x000fe20007ffe0ff */
[C---:B-1----:R-:W-:Y:S02]  /*2ca50*/  IMAD.WIDE R8, R17.reuse, 0x4, R30 ;  /* 0x0000000411087825 */ /* 0x042fe400078e021e */
[----:B------:R1:W-:Y:S01]  /*2ca60*/  @P4 STG.E [R12.64], R71 ;  /* 0x000000470c004986 */ /* 0x0003e2000c101904 */
[----:B------:R-:W-:Y:S01]  /*2ca70*/  ISETP.LT.AND P4, PT, R220, c[0x0][0x178], !P3 ;  /* 0x00005e00dc007a0c */ /* 0x000fe20005f81270 */
[----:B------:R-:W-:Y:S01]  /*2ca80*/  IMAD.WIDE R14, R17, 0x4, R28 ;  /* 0x00000004110e7825 */ /* 0x000fe200078e021c */
[----:B------:R-:W-:-:S02]  /*2ca90*/  ISETP.LT.AND P3, PT, R216, c[0x0][0x178], !P3 ;  /* 0x00005e00d8007a0c */ /* 0x000fc40005f61270 */
[----:B------:R-:W-:Y:S02]  /*2caa0*/  ISETP.GE.AND P0, PT, R0, c[0x0][0x17c], PT ;  /* 0x00005f0000007a0c */ /* 0x000fe40003f06270 */
[----:B------:R-:W-:Y:S01]  /*2cab0*/  IADD3 R19, R17, c[0x0][0x198], RZ ;  /* 0x0000660011137a10 */ /* 0x000fe20007ffe0ff */
[----:B------:R-:W-:Y:S01]  /*2cac0*/  @P5 STG.E [R8.64], R134 ;  /* 0x0000008608005986 */ /* 0x000fe2000c101904 */
[----:B------:R-:W-:-:S03]  /*2cad0*/  ISETP.LT.AND P5, PT, R220, c[0x0][0x178], !P0 ;  /* 0x00005e00dc007a0c */ /* 0x000fc600047a1270 */
[----:B------:R3:W-:Y:S01]  /*2cae0*/  @P6 STG.E [R14.64], R26 ;  /* 0x0000001a0e006986 */ /* 0x0007e2000c101904 */
[----:B------:R-:W-:Y:S01]  /*2caf0*/  ISETP.LT.AND P6, PT, R216, c[0x0][0x178], !P0 ;  /* 0x00005e00d8007a0c */ /* 0x000fe200047c1270 */
[C---:B------:R-:W-:Y:S01]  /*2cb00*/  IMAD.WIDE R16, R19.reuse, 0x4, R30 ;  /* 0x0000000413107825 */ /* 0x040fe200078e021e */
[----:B------:R-:W-:-:S03]  /*2cb10*/  IADD3 R21, R19, c[0x0][0x198], RZ ;  /* 0x0000660013157a10 */ /* 0x000fc60007ffe0ff */
[--C-:B-1----:R-:W-:Y:S01]  /*2cb20*/  IMAD.WIDE R12, R19, 0x4, R28.reuse ;  /* 0x00000004130c7825 */ /* 0x102fe200078e021c */
[C---:B------:R-:W-:Y:S01]  /*2cb30*/  IADD3 R10, R221.reuse, 0x61, RZ ;  /* 0x00000061dd0a7810 */ /* 0x040fe20007ffe0ff */
[----:B------:R1:W-:Y:S01]  /*2cb40*/  @P4 STG.E [R16.64], R135 ;  /* 0x0000008710004986 */ /* 0x0003e2000c101904 */
[----:B------:R-:W-:Y:S01]  /*2cb50*/  IADD3 R0, R221, 0x60, RZ ;  /* 0x00000060dd007810 */ /* 0x000fe20007ffe0ff */
[C---:B------:R-:W-:Y:S02]  /*2cb60*/  IMAD.WIDE R18, R21.reuse, 0x4, R28 ;  /* 0x0000000415127825 */ /* 0x040fe400078e021c */
[----:B------:R4:W-:Y:S01]  /*2cb70*/  @P3 STG.E [R12.64], R27 ;  /* 0x0000001b0c003986 */ /* 0x0009e2000c101904 */
[----:B------:R-:W-:Y:S01]  /*2cb80*/  ISETP.LT.AND P3, PT, R220, c[0x0][0x178], !P2 ;  /* 0x00005e00dc007a0c */ /* 0x000fe20005761270 */
[----:B---3--:R-:W-:Y:S01]  /*2cb90*/  IMAD.WIDE R14, R21, 0x4, R30 ;  /* 0x00000004150e7825 */ /* 0x008fe200078e021e */
[----:B------:R-:W-:Y:S02]  /*2cba0*/  ISETP.GE.AND P0, PT, R10, c[0x0][0x17c], PT ;  /* 0x00005f000a007a0c */ /* 0x000fe40003f06270 */
[----:B------:R-:W-:Y:S01]  /*2cbb0*/  ISETP.LT.AND P2, PT, R216, c[0x0][0x178], !P2 ;  /* 0x00005e00d8007a0c */ /* 0x000fe20005741270 */
[----:B------:R-:W3:Y:S01]  /*2cbc0*/  LDS.128 R8, [R237] ;  /* 0x00000000ed087984 */ /* 0x000ee20000000c00 */
[----:B------:R-:W-:-:S02]  /*2cbd0*/  ISETP.GE.AND P1, PT, R0, c[0x0][0x17c], PT ;  /* 0x00005f0000007a0c */ /* 0x000fc40003f26270 */
[----:B------:R-:W-:Y:S01]  /*2cbe0*/  IADD3 R21, R21, c[0x0][0x198], RZ ;  /* 0x0000660015157a10 */ /* 0x000fe20007ffe0ff */
[----:B------:R-:W-:Y:S01]  /*2cbf0*/  @P5 STG.E [R14.64], R130 ;  /* 0x000000820e005986 */ /* 0x000fe2000c101904 */
[----:B------:R-:W-:Y:S02]  /*2cc00*/  IADD3 R20, R221, 0x63, RZ ;  /* 0x00000063dd147810 */ /* 0x000fe40007ffe0ff */
[----:B------:R-:W-:Y:S01]  /*2cc10*/  ISETP.LT.AND P5, PT, R220, c[0x0][0x178], !P1 ;  /* 0x00005e00dc007a0c */ /* 0x000fe20004fa1270 */
[----:B------:R5:W-:Y:S01]  /*2cc20*/  @P6 STG.E [R18.64], R22 ;  /* 0x0000001612006986 */ /* 0x000be2000c101904 */
[----:B------:R-:W-:Y:S01]  /*2cc30*/  ISETP.LT.AND P6, PT, R216, c[0x0][0x178], !P1 ;  /* 0x00005e00d8007a0c */ /* 0x000fe20004fc1270 */
[C---:B-1----:R-:W-:Y:S01]  /*2cc40*/  IMAD.WIDE R16, R21.reuse, 0x4, R30 ;  /* 0x0000000415107825 */ /* 0x042fe200078e021e */
[C---:B----4-:R-:W-:Y:S01]  /*2cc50*/  IADD3 R27, R21.reuse, c[0x0][0x198], RZ ;  /* 0x00006600151b7a10 */ /* 0x050fe20007ffe0ff */
[----:B------:R-:W1:Y:S01]  /*2cc60*/  LDS.128 R12, [R236] ;  /* 0x00000000ec0c7984 */ /* 0x000e620000000c00 */
[----:B------:R-:W-:Y:S01]  /*2cc70*/  ISETP.GE.AND P1, PT, R20, c[0x0][0x17c], PT ;  /* 0x00005f0014007a0c */ /* 0x000fe20003f26270 */
[----:B------:R-:W-:-:S02]  /*2cc80*/  IMAD.WIDE R20, R21, 0x4, R28 ;  /* 0x0000000415147825 */ /* 0x000fc400078e021c */
[----:B------:R4:W-:Y:S04]  /*2cc90*/  @P3 STG.E [R16.64], R131 ;  /* 0x0000008310003986 */ /* 0x0009e8000c101904 */
[----:B------:R2:W-:Y:S01]  /*2cca0*/  @P2 STG.E [R20.64], R23 ;  /* 0x0000001714002986 */ /* 0x0005e2000c101904 */
[----:B------:R-:W-:Y:S02]  /*2ccb0*/  ISETP.LT.AND P2, PT, R220, c[0x0][0x178], !P0 ;  /* 0x00005e00dc007a0c */ /* 0x000fe40004741270 */
[----:B------:R-:W-:Y:S02]  /*2ccc0*/  ISETP.LT.AND P0, PT, R216, c[0x0][0x178], !P0 ;  /* 0x00005e00d8007a0c */ /* 0x000fe40004701270 */
[C---:B------:R-:W-:Y:S01]  /*2ccd0*/  IADD3 R33, R27.reuse, c[0x0][0x198], RZ ;  /* 0x000066001b217a10 */ /* 0x040fe20007ffe0ff */
[----:B-----5:R-:W-:Y:S01]  /*2cce0*/  IMAD.WIDE R18, R27, 0x4, R30 ;  /* 0x000000041b127825 */ /* 0x020fe200078e021e */
[----:B------:R-:W-:-:S03]  /*2ccf0*/  IADD3 R0, R221, 0x62, RZ ;  /* 0x00000062dd007810 */ /* 0x000fc60007ffe0ff */
[----:B------:R-:W-:Y:S01]  /*2cd00*/  IMAD.WIDE R24, R27, 0x4, R28 ;  /* 0x000000041b187825 */ /* 0x000fe200078e021c */
[----:B------:R-:W-:-:S03]  /*2cd10*/  ISETP.GE.AND P4, PT, R0, c[0x0][0x17c], PT ;  /* 0x00005f0000007a0c */ /* 0x000fc60003f86270 */
[----:B------:R-:W-:Y:S01]  /*2cd20*/  IMAD.WIDE R26, R33, 0x4, R30 ;  /* 0x00000004211a7825 */ /* 0x000fe200078e021e */
[----:B------:R-:W-:Y:S01]  /*2cd30*/  @P5 STG.E [R18.64], R176 ;  /* 0x000000b012005986 */ /* 0x000fe2000c101904 */
[----:B----4-:R-:W-:Y:S02]  /*2cd40*/  IADD3 R16, R221, 0x65, RZ ;  /* 0x00000065dd107810 */ /* 0x010fe40007ffe0ff */
[C---:B--2---:R-:W-:Y:S01]  /*2cd50*/  IMAD.WIDE R20, R33.reuse, 0x4, R28 ;  /* 0x0000000421147825 */ /* 0x044fe200078e021c */
[----:B------:R2:W-:Y:S01]  /*2cd60*/  @P6 STG.E [R24.64], R4 ;  /* 0x0000000418006986 */ /* 0x0005e2000c101904 */
[----:B------:R-:W-:Y:S02]  /*2cd70*/  IADD3 R35, R33, c[0x0][0x198], RZ ;  /* 0x0000660021237a10 */ /* 0x000fe40007ffe0ff */
[----:B------:R-:W-:Y:S01]  /*2cd80*/  ISETP.LT.AND P5, PT, R220, c[0x0][0x178], !P4 ;  /* 0x00005e00dc007a0c */ /* 0x000fe200067a1270 */
[----:B------:R4:W-:Y:S01]  /*2cd90*/  @P2 STG.E [R26.64], R177 ;  /* 0x000000b11a002986 */ /* 0x0009e2000c101904 */
[----:B------:R-:W-:-:S03]  /*2cda0*/  ISETP.LT.AND P6, PT, R216, c[0x0][0x178], !P4 ;  /* 0x00005e00d8007a0c */ /* 0x000fc600067c1270 */
[----:B------:R5:W-:Y:S01]  /*2cdb0*/  @P0 STG.E [R20.64], R5 ;  /* 0x0000000514000986 */ /* 0x000be2000c101904 */
[----:B------:R-:W-:Y:S01]  /*2cdc0*/  ISETP.LT.AND P0, PT, R220, c[0x0][0x178], !P1 ;  /* 0x00005e00dc007a0c */ /* 0x000fe20004f01270 */
[C---:B------:R-:W-:Y:S01]  /*2cdd0*/  IMAD.WIDE R22, R35.reuse, 0x4, R30 ;  /* 0x0000000423167825 */ /* 0x040fe200078e021e */
[----:B------:R-:W-:Y:S02]  /*2cde0*/  ISETP.GE.AND P4, PT, R16, c[0x0][0x17c], PT ;  /* 0x00005f0010007a0c */ /* 0x000fe40003f86270 */
[----:B------:R-:W-:Y:S01]  /*2cdf0*/  ISETP.LT.AND P1, PT, R216, c[0x0][0x178], !P1 ;  /* 0x00005e00d8007a0c */ /* 0x000fe20004f21270 */
[C---:B--2---:R-:W-:Y:S01]  /*2ce00*/  IMAD.WIDE R24, R35.reuse, 0x4, R28 ;  /* 0x0000000423187825 */ /* 0x044fe200078e021c */
[----:B------:R-:W2:Y:S01]  /*2ce10*/  LDS.128 R16, [R3] ;  /* 0x0000000003107984 */ /* 0x000ea20000000c00 */
[----:B------:R-:W-:Y:S02]  /*2ce20*/  IADD3 R35, R35, c[0x0][0x198], RZ ;  /* 0x0000660023237a10 */ /* 0x000fe40007ffe0ff */
[----:B------:R-:W-:-:S03]  /*2ce30*/  IADD3 R0, R221, 0x64, RZ ;  /* 0x00000064dd007810 */ /* 0x000fc60007ffe0ff */
[C---:B----4-:R-:W-:Y:S01]  /*2ce40*/  IMAD.WIDE R26, R35.reuse, 0x4, R30 ;  /* 0x00000004231a7825 */ /* 0x050fe200078e021e */
[----:B------:R-:W-:Y:S01]  /*2ce50*/  ISETP.GE.AND P3, PT, R0, c[0x0][0x17c], PT ;  /* 0x00005f0000007a0c */ /* 0x000fe20003f66270 */
[----:B------:R-:W-:Y:S02]  /*2ce60*/  @P5 STG.E [R22.64], R184 ;  /* 0x000000b816005986 */ /* 0x000fe4000c101904 */
[C---:B-----5:R-:W-:Y:S01]  /*2ce70*/  IMAD.WIDE R4, R35.reuse, 0x4, R28 ;  /* 0x0000000423047825 */ /* 0x060fe200078e021c */
[----:B------:R-:W-:Y:S01]  /*2ce80*/  IADD3 R37, R35, c[0x0][0x198], RZ ;  /* 0x0000660023257a10 */ /* 0x000fe20007ffe0ff */
[----:B---3--:R3:W-:Y:S01]  /*2ce90*/  @P6 STG.E [R24.64], R8 ;  /* 0x0000000818006986 */ /* 0x0087e2000c101904 */
[----:B------:R-:W-:Y:S02]  /*2cea0*/  ISETP.LT.AND P5, PT, R220, c[0x0][0x178], !P3 ;  /* 0x00005e00dc007a0c */ /* 0x000fe40005fa1270 */
[----:B------:R-:W-:Y:S01]  /*2ceb0*/  ISETP.LT.AND P6, PT, R216, c[0x0][0x178], !P3 ;  /* 0x00005e00d8007a0c */ /* 0x000fe20005fc1270 */
[----:B------:R-:W-:Y:S01]  /*2cec0*/  @P0 STG.E [R26.64], R185 ;  /* 0x000000b91a000986 */ /* 0x000fe2000c101904 */
[----:B------:R-:W-:-:S03]  /*2ced0*/  IADD3 R0, R221, 0x66, RZ ;  /* 0x00000066dd007810 */ /* 0x000fc60007ffe0ff */
[----:B------:R4:W-:Y:S01]  /*2cee0*/  @P1 STG.E [R4.64], R9 ;  /* 0x0000000904001986 */ /* 0x0009e2000c101904 */
[----:B------:R-:W-:Y:S01]  /*2cef0*/  ISETP.LT.AND P1, PT, R220, c[0x0][0x178], !P4 ;  /* 0x00005e00dc007a0c */ /* 0x000fe20006721270 */
[C---:B------:R-:W-:Y:S01]  /*2cf00*/  IMAD.WIDE R32, R37.reuse, 0x4, R28 ;  /* 0x0000000425207825 */ /* 0x040fe200078e021c */
[----:B------:R-:W-:Y:S01]  /*2cf10*/  ISETP.LT.AND P4, PT, R216, c[0x0][0x178], !P4 ;  /* 0x00005e00d8007a0c */ /* 0x000fe20006781270 */
[----:B------:R-:W5:Y:S02]  /*2cf20*/  LDS.128 R20, [R2+0x800] ;  /* 0x0008000002147984 */ /* 0x000f640000000c00 */
[C-C-:B---3--:R-:W-:Y:S01]  /*2cf30*/  IMAD.WIDE R24, R37.reuse, 0x4, R30.reuse ;  /* 0x0000000425187825 */ /* 0x148fe200078e021e */
[----:B------:R-:W-:Y:S02]  /*2cf40*/  IADD3 R37, R37, c[0x0][0x198], RZ ;  /* 0x0000660025257a10 */ /* 0x000fe40007ffe0ff */
[----:B------:R-:W-:Y:S02]  /*2cf50*/  ISETP.GE.AND P2, PT, R0, c[0x0][0x17c], PT ;  /* 0x00005f0000007a0c */ /* 0x000fe40003f46270 */
[----:B------:R-:W-:Y:S01]  /*2cf60*/  IADD3 R0, R221, 0x67, RZ ;  /* 0x00000067dd007810 */ /* 0x000fe20007ffe0ff */
[C---:B----4-:R-:W-:Y:S01]  /*2cf70*/  IMAD.WIDE R4, R37.reuse, 0x4, R30 ;  /* 0x0000000425047825 */ /* 0x050fe200078e021e */
[----:B------:R-:W-:Y:S01]  /*2cf80*/  @P5 STG.E [R24.64], R200 ;  /* 0x000000c818005986 */ /* 0x000fe2000c101904 */
[----:B------:R-:W-:-:S02]  /*2cf90*/  IADD3 R27, R37, c[0x0][0x198], RZ ;  /* 0x00006600251b7a10 */ /* 0x000fc40007ffe0ff */
[--C-:B------:R-:W-:Y:S01]  /*2cfa0*/  IMAD.WIDE R8, R37, 0x4, R28.reuse ;  /* 0x0000000425087825 */ /* 0x100fe200078e021c */
[----:B------:R-:W-:Y:S01]  /*2cfb0*/  ISETP.GE.AND P3, PT, R0, c[0x0][0x17c], PT ;  /* 0x00005f0000007a0c */ /* 0x000fe20003f66270 */
[----:B-1----:R1:W-:Y:S01]  /*2cfc0*/  @P6 STG.E [R32.64], R12 ;  /* 0x0000000c20006986 */ /* 0x0023e2000c101904 */
[----:B------:R-:W-:Y:S02]  /*2cfd0*/  ISETP.LT.AND P5, PT, R220, c[0x0][0x178], !P2 ;  /* 0x00005e00dc007a0c */ /* 0x000fe400057a1270 */
[----:B------:R-:W-:Y:S01]  /*2cfe0*/  ISETP.LT.AND P2, PT, R216, c[0x0][0x178], !P2 ;  /* 0x00005e00d8007a0c */ /* 0x000fe20005741270 */
[----:B------:R3:W-:Y:S01]  /*2cff0*/  @P1 STG.E [R4.64], R201 ;  /* 0x000000c904001986 */ /* 0x0007e2000c101904 */
[C---:B------:R-:W-:Y:S01]  /*2d000*/  IMAD.WIDE R34, R27.reuse, 0x4, R28 ;  /* 0x000000041b227825 */ /* 0x040fe200078e021c */
[----:B------:R-:W-:Y:S02]  /*2d010*/  IADD3 R37, R27, c[0x0][0x198], RZ ;  /* 0x000066001b257a10 */ /* 0x000fe40007ffe0ff */
[----:B------:R4:W-:Y:S01]  /*2d020*/  @P4 STG.E [R8.64], R13 ;  /* 0x0000000d08004986 */ /* 0x0009e2000c101904 */
[----:B------:R-:W-:-:S02]  /*2d030*/  ISETP.LT.AND P4, PT, R220, c[0x0][0x178], !P3 ;  /* 0x00005e00dc007a0c */ /* 0x000fc40005f81270 */
[----:B------:R-:W-:Y:S01]  /*2d040*/  ISETP.LT.AND P3, PT, R216, c[0x0][0x178], !P3 ;  /* 0x00005e00d8007a0c */ /* 0x000fe20005f61270 */
[--C-:B-1----:R-:W-:Y:S01]  /*2d050*/  IMAD.WIDE R32, R27, 0x4, R30.reuse ;  /* 0x000000041b207825 */ /* 0x102fe200078e021e */
[----:B------:R-:W-:Y:S01]  /*2d060*/  IADD3 R0, R221, 0x68, RZ ;  /* 0x00000068dd007810 */ /* 0x000fe20007ffe0ff */
[----:B------:R-:W1:Y:S03]  /*2d070*/  LDS.128 R24, [R237+0x800] ;  /* 0x00080000ed187984 */ /* 0x000e660000000c00 */
[----:B------:R-:W-:Y:S01]  /*2d080*/  ISETP.GE.AND P0, PT, R0, c[0x0][0x17c], PT ;  /* 0x00005f0000007a0c */ /* 0x000fe20003f06270 */
[----:B---3--:R-:W-:Y:S01]  /*2d090*/  IMAD.WIDE R4, R37, 0x4, R30 ;  /* 0x0000000425047825 */ /* 0x008fe200078e021e */
[----:B------:R-:W-:Y:S01]  /*2d0a0*/  IADD3 R0, R221, 0x69, RZ ;  /* 0x00000069dd007810 */ /* 0x000fe20007ffe0ff */
[----:B------:R3:W-:Y:S02]  /*2d0b0*/  @P5 STG.E [R32.64], R208 ;  /* 0x000000d020005986 */ /* 0x0007e4000c101904 */
[C---:B----4-:R-:W-:Y:S01]  /*2d0c0*/  IMAD.WIDE R8, R37.reuse, 0x4, R28 ;  /* 0x0000000425087825 */ /* 0x050fe200078e021c */
[----:B------:R-:W-:Y:S01]  /*2d0d0*/  ISETP.GE.AND P6, PT, R0, c[0x0][0x17c], PT ;  /* 0x00005f0000007a0c */ /* 0x000fe20003fc6270 */
[----:B--2---:R-:W-:Y:S01]  /*2d0e0*/  @P2 STG.E [R34.64], R16 ;  /* 0x0000001022002986 */ /* 0x004fe2000c101904 */
[----:B------:R-:W-:-:S02]  /*2d0f0*/  IADD3 R39, R37, c[0x0][0x198], RZ ;  /* 0x0000660025277a10 */ /* 0x000fc40007ffe0ff */
[----:B------:R-:W-:Y:S01]  /*2d100*/  ISETP.LT.AND P2, PT, R220, c[0x0][0x178], !P0 ;  /* 0x00005e00dc007a0c */ /* 0x000fe20004741270 */
[----:B------:R2:W-:Y:S01]  /*2d110*/  @P4 STG.E [R4.64], R209 ;  /* 0x000000d104004986 */ /* 0x0005e2000c101904 */
[----:B------:R-:W-:-:S03]  /*2d120*/  ISETP.LT.AND P5, PT, R216, c[0x0][0x178], !P0 ;  /* 0x00005e00d8007a0c */ /* 0x000fc600047a1270 */
[----:B------:R4:W-:Y:S01]  /*2d130*/  @P3 STG.E [R8.64], R17 ;  /* 0x0000001108003986 */ /* 0x0009e2000c101904 */
[----:B------:R-:W-:Y:S01]  /*2d140*/  ISETP.LT.AND P3, PT, R220, c[0x0][0x178], !P6 ;  /* 0x00005e00dc007a0c */ /* 0x000fe20007761270 */
[----:B------:R-:W-:Y:S01]  /*2d150*/  IMAD.WIDE R12, R39, 0x4, R30 ;  /* 0x00000004270c7825 */ /* 0x000fe200078e021e */
[----:B------:R-:W-:Y:S01]  /*2d160*/  ISETP.LT.AND P6, PT, R216, c[0x0][0x178], !P6 ;  /* 0x00005e00d8007a0c */ /* 0x000fe200077c1270 */
[----:B------:R-:W1:Y:S01]  /*2d170*/  LDS.128 R236, [R236+0x800] ;  /* 0x00080000ecec7984 */ /* 0x000e620000000c00 */
[----:B------:R-:W-:Y:S01]  /*2d180*/  IADD3 R0, R221, 0x6a, RZ ;  /* 0x0000006add007810 */ /* 0x000fe20007ffe0ff */
[C---:B---3--:R-:W-:Y:S01]  /*2d190*/  IMAD.WIDE R32, R39.reuse, 0x4, R28 ;  /* 0x0000000427207825 */ /* 0x048fe200078e021c */
[----:B------:R-:W-:Y:S02]  /*2d1a0*/  IADD3 R39, R39, c[0x0][0x198], RZ ;  /* 0x0000660027277a10 */ /* 0x000fe40007ffe0ff */
[----:B------:R-:W-:Y:S02]  /*2d1b0*/  ISETP.GE.AND P1, PT, R0, c[0x0][0x17c], PT ;  /* 0x00005f0000007a0c */ /* 0x000fe40003f26270 */
[----:B------:R-:W-:Y:S01]  /*2d1c0*/  IADD3 R0, R221, 0x6b, RZ ;  /* 0x0000006bdd007810 */ /* 0x000fe20007ffe0ff */
[C---:B--2---:R-:W-:Y:S01]  /*2d1d0*/  IMAD.WIDE R4, R39.reuse, 0x4, R30 ;  /* 0x0000000427047825 */ /* 0x044fe200078e021e */
[----:B------:R2:W-:Y:S03]  /*2d1e0*/  @P2 STG.E [R12.64], R180 ;  /* 0x000000b40c002986 */ /* 0x0005e6000c101904 */
[----:B----4-:R-:W-:Y:S01]  /*2d1f0*/  IMAD.WIDE R8, R39, 0x4, R28 ;  /* 0x0000000427087825 */ /* 0x010fe200078e021c */
[----:B------:R-:W-:Y:S01]  /*2d200*/  ISETP.GE.AND P0, PT, R0, c[0x0][0x17c], PT ;  /* 0x00005f0000007a0c */ /* 0x000fe20003f06270 */
[----:B-----5:R-:W-:Y:S01]  /*2d210*/  @P5 STG.E [R32.64], R20 ;  /* 0x0000001420005986 */ /* 0x020fe2000c101904 */
[----:B------:R-:W-:-:S02]  /*2d220*/  ISETP.LT.AND P5, PT, R220, c[0x0][0x178], !P1 ;  /* 0x00005e00dc007a0c */ /* 0x000fc40004fa1270 */
[----:B------:R-:W-:Y:S01]  /*2d230*/  IADD3 R17, R39, c[0x0][0x198], RZ ;  /* 0x0000660027117a10 */ /* 0x000fe20007ffe0ff */
[----:B------:R3:W-:Y:S01]  /*2d240*/  @P3 STG.E [R4.64], R181 ;  /* 0x000000b504003986 */ /* 0x0007e2000c101904 */
[----:B------:R-:W-:-:S03]  /*2d250*/  ISETP.LT.AND P1, PT, R216, c[0x0][0x178], !P1 ;  /* 0x00005e00d8007a0c */ /* 0x000fc60004f21270 */
[----:B------:R4:W-:Y:S01]  /*2d260*/  @P6 STG.E [R8.64], R21 ;  /* 0x0000001508006986 */ /* 0x0009e2000c101904 */
[----:B------:R-:W-:Y:S02]  /*2d270*/  ISETP.LT.AND P6, PT, R220, c[0x0][0x178], !P0 ;  /* 0x00005e00dc007a0c */ /* 0x000fe400047c1270 */
[----:B------:R-:W-:Y:S01]  /*2d280*/  IADD3 R0, R221, 0x6c, RZ ;  /* 0x0000006cdd007810 */ /* 0x000fe20007ffe0ff */
[----:B------:R-:W5:Y:S01]  /*2d290*/  LDS.128 R32, [R3+0x800] ;  /* 0x0008000003207984 */ /* 0x000f620000000c00 */
[C---:B------:R-:W-:Y:S01]  /*2d2a0*/  IADD3 R39, R17.reuse, c[0x0][0x198], RZ ;  /* 0x0000660011277a10 */ /* 0x040fe20007ffe0ff */
[----:B--2---:R-:W-:Y:S01]  /*2d2b0*/  IMAD.WIDE R12, R17, 0x4, R30 ;  /* 0x00000004110c7825 */ /* 0x004fe200078e021e */
[----:B------:R-:W-:Y:S02]  /*2d2c0*/  ISETP.GE.AND P4, PT, R0, c[0x0][0x17c], PT ;  /* 0x00005f0000007a0c */ /* 0x000fe40003f86270 */
[----:B------:R-:W-:Y:S01]  /*2d2d0*/  IADD3 R0, R221, 0x6d, RZ ;  /* 0x0000006ddd007810 */ /* 0x000fe20007ffe0ff */
[----:B------:R-:W-:Y:S01]  /*2d2e0*/  IMAD.WIDE R16, R17, 0x4, R28 ;  /* 0x0000000411107825 */ /* 0x000fe200078e021c */
[----:B------:R-:W-:-:S03]  /*2d2f0*/  ISETP.LT.AND P0, PT, R216, c[0x0][0x178], !P0 ;  /* 0x00005e00d8007a0c */ /* 0x000fc60004701270 */
[C---:B---3--:R-:W-:Y:S01]  /*2d300*/  IMAD.WIDE R4, R39.reuse, 0x4, R30 ;  /* 0x0000000427047825 */ /* 0x048fe200078e021e */
[----:B------:R-:W-:Y:S01]  /*2d310*/  ISETP.GE.AND P2, PT, R0, c[0x0][0x17c], PT ;  /* 0x00005f0000007a0c */ /* 0x000fe20003f46270 */
[----:B------:R-:W-:Y:S01]  /*2d320*/  @P5 STG.E [R12.64], R188 ;  /* 0x000000bc0c005986 */ /* 0x000fe2000c101904 */
[----:B------:R-:W-:Y:S02]  /*2d330*/  ISETP.LT.AND P5, PT, R220, c[0x0][0x178], !P4 ;  /* 0x00005e00dc007a0c */ /* 0x000fe400067a1270 */
[----:B----4-:R-:W-:Y:S01]  /*2d340*/  IADD3 R9, R39, c[0x0][0x198], RZ ;  /* 0x0000660027097a10 */ /* 0x010fe20007ffe0ff */
[----:B-1----:R1:W-:Y:S01]  /*2d350*/  @P1 STG.E [R16.64], R24 ;  /* 0x0000001810001986 */ /* 0x0023e2000c101904 */
[----:B------:R-:W-:-:S03]  /*2d360*/  ISETP.LT.AND P4, PT, R216, c[0x0][0x178], !P4 ;  /* 0x00005e00d8007a0c */ /* 0x000fc60006781270 */
[----:B------:R2:W-:Y:S01]  /*2d370*/  @P6 STG.E [R4.64], R189 ;  /* 0x000000bd04006986 */ /* 0x0005e2000c101904 */
[----:B------:R-:W-:Y:S02]  /*2d380*/  ISETP.LT.AND P6, PT, R220, c[0x0][0x178], !P2 ;  /* 0x00005e00dc007a0c */ /* 0x000fe400057c1270 */
[----:B------:R-:W-:Y:S02]  /*2d390*/  ISETP.LT.AND P2, PT, R216, c[0x0][0x178], !P2 ;  /* 0x00005e00d8007a0c */ /* 0x000fe40005741270 */
[----:B------:R-:W-:Y:S01]  /*2d3a0*/  IADD3 R0, R221, 0x6e, RZ ;  /* 0x0000006edd007810 */ /* 0x000fe20007ffe0ff */
[----:B------:R-:W-:Y:S01]  /*2d3b0*/  IMAD.WIDE R36, R39, 0x4, R28 ;  /* 0x0000000427247825 */ /* 0x000fe200078e021c */
[C---:B-1----:R-:W-:Y:S02]  /*2d3c0*/  IADD3 R17, R9.reuse, c[0x0][0x198], RZ ;  /* 0x0000660009117a10 */ /* 0x042fe40007ffe0ff */
[----:B------:R-:W-:Y:S01]  /*2d3d0*/  ISETP.GE.AND P3, PT, R0, c[0x0][0x17c], PT ;  /* 0x00005f0000007a0c */ /* 0x000fe20003f66270 */
[----:B------:R-:W-:Y:S01]  /*2d3e0*/  IMAD.WIDE R2, R9, 0x4, R30 ;  /* 0x0000000409027825 */ /* 0x000fe200078e021e */
[----:B------:R-:W-:-:S03]  /*2d3f0*/  IADD3 R0, R221, 0x6f, RZ ;  /* 0x0000006fdd007810 */ /* 0x000fc60007ffe0ff */
[----:B------:R-:W-:Y:S01]  /*2d400*/  IMAD.WIDE R8, R9, 0x4, R28 ;  /* 0x0000000409087825 */ /* 0x000fe200078e021c */
[----:B------:R-:W-:Y:S03]  /*2d410*/  @P0 STG.E [R36.64], R25 ;  /* 0x0000001924000986 */ /* 0x000fe6000c101904 */
[C---:B--2---:R-:W-:Y:S01]  /*2d420*/  IMAD.WIDE R4, R17.reuse, 0x4, R30 ;  /* 0x0000000411047825 */ /* 0x044fe200078e021e */
[----:B------:R-:W-:Y:S01]  /*2d430*/  ISETP.GE.AND P1, PT, R0, c[0x0][0x17c], PT ;  /* 0x00005f0000007a0c */ /* 0x000fe20003f26270 */
[----:B------:R1:W-:Y:S02]  /*2d440*/  @P5 STG.E [R2.64], R204 ;  /* 0x000000cc02005986 */ /* 0x0003e4000c101904 */
[C---:B------:R-:W-:Y:S01]  /*2d450*/  IMAD.WIDE R12, R17.reuse, 0x4, R28 ;  /* 0x00000004110c7825 */ /* 0x040fe200078e021c */
[----:B------:R-:W-:Y:S01]  /*2d460*/  ISETP.LT.AND P5, PT, R220, c[0x0][0x178], !P3 ;  /* 0x00005e00dc007a0c */ /* 0x000fe20005fa1270 */
[----:B------:R2:W-:Y:S01]  /*2d470*/  @P4 STG.E [R8.64], R236 ;  /* 0x000000ec08004986 */ /* 0x0005e2000c101904 */
[----:B------:R-:W-:-:S02]  /*2d480*/  IADD3 R17, R17, c[0x0][0x198], RZ ;  /* 0x0000660011117a10 */ /* 0x000fc40007ffe0ff */
[C---:B------:R-:W-:Y:S01]  /*2d490*/  ISETP.LT.AND P3, PT, R216.reuse, c[0x0][0x178], !P3 ;  /* 0x00005e00d8007a0c */ /* 0x040fe20005f61270 */
[----:B------:R3:W-:Y:S01]  /*2d4a0*/  @P6 STG.E [R4.64], R205 ;  /* 0x000000cd04006986 */ /* 0x0007e2000c101904 */
[----:B------:R-:W-:-:S03]  /*2d4b0*/  ISETP.LT.AND P6, PT, R216, c[0x0][0x178], !P1 ;  /* 0x00005e00d8007a0c */ /* 0x000fc60004fc1270 */
[----:B------:R4:W-:Y:S01]  /*2d4c0*/  @P2 STG.E [R12.64], R237 ;  /* 0x000000ed0c002986 */ /* 0x0009e2000c101904 */
[----:B------:R-:W-:Y:S02]  /*2d4d0*/  ISETP.LT.AND P2, PT, R220, c[0x0][0x178], !P1 ;  /* 0x00005e00dc007a0c */ /* 0x000fe40004f41270 */
[----:B------:R-:W-:Y:S02]  /*2d4e0*/  IADD3 R0, R221, 0x70, RZ ;  /* 0x00000070dd007810 */ /* 0x000fe40007ffe0ff */
[C---:B------:R-:W-:Y:S01]  /*2d4f0*/  IADD3 R21, R17.reuse, c[0x0][0x198], RZ ;  /* 0x0000660011157a10 */ /* 0x040fe20007ffe0ff */
[----:B-1----:R-:W-:Y:S01]  /*2d500*/  IMAD.WIDE R2, R17, 0x4, R30 ;  /* 0x0000000411027825 */ /* 0x002fe200078e021e */
[----:B------:R-:W-:Y:S02]  /*2d510*/  ISETP.GE.AND P0, PT, R0, c[0x0][0x17c], PT ;  /* 0x00005f0000007a0c */ /* 0x000fe40003f06270 */
[----:B------:R-:W-:Y:S01]  /*2d520*/  IADD3 R0, R221, 0x71, RZ ;  /* 0x00000071dd007810 */ /* 0x000fe20007ffe0ff */
[----:B--2---:R-:W-:Y:S01]  /*2d530*/  IMAD.WIDE R8, R17, 0x4, R28 ;  /* 0x0000000411087825 */ /* 0x004fe200078e021c */
[----:B------:R1:W-:Y:S03]  /*2d540*/  @P5 STG.E [R2.64], R212 ;  /* 0x000000d402005986 */ /* 0x0003e6000c101904 */
[----:B---3--:R-:W-:Y:S01]  /*2d550*/  IMAD.WIDE R4, R21, 0x4, R30 ;  /* 0x0000000415047825 */ /* 0x008fe200078e021e */
[----:B------:R-:W-:-:S03]  /*2d560*/  ISETP.GE.AND P4, PT, R0, c[0x0][0x17c], PT ;  /* 0x00005f0000007a0c */ /* 0x000fc60003f86270 */
[C---:B----4-:R-:W-:Y:S01]  /*2d570*/  IMAD.WIDE R12, R21.reuse, 0x4, R28 ;  /* 0x00000004150c7825 */ /* 0x050fe200078e021c */
[----:B-----5:R2:W-:Y:S01]  /*2d580*/  @P3 STG.E [R8.64], R32 ;  /* 0x0000002008003986 */ /* 0x0205e2000c101904 */
[----:B------:R-:W-:Y:S02]  /*2d590*/  ISETP.LT.AND P5, PT, R220, c[0x0][0x178], !P0 ;  /* 0x00005e00dc007a0c */ /* 0x000fe400047a1270 */
[----:B------:R-:W-:Y:S01]  /*2d5a0*/  IADD3 R21, R21, c[0x0][0x198], RZ ;  /* 0x0000660015157a10 */ /* 0x000fe20007ffe0ff */
[----:B------:R3:W-:Y:S01]  /*2d5b0*/  @P2 STG.E [R4.64], R213 ;  /* 0x000000d504002986 */ /* 0x0007e2000c101904 */
[----:B------:R-:W-:-:S03]  /*2d5c0*/  ISETP.LT.AND P0, PT, R216, c[0x0][0x178], !P0 ;  /* 0x00005e00d8007a0c */ /* 0x000fc60004701270 */
[----:B------:R4:W-:Y:S01]  /*2d5d0*/  @P6 STG.E [R12.64], R33 ;  /* 0x000000210c006986 */ /* 0x0009e2000c101904 */
[----:B------:R-:W-:Y:S02]  /*2d5e0*/  ISETP.LT.AND P6, PT, R220, c[0x0][0x178], !P4 ;  /* 0x00005e00dc007a0c */ /* 0x000fe400067c1270 */
        /* <DEDUP_REMOVED lines=11> */
[----:B------:R-:W-:Y:S01]  /*2d6a0*/  ISETP.LT.AND P5, PT, R220, c[0x0][0x178], !P1 ;  /* 0x00005e00dc007a0c */ /* 0x000fe20004fa1270 */
[----:B------:R2:W-:Y:S01]  /*2d6b0*/  @P0 STG.E [R8.64], R6 ;  /* 0x0000000608000986 */ /* 0x0005e2000c101904 */
[----:B------:R-:W-:Y:S02]  /*2d6c0*/  IADD3 R17, R17, c[0x0][0x198], RZ ;  /* 0x0000660011117a10 */ /* 0x000fe40007ffe0ff */
[----:B------:R-:W-:Y:S01]  /*2d6d0*/  ISETP.LT.AND P1, PT, R216, c[0x0][0x178], !P1 ;  /* 0x00005e00d8007a0c */ /* 0x000fe20004f21270 */
[----:B------:R3:W-:Y:S01]  /*2d6e0*/  @P6 STG.E [R4.64], R179 ;  /* 0x000000b304006986 */ /* 0x0007e2000c101904 */
[----:B------:R-:W-:-:S03]  /*2d6f0*/  IADD3 R0, R221, 0x74, RZ ;  /* 0x00000074dd007810 */ /* 0x000fc60007ffe0ff */
[----:B------:R4:W-:Y:S01]  /*2d700*/  @P4 STG.E [R12.64], R7 ;  /* 0x000000070c004986 */ /* 0x0009e2000c101904 */
[----:B------:R-:W-:Y:S02]  /*2d710*/  ISETP.LT.AND P4, PT, R220, c[0x0][0x178], !P3 ;  /* 0x00005e00dc007a0c */ /* 0x000fe40005f81270 */
[----:B------:R-:W-:Y:S02]  /*2d720*/  ISETP.LT.AND P6, PT, R216, c[0x0][0x178], !P3 ;  /* 0x00005e00d8007a0c */ /* 0x000fe40005fc1270 */
[C---:B------:R-:W-:Y:S01]  /*2d730*/  IADD3 R21, R17.reuse, c[0x0][0x198], RZ ;  /* 0x0000660011157a10 */ /* 0x040fe20007ffe0ff */
[----:B-1----:R-:W-:Y:S01]  /*2d740*/  IMAD.WIDE R2, R17, 0x4, R30 ;  /* 0x0000000411027825 */ /* 0x002fe200078e021e */
[----:B------:R-:W-:Y:S02]  /*2d750*/  ISETP.GE.AND P2, PT, R0, c[0x0][0x17c], PT ;  /* 0x00005f0000007a0c */ /* 0x000fe40003f46270 */
[----:B------:R-:W-:Y:S01]  /*2d760*/  IADD3 R0, R221, 0x75, RZ ;  /* 0x00000075dd007810 */ /* 0x000fe20007ffe0ff */
[----:B--2---:R-:W-:Y:S01]  /*2d770*/  IMAD.WIDE R8, R17, 0x4, R28 ;  /* 0x0000000411087825 */ /* 0x004fe200078e021c */
[----:B------:R1:W-:Y:S03]  /*2d780*/  @P5 STG.E [R2.64], R186 ;  /* 0x000000ba02005986 */ /* 0x0003e6000c101904 */
[C---:B---3--:R-:W-:Y:S01]  /*2d790*/  IMAD.WIDE R4, R21.reuse, 0x4, R30 ;  /* 0x0000000415047825 */ /* 0x048fe200078e021e */
[----:B------:R-:W-:Y:S01]  /*2d7a0*/  ISETP.GE.AND P0, PT, R0, c[0x0][0x17c], PT ;  /* 0x00005f0000007a0c */ /* 0x000fe20003f06270 */
[----:B------:R2:W-:Y:S01]  /*2d7b0*/  @P1 STG.E [R8.64], R10 ;  /* 0x0000000a08001986 */ /* 0x0005e2000c101904 */
[----:B------:R-:W-:Y:S01]  /*2d7c0*/  ISETP.LT.AND P5, PT, R220, c[0x0][0x178], !P2 ;  /* 0x00005e00dc007a0c */ /* 0x000fe200057a1270 */
[C---:B----4-:R-:W-:Y:S01]  /*2d7d0*/  IMAD.WIDE R6, R21.reuse, 0x4, R28 ;  /* 0x0000000415067825 */ /* 0x050fe200078e021c */
[----:B------:R-:W-:Y:S01]  /*2d7e0*/  IADD3 R21, R21, c[0x0][0x198], RZ ;  /* 0x0000660015157a10 */ /* 0x000fe20007ffe0ff */
[----:B------:R3:W-:Y:S01]  /*2d7f0*/  @P4 STG.E [R4.64], R187 ;  /* 0x000000bb04004986 */ /* 0x0007e2000c101904 */
[----:B------:R-:W-:-:S02]  /*2d800*/  ISETP.LT.AND P2, PT, R216, c[0x0][0x178], !P2 ;  /* 0x00005e00d8007a0c */ /* 0x000fc40005741270 */
[----:B------:R-:W-:Y:S01]  /*2d810*/  ISETP.LT.AND P4, PT, R220, c[0x0][0x178], !P0 ;  /* 0x00005e00dc007a0c */ /* 0x000fe20004781270 */
[----:B------:R4:W-:Y:S01]  /*2d820*/  @P6 STG.E [R6.64], R11 ;  /* 0x0000000b06006986 */ /* 0x0009e2000c101904 */
[----:B------:R-:W-:Y:S02]  /*2d830*/  IADD3 R0, R221, 0x76, RZ ;  /* 0x00000076dd007810 */ /* 0x000fe40007ffe0ff */
        /* <DEDUP_REMOVED lines=29> */
[----:B----4-:R-:W-:Y:S01]  /*2da10*/  IMAD.WIDE R6, R11, 0x4, R28 ;  /* 0x000000040b067825 */ /* 0x010fe200078e021c */
[----:B------:R-:W-:Y:S01]  /*2da20*/  IADD3 R0, R221, 0x7a, RZ ;  /* 0x0000007add007810 */ /* 0x000fe20007ffe0ff */
[----:B------:R3:W-:Y:S01]  /*2da30*/  @P4 STG.E [R4.64], R211 ;  /* 0x000000d304004986 */ /* 0x0007e2000c101904 */
[----:B------:R-:W-:-:S02]  /*2da40*/  IADD3 R11, R11, c[0x0][0x198], RZ ;  /* 0x000066000b0b7a10 */ /* 0x000fc40007ffe0ff */
[----:B------:R-:W-:Y:S01]  /*2da50*/  ISETP.LT.AND P0, PT, R216, c[0x0][0x178], !P0 ;  /* 0x00005e00d8007a0c */ /* 0x000fe20004701270 */
[----:B------:R4:W-:Y:S01]  /*2da60*/  @P6 STG.E [R6.64], R19 ;  /* 0x0000001306006986 */ /* 0x0009e2000c101904 */
[----:B------:R-:W-:Y:S02]  /*2da70*/  ISETP.LT.AND P4, PT, R220, c[0x0][0x178], !P2 ;  /* 0x00005e00dc007a0c */ /* 0x000fe40005781270 */
[----:B------:R-:W-:Y:S02]  /*2da80*/  ISETP.GE.AND P1, PT, R0, c[0x0][0x17c], PT ;  /* 0x00005f0000007a0c */ /* 0x000fe40003f26270 */
[----:B------:R-:W-:Y:S02]  /*2da90*/  ISETP.LT.AND P6, PT, R216, c[0x0][0x178], !P2 ;  /* 0x00005e00d8007a0c */ /* 0x000fe400057c1270 */
[----:B------:R-:W-:Y:S02]  /*2daa0*/  IADD3 R0, R221, 0x7b, RZ ;  /* 0x0000007bdd007810 */ /* 0x000fe40007ffe0ff */
[C---:B------:R-:W-:Y:S01]  /*2dab0*/  IADD3 R13, R11.reuse, c[0x0][0x198], RZ ;  /* 0x000066000b0d7a10 */ /* 0x040fe20007ffe0ff */
[----:B-1----:R-:W-:Y:S01]  /*2dac0*/  IMAD.WIDE R2, R11, 0x4, R30 ;  /* 0x000000040b027825 */ /* 0x002fe200078e021e */
[----:B------:R-:W-:-:S02]  /*2dad0*/  ISETP.GE.AND P3, PT, R0, c[0x0][0x17c], PT ;  /* 0x00005f0000007a0c */ /* 0x000fc40003f66270 */
[----:B------:R-:W-:Y:S01]  /*2dae0*/  IADD3 R0, R221, 0x7c, RZ ;  /* 0x0000007cdd007810 */ /* 0x000fe20007ffe0ff */
[----:B--2---:R-:W-:Y:S01]  /*2daf0*/  IMAD.WIDE R8, R11, 0x4, R28 ;  /* 0x000000040b087825 */ /* 0x004fe200078e021c */
[----:B------:R1:W-:Y:S03]  /*2db00*/  @P5 STG.E [R2.64], R182 ;  /* 0x000000b602005986 */ /* 0x0003e6000c101904 */
[C---:B---3--:R-:W-:Y:S01]  /*2db10*/  IMAD.WIDE R4, R13.reuse, 0x4, R30 ;  /* 0x000000040d047825 */ /* 0x048fe200078e021e */
[----:B------:R-:W-:Y:S01]  /*2db20*/  ISETP.LT.AND P5, PT, R220, c[0x0][0x178], !P1 ;  /* 0x00005e00dc007a0c */ /* 0x000fe20004fa1270 */
[----:B------:R-:W-:Y:S02]  /*2db30*/  @P0 STG.E [R8.64], R22 ;  /* 0x0000001608000986 */ /* 0x000fe4000c101904 */
[C---:B----4-:R-:W-:Y:S01]  /*2db40*/  IMAD.WIDE R6, R13.reuse, 0x4, R28 ;  /* 0x000000040d067825 */ /* 0x050fe200078e021c */
[----:B------:R-:W-:Y:S01]  /*2db50*/  IADD3 R13, R13, c[0x0][0x198], RZ ;  /* 0x000066000d0d7a10 */ /* 0x000fe20007ffe0ff */
[----:B------:R2:W-:Y:S01]  /*2db60*/  @P4 STG.E [R4.64], R183 ;  /* 0x000000b704004986 */ /* 0x0005e2000c101904 */
[----:B------:R-:W-:-:S02]  /*2db70*/  ISETP.GE.AND P2, PT, R0, c[0x0][0x17c], PT ;  /* 0x00005f0000007a0c */ /* 0x000fc40003f46270 */
[----:B------:R-:W-:Y:S01]  /*2db80*/  ISETP.LT.AND P1, PT, R216, c[0x0][0x178], !P1 ;  /* 0x00005e00d8007a0c */ /* 0x000fe20004f21270 */
[----:B------:R3:W-:Y:S01]  /*2db90*/  @P6 STG.E [R6.64], R23 ;  /* 0x0000001706006986 */ /* 0x0007e2000c101904 */
[----:B------:R-:W-:Y:S02]  /*2dba0*/  ISETP.LT.AND P4, PT, R220, c[0x0][0x178], !P3 ;  /* 0x00005e00dc007a0c */ /* 0x000fe40005f81270 */
[----:B------:R-:W-:Y:S02]  /*2dbb0*/  ISETP.LT.AND P3, PT, R216, c[0x0][0x178], !P3 ;  /* 0x00005e00d8007a0c */ /* 0x000fe40005f61270 */
[----:B------:R-:W-:Y:S02]  /*2dbc0*/  IADD3 R11, R13, c[0x0][0x198], RZ ;  /* 0x000066000d0b7a10 */ /* 0x000fe40007ffe0ff */
[----:B------:R-:W-:Y:S02]  /*2dbd0*/  IADD3 R0, R221, 0x7d, RZ ;  /* 0x0000007ddd007810 */ /* 0x000fe40007ffe0ff */
[----:B------:R-:W-:Y:S01]  /*2dbe0*/  ISETP.LT.AND P6, PT, R220, c[0x0][0x178], !P2 ;  /* 0x00005e00dc007a0c */ /* 0x000fe200057c1270 */
[----:B-1----:R-:W-:Y:S01]  /*2dbf0*/  IMAD.WIDE R2, R13, 0x4, R30 ;  /* 0x000000040d027825 */ /* 0x002fe200078e021e */
[----:B------:R-:W-:-:S02]  /*2dc00*/  IADD3 R15, R11, c[0x0][0x198], RZ ;  /* 0x000066000b0f7a10 */ /* 0x000fc40007ffe0ff */
[----:B------:R-:W-:Y:S01]  /*2dc10*/  ISETP.GE.AND P0, PT, R0, c[0x0][0x17c], PT ;  /* 0x00005f0000007a0c */ /* 0x000fe20003f06270 */
[----:B--2---:R-:W-:Y:S01]  /*2dc20*/  IMAD.WIDE R4, R13, 0x4, R28 ;  /* 0x000000040d047825 */ /* 0x004fe200078e021c */
[----:B------:R-:W-:Y:S01]  /*2dc30*/  IADD3 R0, R221, 0x7e, RZ ;  /* 0x0000007edd007810 */ /* 0x000fe20007ffe0ff */
[----:B------:R1:W-:Y:S02]  /*2dc40*/  @P5 STG.E [R2.64], R190 ;  /* 0x000000be02005986 */ /* 0x0003e4000c101904 */
[----:B---3--:R-:W-:Y:S01]  /*2dc50*/  IMAD.WIDE R6, R11, 0x4, R30 ;  /* 0x000000040b067825 */ /* 0x008fe200078e021e */
[----:B------:R-:W-:-:S03]  /*2dc60*/  ISETP.GE.AND P5, PT, R0, c[0x0][0x17c], PT ;  /* 0x00005f0000007a0c */ /* 0x000fc60003fa6270 */
[----:B------:R-:W-:Y:S01]  /*2dc70*/  IMAD.WIDE R8, R11, 0x4, R28 ;  /* 0x000000040b087825 */ /* 0x000fe200078e021c */
[----:B------:R-:W-:Y:S01]  /*2dc80*/  IADD3 R0, R221, 0x7f, RZ ;  /* 0x0000007fdd007810 */ /* 0x000fe20007ffe0ff */
[----:B------:R2:W-:Y:S02]  /*2dc90*/  @P1 STG.E [R4.64], R26 ;  /* 0x0000001a04001986 */ /* 0x0005e4000c101904 */
[C---:B------:R-:W-:Y:S02]  /*2dca0*/  IMAD.WIDE R10, R15.reuse, 0x4, R30 ;  /* 0x000000040f0a7825 */ /* 0x040fe400078e021e */
[----:B------:R3:W-:Y:S01]  /*2dcb0*/  @P4 STG.E [R6.64], R191 ;  /* 0x000000bf06004986 */ /* 0x0007e2000c101904 */
[----:B------:R-:W-:Y:S02]  /*2dcc0*/  IADD3 R13, R15, c[0x0][0x198], RZ ;  /* 0x000066000f0d7a10 */ /* 0x000fe40007ffe0ff */
[----:B------:R-:W-:Y:S01]  /*2dcd0*/  ISETP.LT.AND P2, PT, R216, c[0x0][0x178], !P2 ;  /* 0x00005e00d8007a0c */ /* 0x000fe20005741270 */
[----:B------:R4:W-:Y:S01]  /*2dce0*/  @P3 STG.E [R8.64], R27 ;  /* 0x0000001b08003986 */ /* 0x0009e2000c101904 */
[----:B------:R-:W-:-:S03]  /*2dcf0*/  ISETP.GE.AND P1, PT, R0, c[0x0][0x17c], PT ;  /* 0x00005f0000007a0c */ /* 0x000fc60003f26270 */
[----:B------:R5:W-:Y:S01]  /*2dd00*/  @P6 STG.E [R10.64], R206 ;  /* 0x000000ce0a006986 */ /* 0x000be2000c101904 */
[----:B------:R-:W-:Y:S02]  /*2dd10*/  ISETP.LT.AND P6, PT, R220, c[0x0][0x178], !P0 ;  /* 0x00005e00dc007a0c */ /* 0x000fe400047c1270 */
[----:B------:R-:W-:Y:S02]  /*2dd20*/  ISETP.LT.AND P0, PT, R216, c[0x0][0x178], !P0 ;  /* 0x00005e00d8007a0c */ /* 0x000fe40004701270 */
[----:B------:R-:W-:Y:S02]  /*2dd30*/  ISETP.LT.AND P4, PT, R220, c[0x0][0x178], !P5 ;  /* 0x00005e00dc007a0c */ /* 0x000fe40006f81270 */
[----:B------:R-:W-:Y:S02]  /*2dd40*/  IADD3 R17, R13, c[0x0][0x198], RZ ;  /* 0x000066000d117a10 */ /* 0x000fe40007ffe0ff */
[----:B------:R-:W-:Y:S02]  /*2dd50*/  ISETP.LT.AND P5, PT, R216, c[0x0][0x178], !P5 ;  /* 0x00005e00d8007a0c */ /* 0x000fe40006fa1270 */
[----:B------:R-:W-:Y:S01]  /*2dd60*/  ISETP.LT.AND P3, PT, R220, c[0x0][0x178], !P1 ;  /* 0x00005e00dc007a0c */ /* 0x000fe20004f61270 */
[----:B-1----:R-:W-:Y:S01]  /*2dd70*/  IMAD.WIDE R2, R15, 0x4, R28 ;  /* 0x000000040f027825 */ /* 0x002fe200078e021c */
[----:B------:R-:W-:-:S02]  /*2dd80*/  ISETP.LT.AND P1, PT, R216, c[0x0][0x178], !P1 ;  /* 0x00005e00d8007a0c */ /* 0x000fc40004f21270 */
[----:B------:R-:W-:Y:S01]  /*2dd90*/  IADD3 R15, R17, c[0x0][0x198], RZ ;  /* 0x00006600110f7a10 */ /* 0x000fe20007ffe0ff */
[C---:B--2---:R-:W-:Y:S01]  /*2dda0*/  IMAD.WIDE R4, R13.reuse, 0x4, R30 ;  /* 0x000000040d047825 */ /* 0x044fe200078e021e */
[----:B------:R1:W-:Y:S03]  /*2ddb0*/  @P2 STG.E [R2.64], R238 ;  /* 0x000000ee02002986 */ /* 0x0003e6000c101904 */
[----:B---3--:R-:W-:Y:S01]  /*2ddc0*/  IMAD.WIDE R6, R13, 0x4, R28 ;  /* 0x000000040d067825 */ /* 0x008fe200078e021c */
[----:B------:R1:W-:Y:S03]  /*2ddd0*/  @P6 STG.E [R4.64], R207 ;  /* 0x000000cf04006986 */ /* 0x0003e6000c101904 */
[C---:B----4-:R-:W-:Y:S01]  /*2dde0*/  IMAD.WIDE R8, R17.reuse, 0x4, R30 ;  /* 0x0000000411087825 */ /* 0x050fe200078e021e */
[----:B------:R1:W-:Y:S03]  /*2ddf0*/  @P0 STG.E [R6.64], R239 ;  /* 0x000000ef06000986 */ /* 0x0003e6000c101904 */
[----:B-----5:R-:W-:Y:S01]  /*2de00*/  IMAD.WIDE R10, R17, 0x4, R28 ;  /* 0x00000004110a7825 */ /* 0x020fe200078e021c */
[----:B------:R1:W-:Y:S03]  /*2de10*/  @P4 STG.E [R8.64], R214 ;  /* 0x000000d608004986 */ /* 0x0003e6000c101904 */
[C---:B------:R-:W-:Y:S01]  /*2de20*/  IMAD.WIDE R30, R15.reuse, 0x4, R30 ;  /* 0x000000040f1e7825 */ /* 0x040fe200078e021e */
[----:B------:R1:W-:Y:S04]  /*2de30*/  @P5 STG.E [R10.64], R34 ;  /* 0x000000220a005986 */ /* 0x0003e8000c101904 */
[----:B------:R1:W-:Y:S01]  /*2de40*/  @P3 STG.E [R30.64], R215 ;  /* 0x000000d71e003986 */ /* 0x0003e2000c101904 */
[----:B------:R-:W-:Y:S01]  /*2de50*/  IMAD.WIDE R28, R15, 0x4, R28 ;  /* 0x000000040f1c7825 */ /* 0x000fe200078e021c */
[----:B------:R-:W-:Y:S06]  /*2de60*/  @!P1 EXIT ;  /* 0x000000000000994d */ /* 0x000fec0003800000 */
[----:B------:R-:W-:Y:S01]  /*2de70*/  STG.E [R28.64], R35 ;  /* 0x000000231c007986 */ /* 0x000fe2000c101904 */
[----:B------:R-:W-:Y:S05]  /*2de80*/  EXIT ;  /* 0x000000000000794d */ /* 0x000fea0003800000 */
.L_x_3:
[----:B------:R-:W-:-:S00]  /*2de90*/  BRA `(.L_x_3) ;  /* 0xfffffff000007947 */ /* 0x000fc0000383ffff */
[----:B------:R-:W-:-:S00]  /*2dea0*/  NOP ;  /* 0x0000000000007918 */ /* 0x000fc00000000000 */
        /* <DEDUP_REMOVED lines=13> */
.L_x_4:


//--------------------- .nv.shared.matmul_kernel  --------------------------
	.section	.nv.shared.matmul_kernel,"aw",@nobits
	.sectionflags	@""
	.align	16
